//
// Generated by NVIDIA NVVM Compiler
//
// Compiler Build ID: CL-36424714
// Cuda compilation tools, release 13.0, V13.0.88
// Based on NVVM 20.0.0
//

.version 9.0
.target sm_100
.address_size 64

	// .globl	_ZN3cub18CUB_300001_SM_10006detail11EmptyKernelIvEEvv
// _ZZN3cub18CUB_300001_SM_10006detail6reduce28DeviceReduceSingleTileKernelINS2_10policy_hubIdjN4cuda3std3__44plusIdEEE10Policy1000EN6thrust24THRUST_300001_SM_1000_NS6detail15normal_iteratorINSD_10device_ptrIdEEEEPdjS9_ddNS7_10__identityEEEvT0_T1_T2_T3_T4_T6_E12temp_storage has been demoted
// _ZZN3cub18CUB_300001_SM_10006detail6reduce18DeviceReduceKernelINS2_10policy_hubIdjN4cuda3std3__44plusIdEEE10Policy1000EN6thrust24THRUST_300001_SM_1000_NS6detail15normal_iteratorINSD_10device_ptrIdEEEEjS9_dNS7_10__identityEEEvT0_PT3_T1_NS0_13GridEvenShareISN_EET2_T4_E12temp_storage has been demoted
// _ZZN3cub18CUB_300001_SM_10006detail6reduce28DeviceReduceSingleTileKernelINS2_10policy_hubIdjN4cuda3std3__44plusIdEEE10Policy1000EPdSC_iS9_ddNS7_10__identityEEEvT0_T1_T2_T3_T4_T6_E12temp_storage has been demoted
// _ZZN3cub18CUB_300001_SM_10006detail6reduce28DeviceReduceSingleTileKernelINS2_10policy_hubIdyN4cuda3std3__44plusIdEEE10Policy1000EN6thrust24THRUST_300001_SM_1000_NS6detail15normal_iteratorINSD_10device_ptrIdEEEEPdyS9_ddNS7_10__identityEEEvT0_T1_T2_T3_T4_T6_E12temp_storage has been demoted
// _ZZN3cub18CUB_300001_SM_10006detail6reduce18DeviceReduceKernelINS2_10policy_hubIdyN4cuda3std3__44plusIdEEE10Policy1000EN6thrust24THRUST_300001_SM_1000_NS6detail15normal_iteratorINSD_10device_ptrIdEEEEyS9_dNS7_10__identityEEEvT0_PT3_T1_NS0_13GridEvenShareISN_EET2_T4_E12temp_storage has been demoted
// _ZZN3cub18CUB_300001_SM_10006detail6reduce28DeviceReduceSingleTileKernelINS2_10policy_hubIdyN4cuda3std3__44plusIdEEE10Policy1000EPdSC_iS9_ddNS7_10__identityEEEvT0_T1_T2_T3_T4_T6_E12temp_storage has been demoted
// _ZZN3cub18CUB_300001_SM_10006detail9transform23transform_kernel_ublkcpINS2_19async_copy_policy_tILi128EEEiN4cuda3std3__45minusIdEEN6thrust24THRUST_300001_SM_1000_NS6detail15normal_iteratorINSC_10device_ptrIdEEEEJddEEEvT0_iT1_T2_DpNS2_16aligned_base_ptrIT3_EEE3bar has been demoted
// _ZZN3cub18CUB_300001_SM_10006detail9transform23transform_kernel_ublkcpINS2_19async_copy_policy_tILi128EEElN4cuda3std3__45minusIdEEN6thrust24THRUST_300001_SM_1000_NS6detail15normal_iteratorINSC_10device_ptrIdEEEEJddEEEvT0_iT1_T2_DpNS2_16aligned_base_ptrIT3_EEE3bar has been demoted
.global .align 1 .b8 _ZN30_INTERNAL_0d9e734e_4_k_cu_main4cuda3std3__45__cpo5beginE[1];
.global .align 1 .b8 _ZN30_INTERNAL_0d9e734e_4_k_cu_main4cuda3std3__45__cpo3endE[1];
.global .align 1 .b8 _ZN30_INTERNAL_0d9e734e_4_k_cu_main4cuda3std3__45__cpo6cbeginE[1];
.global .align 1 .b8 _ZN30_INTERNAL_0d9e734e_4_k_cu_main4cuda3std3__45__cpo4cendE[1];
.global .align 1 .b8 _ZN30_INTERNAL_0d9e734e_4_k_cu_main4cuda3std3__45__cpo6rbeginE[1];
.global .align 1 .b8 _ZN30_INTERNAL_0d9e734e_4_k_cu_main4cuda3std3__45__cpo4rendE[1];
.global .align 1 .b8 _ZN30_INTERNAL_0d9e734e_4_k_cu_main4cuda3std3__45__cpo7crbeginE[1];
.global .align 1 .b8 _ZN30_INTERNAL_0d9e734e_4_k_cu_main4cuda3std3__45__cpo5crendE[1];
.global .align 1 .b8 _ZN30_INTERNAL_0d9e734e_4_k_cu_main4cuda3std3__432_GLOBAL__N__0d9e734e_4_k_cu_main6ignoreE[1];
.global .align 1 .b8 _ZN30_INTERNAL_0d9e734e_4_k_cu_main4cuda3std3__419piecewise_constructE[1];
.global .align 1 .b8 _ZN30_INTERNAL_0d9e734e_4_k_cu_main4cuda3std3__48in_placeE[1];
.global .align 1 .b8 _ZN30_INTERNAL_0d9e734e_4_k_cu_main4cuda3std3__420unreachable_sentinelE[1];
.global .align 1 .b8 _ZN30_INTERNAL_0d9e734e_4_k_cu_main4cuda3std3__47nulloptE[1];
.global .align 1 .b8 _ZN30_INTERNAL_0d9e734e_4_k_cu_main4cuda3std3__48unexpectE[1];
.global .align 1 .b8 _ZN30_INTERNAL_0d9e734e_4_k_cu_main4cuda3std6ranges3__45__cpo4swapE[1];
.global .align 1 .b8 _ZN30_INTERNAL_0d9e734e_4_k_cu_main4cuda3std6ranges3__45__cpo9iter_moveE[1];
.global .align 1 .b8 _ZN30_INTERNAL_0d9e734e_4_k_cu_main4cuda3std6ranges3__45__cpo5beginE[1];
.global .align 1 .b8 _ZN30_INTERNAL_0d9e734e_4_k_cu_main4cuda3std6ranges3__45__cpo3endE[1];
.global .align 1 .b8 _ZN30_INTERNAL_0d9e734e_4_k_cu_main4cuda3std6ranges3__45__cpo6cbeginE[1];
.global .align 1 .b8 _ZN30_INTERNAL_0d9e734e_4_k_cu_main4cuda3std6ranges3__45__cpo4cendE[1];
.global .align 1 .b8 _ZN30_INTERNAL_0d9e734e_4_k_cu_main4cuda3std6ranges3__45__cpo7advanceE[1];
.global .align 1 .b8 _ZN30_INTERNAL_0d9e734e_4_k_cu_main4cuda3std6ranges3__45__cpo9iter_swapE[1];
.global .align 1 .b8 _ZN30_INTERNAL_0d9e734e_4_k_cu_main4cuda3std6ranges3__45__cpo4nextE[1];
.global .align 1 .b8 _ZN30_INTERNAL_0d9e734e_4_k_cu_main4cuda3std6ranges3__45__cpo4prevE[1];
.global .align 1 .b8 _ZN30_INTERNAL_0d9e734e_4_k_cu_main4cuda3std6ranges3__45__cpo4dataE[1];
.global .align 1 .b8 _ZN30_INTERNAL_0d9e734e_4_k_cu_main4cuda3std6ranges3__45__cpo5cdataE[1];
.global .align 1 .b8 _ZN30_INTERNAL_0d9e734e_4_k_cu_main4cuda3std6ranges3__45__cpo4sizeE[1];
.global .align 1 .b8 _ZN30_INTERNAL_0d9e734e_4_k_cu_main4cuda3std6ranges3__45__cpo5ssizeE[1];
.global .align 1 .b8 _ZN30_INTERNAL_0d9e734e_4_k_cu_main4cuda3std6ranges3__45__cpo8distanceE[1];
.global .align 1 .b8 _ZN30_INTERNAL_0d9e734e_4_k_cu_main6thrust24THRUST_300001_SM_1000_NS8cuda_cub3parE[1];
.global .align 1 .b8 _ZN30_INTERNAL_0d9e734e_4_k_cu_main6thrust24THRUST_300001_SM_1000_NS8cuda_cub10par_nosyncE[1];
.global .align 1 .b8 _ZN30_INTERNAL_0d9e734e_4_k_cu_main6thrust24THRUST_300001_SM_1000_NS6system6detail10sequential3seqE[1];
.global .align 1 .b8 _ZN30_INTERNAL_0d9e734e_4_k_cu_main6thrust24THRUST_300001_SM_1000_NS12placeholders2_1E[1];
.global .align 1 .b8 _ZN30_INTERNAL_0d9e734e_4_k_cu_main6thrust24THRUST_300001_SM_1000_NS12placeholders2_2E[1];
.global .align 1 .b8 _ZN30_INTERNAL_0d9e734e_4_k_cu_main6thrust24THRUST_300001_SM_1000_NS12placeholders2_3E[1];
.global .align 1 .b8 _ZN30_INTERNAL_0d9e734e_4_k_cu_main6thrust24THRUST_300001_SM_1000_NS12placeholders2_4E[1];
.global .align 1 .b8 _ZN30_INTERNAL_0d9e734e_4_k_cu_main6thrust24THRUST_300001_SM_1000_NS12placeholders2_5E[1];
.global .align 1 .b8 _ZN30_INTERNAL_0d9e734e_4_k_cu_main6thrust24THRUST_300001_SM_1000_NS12placeholders2_6E[1];
.global .align 1 .b8 _ZN30_INTERNAL_0d9e734e_4_k_cu_main6thrust24THRUST_300001_SM_1000_NS12placeholders2_7E[1];
.global .align 1 .b8 _ZN30_INTERNAL_0d9e734e_4_k_cu_main6thrust24THRUST_300001_SM_1000_NS12placeholders2_8E[1];
.global .align 1 .b8 _ZN30_INTERNAL_0d9e734e_4_k_cu_main6thrust24THRUST_300001_SM_1000_NS12placeholders2_9E[1];
.global .align 1 .b8 _ZN30_INTERNAL_0d9e734e_4_k_cu_main6thrust24THRUST_300001_SM_1000_NS12placeholders3_10E[1];
.global .align 1 .b8 _ZN30_INTERNAL_0d9e734e_4_k_cu_main6thrust24THRUST_300001_SM_1000_NS3seqE[1];
.extern .shared .align 128 .b8 _ZN3cub18CUB_300001_SM_10006detail9transform4smemE[];

.visible .entry _ZN3cub18CUB_300001_SM_10006detail11EmptyKernelIvEEvv()
{


	ret;

}
	// .globl	_ZN3cub18CUB_300001_SM_10006detail8for_each13static_kernelINS2_12policy_hub_t12policy_500_tEmN6thrust24THRUST_300001_SM_1000_NS8cuda_cub20__uninitialized_fill7functorINS7_10device_ptrIdEEdEEEEvT0_T1_
.visible .entry _ZN3cub18CUB_300001_SM_10006detail8for_each13static_kernelINS2_12policy_hub_t12policy_500_tEmN6thrust24THRUST_300001_SM_1000_NS8cuda_cub20__uninitialized_fill7functorINS7_10device_ptrIdEEdEEEEvT0_T1_(
	.param .u64 _ZN3cub18CUB_300001_SM_10006detail8for_each13static_kernelINS2_12policy_hub_t12policy_500_tEmN6thrust24THRUST_300001_SM_1000_NS8cuda_cub20__uninitialized_fill7functorINS7_10device_ptrIdEEdEEEEvT0_T1__param_0,
	.param .align 8 .b8 _ZN3cub18CUB_300001_SM_10006detail8for_each13static_kernelINS2_12policy_hub_t12policy_500_tEmN6thrust24THRUST_300001_SM_1000_NS8cuda_cub20__uninitialized_fill7functorINS7_10device_ptrIdEEdEEEEvT0_T1__param_1[16]
)
.maxntid 256
{
	.reg .pred 	%p<4>;
	.reg .b32 	%r<5>;
	.reg .b64 	%rd<16>;
	.reg .b64 	%fd<3>;

	ld.param.f64 	%fd2, [_ZN3cub18CUB_300001_SM_10006detail8for_each13static_kernelINS2_12policy_hub_t12policy_500_tEmN6thrust24THRUST_300001_SM_1000_NS8cuda_cub20__uninitialized_fill7functorINS7_10device_ptrIdEEdEEEEvT0_T1__param_1+8];
	ld.param.u64 	%rd4, [_ZN3cub18CUB_300001_SM_10006detail8for_each13static_kernelINS2_12policy_hub_t12policy_500_tEmN6thrust24THRUST_300001_SM_1000_NS8cuda_cub20__uninitialized_fill7functorINS7_10device_ptrIdEEdEEEEvT0_T1__param_1];
	ld.param.u64 	%rd5, [_ZN3cub18CUB_300001_SM_10006detail8for_each13static_kernelINS2_12policy_hub_t12policy_500_tEmN6thrust24THRUST_300001_SM_1000_NS8cuda_cub20__uninitialized_fill7functorINS7_10device_ptrIdEEdEEEEvT0_T1__param_0];
	mov.u32 	%r2, %ctaid.x;
	mul.wide.u32 	%rd1, %r2, 512;
	sub.s64 	%rd2, %rd5, %rd1;
	setp.lt.u64 	%p1, %rd2, 512;
	@%p1 bra 	$L__BB1_2;
	mov.u32 	%r4, %tid.x;
	cvta.to.global.u64 	%rd11, %rd4;
	cvt.u64.u32 	%rd12, %r4;
	add.s64 	%rd13, %rd1, %rd12;
	shl.b64 	%rd14, %rd13, 3;
	add.s64 	%rd15, %rd11, %rd14;
	st.global.f64 	[%rd15], %fd2;
	st.global.f64 	[%rd15+2048], %fd2;
	bra.uni 	$L__BB1_6;
$L__BB1_2:
	cvta.to.global.u64 	%rd6, %rd4;
	mov.u32 	%r1, %tid.x;
	cvt.u64.u32 	%rd7, %r1;
	setp.le.u64 	%p2, %rd2, %rd7;
	add.s64 	%rd8, %rd1, %rd7;
	shl.b64 	%rd9, %rd8, 3;
	add.s64 	%rd3, %rd6, %rd9;
	@%p2 bra 	$L__BB1_4;
	st.global.f64 	[%rd3], %fd2;
$L__BB1_4:
	add.s32 	%r3, %r1, 256;
	cvt.u64.u32 	%rd10, %r3;
	setp.le.u64 	%p3, %rd2, %rd10;
	@%p3 bra 	$L__BB1_6;
	st.global.f64 	[%rd3+2048], %fd2;
$L__BB1_6:
	ret;

}
	// .globl	_ZN3cub18CUB_300001_SM_10006detail9transform16transform_kernelINS2_10policy_hubILb0EN4cuda3std3__45tupleIJN6thrust24THRUST_300001_SM_1000_NS6detail15normal_iteratorINSA_10device_ptrIdEEEESF_EEEE10policy1000EiNS7_5minusIdEESF_JPdSL_EEEvT0_iT1_T2_DpNS2_10kernel_argIT3_EE
.visible .entry _ZN3cub18CUB_300001_SM_10006detail9transform16transform_kernelINS2_10policy_hubILb0EN4cuda3std3__45tupleIJN6thrust24THRUST_300001_SM_1000_NS6detail15normal_iteratorINSA_10device_ptrIdEEEESF_EEEE10policy1000EiNS7_5minusIdEESF_JPdSL_EEEvT0_iT1_T2_DpNS2_10kernel_argIT3_EE(
	.param .u32 _ZN3cub18CUB_300001_SM_10006detail9transform16transform_kernelINS2_10policy_hubILb0EN4cuda3std3__45tupleIJN6thrust24THRUST_300001_SM_1000_NS6detail15normal_iteratorINSA_10device_ptrIdEEEESF_EEEE10policy1000EiNS7_5minusIdEESF_JPdSL_EEEvT0_iT1_T2_DpNS2_10kernel_argIT3_EE_param_0,
	.param .u32 _ZN3cub18CUB_300001_SM_10006detail9transform16transform_kernelINS2_10policy_hubILb0EN4cuda3std3__45tupleIJN6thrust24THRUST_300001_SM_1000_NS6detail15normal_iteratorINSA_10device_ptrIdEEEESF_EEEE10policy1000EiNS7_5minusIdEESF_JPdSL_EEEvT0_iT1_T2_DpNS2_10kernel_argIT3_EE_param_1,
	.param .align 1 .b8 _ZN3cub18CUB_300001_SM_10006detail9transform16transform_kernelINS2_10policy_hubILb0EN4cuda3std3__45tupleIJN6thrust24THRUST_300001_SM_1000_NS6detail15normal_iteratorINSA_10device_ptrIdEEEESF_EEEE10policy1000EiNS7_5minusIdEESF_JPdSL_EEEvT0_iT1_T2_DpNS2_10kernel_argIT3_EE_param_2[1],
	.param .align 8 .b8 _ZN3cub18CUB_300001_SM_10006detail9transform16transform_kernelINS2_10policy_hubILb0EN4cuda3std3__45tupleIJN6thrust24THRUST_300001_SM_1000_NS6detail15normal_iteratorINSA_10device_ptrIdEEEESF_EEEE10policy1000EiNS7_5minusIdEESF_JPdSL_EEEvT0_iT1_T2_DpNS2_10kernel_argIT3_EE_param_3[8],
	.param .align 8 .b8 _ZN3cub18CUB_300001_SM_10006detail9transform16transform_kernelINS2_10policy_hubILb0EN4cuda3std3__45tupleIJN6thrust24THRUST_300001_SM_1000_NS6detail15normal_iteratorINSA_10device_ptrIdEEEESF_EEEE10policy1000EiNS7_5minusIdEESF_JPdSL_EEEvT0_iT1_T2_DpNS2_10kernel_argIT3_EE_param_4[16],
	.param .align 8 .b8 _ZN3cub18CUB_300001_SM_10006detail9transform16transform_kernelINS2_10policy_hubILb0EN4cuda3std3__45tupleIJN6thrust24THRUST_300001_SM_1000_NS6detail15normal_iteratorINSA_10device_ptrIdEEEESF_EEEE10policy1000EiNS7_5minusIdEESF_JPdSL_EEEvT0_iT1_T2_DpNS2_10kernel_argIT3_EE_param_5[16]
)
.maxntid 128
{
	.reg .pred 	%p<28>;
	.reg .b32 	%r<189>;
	.reg .b64 	%rd<145>;
	.reg .b64 	%fd<7>;
	// demoted variable
	.shared .align 8 .u64 _ZZN3cub18CUB_300001_SM_10006detail9transform23transform_kernel_ublkcpINS2_19async_copy_policy_tILi128EEEiN4cuda3std3__45minusIdEEN6thrust24THRUST_300001_SM_1000_NS6detail15normal_iteratorINSC_10device_ptrIdEEEEJddEEEvT0_iT1_T2_DpNS2_16aligned_base_ptrIT3_EEE3bar;
	ld.param.u64 	%rd65, [_ZN3cub18CUB_300001_SM_10006detail9transform16transform_kernelINS2_10policy_hubILb0EN4cuda3std3__45tupleIJN6thrust24THRUST_300001_SM_1000_NS6detail15normal_iteratorINSA_10device_ptrIdEEEESF_EEEE10policy1000EiNS7_5minusIdEESF_JPdSL_EEEvT0_iT1_T2_DpNS2_10kernel_argIT3_EE_param_5];
	ld.param.u64 	%rd63, [_ZN3cub18CUB_300001_SM_10006detail9transform16transform_kernelINS2_10policy_hubILb0EN4cuda3std3__45tupleIJN6thrust24THRUST_300001_SM_1000_NS6detail15normal_iteratorINSA_10device_ptrIdEEEESF_EEEE10policy1000EiNS7_5minusIdEESF_JPdSL_EEEvT0_iT1_T2_DpNS2_10kernel_argIT3_EE_param_4];
	ld.param.u32 	%r72, [_ZN3cub18CUB_300001_SM_10006detail9transform16transform_kernelINS2_10policy_hubILb0EN4cuda3std3__45tupleIJN6thrust24THRUST_300001_SM_1000_NS6detail15normal_iteratorINSA_10device_ptrIdEEEESF_EEEE10policy1000EiNS7_5minusIdEESF_JPdSL_EEEvT0_iT1_T2_DpNS2_10kernel_argIT3_EE_param_0];
	ld.param.u64 	%rd66, [_ZN3cub18CUB_300001_SM_10006detail9transform16transform_kernelINS2_10policy_hubILb0EN4cuda3std3__45tupleIJN6thrust24THRUST_300001_SM_1000_NS6detail15normal_iteratorINSA_10device_ptrIdEEEESF_EEEE10policy1000EiNS7_5minusIdEESF_JPdSL_EEEvT0_iT1_T2_DpNS2_10kernel_argIT3_EE_param_5+8];
	ld.param.u64 	%rd64, [_ZN3cub18CUB_300001_SM_10006detail9transform16transform_kernelINS2_10policy_hubILb0EN4cuda3std3__45tupleIJN6thrust24THRUST_300001_SM_1000_NS6detail15normal_iteratorINSA_10device_ptrIdEEEESF_EEEE10policy1000EiNS7_5minusIdEESF_JPdSL_EEEvT0_iT1_T2_DpNS2_10kernel_argIT3_EE_param_4+8];
	ld.param.u64 	%rd67, [_ZN3cub18CUB_300001_SM_10006detail9transform16transform_kernelINS2_10policy_hubILb0EN4cuda3std3__45tupleIJN6thrust24THRUST_300001_SM_1000_NS6detail15normal_iteratorINSA_10device_ptrIdEEEESF_EEEE10policy1000EiNS7_5minusIdEESF_JPdSL_EEEvT0_iT1_T2_DpNS2_10kernel_argIT3_EE_param_3];
	ld.param.u32 	%r71, [_ZN3cub18CUB_300001_SM_10006detail9transform16transform_kernelINS2_10policy_hubILb0EN4cuda3std3__45tupleIJN6thrust24THRUST_300001_SM_1000_NS6detail15normal_iteratorINSA_10device_ptrIdEEEESF_EEEE10policy1000EiNS7_5minusIdEESF_JPdSL_EEEvT0_iT1_T2_DpNS2_10kernel_argIT3_EE_param_1];
	cvta.to.global.u64 	%rd1, %rd67;
	cvt.u32.u64 	%r1, %rd64;
	cvt.u32.u64 	%r2, %rd66;
	shl.b32 	%r3, %r71, 7;
	mov.u32 	%r73, %ctaid.x;
	mul.lo.s32 	%r4, %r3, %r73;
	sub.s32 	%r5, %r72, %r4;
	min.s32 	%r6, %r3, %r5;
	setp.eq.s32 	%p1, %r73, 0;
	add.s32 	%r75, %r73, 2;
	mov.u32 	%r76, %nctaid.x;
	setp.ge.u32 	%p2, %r75, %r76;
	shl.b32 	%r7, %r71, 10;
	or.pred  	%p3, %p1, %p2;
	@%p3 bra 	$L__BB2_5;
	mov.b32 	%r140, -1;
	// begin inline asm
	{
	 .reg .pred P_OUT; 
	elect.sync _|P_OUT, %r140;
	selp.b32 %r139, 1, 0, P_OUT; 
}
	// end inline asm
	mov.u32 	%r141, %tid.x;
	setp.gt.u32 	%p18, %r141, 31;
	setp.eq.s32 	%p19, %r139, 0;
	or.pred  	%p20, %p18, %p19;
	@%p20 bra 	$L__BB2_3;
	mov.u32 	%r142, _ZZN3cub18CUB_300001_SM_10006detail9transform23transform_kernel_ublkcpINS2_19async_copy_policy_tILi128EEEiN4cuda3std3__45minusIdEEN6thrust24THRUST_300001_SM_1000_NS6detail15normal_iteratorINSC_10device_ptrIdEEEEJddEEEvT0_iT1_T2_DpNS2_16aligned_base_ptrIT3_EEE3bar;
	mov.b32 	%r143, 1;
	// begin inline asm
	mbarrier.init.shared.b64 [%r142], %r143;
	// end inline asm
	// begin inline asm
	fence.proxy.async.shared::cta; // 6.
	// end inline asm
	mul.wide.s32 	%rd122, %r4, 8;
	add.s32 	%r152, %r7, 15;
	add.s32 	%r153, %r152, %r1;
	and.b32  	%r145, %r153, -16;
	cvta.to.global.u64 	%rd123, %rd63;
	add.s64 	%rd119, %rd123, %rd122;
	mov.u32 	%r144, _ZN3cub18CUB_300001_SM_10006detail9transform4smemE;
	// begin inline asm
	cp.async.bulk.shared::cluster.global.mbarrier::complete_tx::bytes [%r144], [%rd119], %r145, [%r142];
	// end inline asm
	add.s32 	%r154, %r152, %r2;
	and.b32  	%r148, %r154, -16;
	add.s32 	%r155, %r144, %r7;
	add.s32 	%r147, %r155, 128;
	cvta.to.global.u64 	%rd124, %rd65;
	add.s64 	%rd120, %rd124, %rd122;
	// begin inline asm
	cp.async.bulk.shared::cluster.global.mbarrier::complete_tx::bytes [%r147], [%rd120], %r148, [%r142];
	// end inline asm
	add.s32 	%r151, %r148, %r145;
	// begin inline asm
	mbarrier.arrive.expect_tx.release.cta.shared::cta.b64 %rd121, [%r142], %r151; // 8. 
	// end inline asm
$L__BB2_3:
	bar.sync 	0;
	mov.u32 	%r157, _ZZN3cub18CUB_300001_SM_10006detail9transform23transform_kernel_ublkcpINS2_19async_copy_policy_tILi128EEEiN4cuda3std3__45minusIdEEN6thrust24THRUST_300001_SM_1000_NS6detail15normal_iteratorINSC_10device_ptrIdEEEEJddEEEvT0_iT1_T2_DpNS2_16aligned_base_ptrIT3_EEE3bar;
$L__BB2_4:
	mov.b32 	%r158, 0;
	// begin inline asm
	{
	 .reg .pred P_OUT; 
	mbarrier.try_wait.parity.shared::cta.b64  P_OUT, [%r157], %r158;                                // 7a. 
	selp.b32 %r156, 1, 0, P_OUT; 
}
	// end inline asm
	setp.eq.s32 	%p21, %r156, 0;
	@%p21 bra 	$L__BB2_4;
	bra.uni 	$L__BB2_26;
$L__BB2_5:
	cvt.s64.s32 	%rd4, %r1;
	cvt.s64.s32 	%rd5, %r4;
	shl.b32 	%r78, %r6, 3;
	cvt.s64.s32 	%rd68, %r78;
	shr.u64 	%rd6, %rd68, 3;
	mov.u32 	%r8, %ntid.x;
	mov.u32 	%r9, %ntid.y;
	mul.lo.s32 	%r79, %r8, %r9;
	mov.u32 	%r10, %ntid.z;
	mul.lo.s32 	%r11, %r79, %r10;
	mov.u32 	%r80, %tid.x;
	mov.u32 	%r81, %tid.y;
	mov.u32 	%r82, %tid.z;
	mad.lo.s32 	%r83, %r82, %r9, %r81;
	mad.lo.s32 	%r84, %r83, %r8, %r80;
	cvt.u64.u32 	%rd142, %r84;
	setp.le.u64 	%p4, %rd6, %rd142;
	@%p4 bra 	$L__BB2_15;
	cvt.u32.u64 	%r85, %rd142;
	cvt.u64.u32 	%rd8, %r11;
	add.s32 	%r86, %r85, %r11;
	cvt.u64.u32 	%rd69, %r86;
	max.u64 	%rd70, %rd6, %rd69;
	setp.gt.u64 	%p5, %rd6, %rd69;
	selp.u64 	%rd9, 1, 0, %p5;
	add.s64 	%rd71, %rd9, %rd69;
	sub.s64 	%rd10, %rd70, %rd71;
	and.b64  	%rd72, %rd10, -4294967296;
	setp.ne.s64 	%p6, %rd72, 0;
	@%p6 bra 	$L__BB2_8;
	cvt.u32.u64 	%r87, %rd8;
	cvt.u32.u64 	%r88, %rd10;
	div.u32 	%r89, %r88, %r87;
	cvt.u64.u32 	%rd131, %r89;
	bra.uni 	$L__BB2_9;
$L__BB2_8:
	div.u64 	%rd131, %rd10, %rd8;
$L__BB2_9:
	add.s64 	%rd14, %rd131, %rd9;
	and.b64  	%rd73, %rd14, 3;
	setp.eq.s64 	%p7, %rd73, 3;
	mov.u64 	%rd135, %rd142;
	@%p7 bra 	$L__BB2_12;
	cvt.u32.u64 	%r90, %rd142;
	shl.b64 	%rd74, %rd142, 3;
	shl.b64 	%rd75, %rd5, 3;
	add.s64 	%rd76, %rd74, %rd75;
	add.s64 	%rd77, %rd76, %rd4;
	add.s64 	%rd133, %rd63, %rd77;
	mov.u32 	%r91, _ZN3cub18CUB_300001_SM_10006detail9transform4smemE;
	add.s32 	%r92, %r1, %r91;
	shl.b32 	%r93, %r90, 3;
	add.s32 	%r171, %r92, %r93;
	mul.lo.s32 	%r94, %r10, %r9;
	mul.lo.s32 	%r95, %r94, %r8;
	shl.b32 	%r13, %r95, 3;
	add.s64 	%rd78, %rd14, 1;
	and.b64  	%rd79, %rd78, 3;
	neg.s64 	%rd132, %rd79;
	mov.u64 	%rd135, %rd142;
$L__BB2_11:
	.pragma "nounroll";
	// begin inline asm
	cp.async.ca.shared.global [%r171], [%rd133], 8, 8;
	// end inline asm
	add.s64 	%rd135, %rd135, %rd8;
	shl.b64 	%rd81, %rd8, 3;
	add.s64 	%rd133, %rd133, %rd81;
	add.s32 	%r171, %r171, %r13;
	add.s64 	%rd132, %rd132, 1;
	setp.ne.s64 	%p8, %rd132, 0;
	@%p8 bra 	$L__BB2_11;
$L__BB2_12:
	setp.lt.u64 	%p9, %rd14, 3;
	@%p9 bra 	$L__BB2_15;
	shl.b64 	%rd82, %rd135, 3;
	shl.b64 	%rd83, %rd5, 3;
	add.s64 	%rd24, %rd82, %rd83;
	shl.b64 	%rd84, %rd8, 4;
	add.s64 	%rd25, %rd24, %rd84;
	add.s64 	%rd85, %rd135, %rd5;
	shl.b64 	%rd86, %rd85, 3;
	mad.lo.s64 	%rd26, %rd8, 24, %rd86;
	mov.u32 	%r97, _ZN3cub18CUB_300001_SM_10006detail9transform4smemE;
	add.s32 	%r98, %r1, %r97;
	mul.lo.s32 	%r99, %r10, %r9;
	mul.lo.s32 	%r100, %r99, %r8;
	shl.b32 	%r101, %r100, 3;
	cvt.u32.u64 	%r102, %rd135;
	shl.b32 	%r103, %r102, 3;
	add.s32 	%r172, %r98, %r103;
	add.s32 	%r175, %r172, %r101;
	shl.b32 	%r104, %r100, 4;
	add.s32 	%r174, %r172, %r104;
	mad.lo.s32 	%r173, %r100, 24, %r172;
	cvt.s64.s32 	%rd87, %r1;
	add.s64 	%rd136, %rd63, %rd87;
$L__BB2_14:
	add.s64 	%rd88, %rd136, %rd24;
	// begin inline asm
	cp.async.ca.shared.global [%r172], [%rd88], 8, 8;
	// end inline asm
	mul.wide.u32 	%rd92, %r11, 8;
	add.s64 	%rd93, %rd24, %rd92;
	add.s64 	%rd89, %rd136, %rd93;
	// begin inline asm
	cp.async.ca.shared.global [%r175], [%rd89], 8, 8;
	// end inline asm
	add.s64 	%rd90, %rd136, %rd25;
	// begin inline asm
	cp.async.ca.shared.global [%r174], [%rd90], 8, 8;
	// end inline asm
	add.s64 	%rd91, %rd136, %rd26;
	// begin inline asm
	cp.async.ca.shared.global [%r173], [%rd91], 8, 8;
	// end inline asm
	mul.wide.u32 	%rd94, %r11, 4;
	add.s64 	%rd135, %rd135, %rd94;
	mul.wide.u32 	%rd95, %r11, 32;
	add.s64 	%rd136, %rd136, %rd95;
	mul.lo.s32 	%r109, %r10, %r9;
	mul.lo.s32 	%r110, %r109, %r8;
	shl.b32 	%r111, %r110, 5;
	add.s32 	%r175, %r175, %r111;
	add.s32 	%r174, %r174, %r111;
	add.s32 	%r173, %r173, %r111;
	add.s32 	%r172, %r172, %r111;
	setp.lt.u64 	%p10, %rd135, %rd6;
	@%p10 bra 	$L__BB2_14;
$L__BB2_15:
	// begin inline asm
	cp.async.commit_group;
	// end inline asm
	cvt.u32.u64 	%r28, %rd66;
	cvt.s64.s32 	%rd32, %rd66;
	@%p4 bra 	$L__BB2_25;
	cvt.u32.u64 	%r112, %rd142;
	cvt.u64.u32 	%rd33, %r11;
	add.s32 	%r113, %r112, %r11;
	cvt.u64.u32 	%rd96, %r113;
	max.u64 	%rd97, %rd6, %rd96;
	setp.gt.u64 	%p12, %rd6, %rd96;
	selp.u64 	%rd34, 1, 0, %p12;
	add.s64 	%rd98, %rd34, %rd96;
	sub.s64 	%rd35, %rd97, %rd98;
	and.b64  	%rd99, %rd35, -4294967296;
	setp.ne.s64 	%p13, %rd99, 0;
	@%p13 bra 	$L__BB2_18;
	cvt.u32.u64 	%r114, %rd33;
	cvt.u32.u64 	%r115, %rd35;
	div.u32 	%r116, %r115, %r114;
	cvt.u64.u32 	%rd138, %r116;
	bra.uni 	$L__BB2_19;
$L__BB2_18:
	div.u64 	%rd138, %rd35, %rd33;
$L__BB2_19:
	add.s64 	%rd39, %rd138, %rd34;
	and.b64  	%rd100, %rd39, 3;
	setp.eq.s64 	%p14, %rd100, 3;
	@%p14 bra 	$L__BB2_22;
	cvt.u32.u64 	%r117, %rd142;
	shl.b64 	%rd101, %rd142, 3;
	shl.b64 	%rd102, %rd5, 3;
	add.s64 	%rd103, %rd101, %rd102;
	add.s64 	%rd104, %rd103, %rd32;
	add.s64 	%rd140, %rd65, %rd104;
	shl.b64 	%rd41, %rd33, 3;
	mov.u32 	%r118, _ZN3cub18CUB_300001_SM_10006detail9transform4smemE;
	add.s32 	%r119, %r28, %r118;
	add.s32 	%r120, %r119, %r7;
	shl.b32 	%r121, %r117, 3;
	add.s32 	%r176, %r120, %r121;
	mul.lo.s32 	%r122, %r10, %r9;
	mul.lo.s32 	%r123, %r122, %r8;
	shl.b32 	%r30, %r123, 3;
	add.s64 	%rd105, %rd39, 1;
	and.b64  	%rd106, %rd105, 3;
	neg.s64 	%rd139, %rd106;
$L__BB2_21:
	.pragma "nounroll";
	add.s32 	%r124, %r176, 128;
	// begin inline asm
	cp.async.ca.shared.global [%r124], [%rd140], 8, 8;
	// end inline asm
	add.s64 	%rd142, %rd142, %rd33;
	add.s64 	%rd140, %rd140, %rd41;
	add.s32 	%r176, %r176, %r30;
	add.s64 	%rd139, %rd139, 1;
	setp.ne.s64 	%p15, %rd139, 0;
	@%p15 bra 	$L__BB2_21;
$L__BB2_22:
	setp.lt.u64 	%p16, %rd39, 3;
	@%p16 bra 	$L__BB2_25;
	shl.b64 	%rd50, %rd33, 2;
	shl.b64 	%rd108, %rd142, 3;
	shl.b64 	%rd109, %rd5, 3;
	add.s64 	%rd51, %rd108, %rd109;
	shl.b64 	%rd110, %rd33, 3;
	add.s64 	%rd52, %rd51, %rd110;
	shl.b64 	%rd53, %rd33, 5;
	shl.b64 	%rd111, %rd33, 4;
	add.s64 	%rd54, %rd51, %rd111;
	add.s64 	%rd112, %rd142, %rd5;
	shl.b64 	%rd113, %rd112, 3;
	mad.lo.s64 	%rd55, %rd33, 24, %rd113;
	cvt.u32.u64 	%r125, %rd66;
	mov.u32 	%r126, _ZN3cub18CUB_300001_SM_10006detail9transform4smemE;
	add.s32 	%r127, %r125, %r126;
	mul.lo.s32 	%r128, %r10, %r9;
	mul.lo.s32 	%r129, %r128, %r8;
	shl.b32 	%r130, %r129, 3;
	cvt.u32.u64 	%r131, %rd142;
	shl.b32 	%r132, %r131, 3;
	add.s32 	%r133, %r127, %r7;
	add.s32 	%r177, %r133, %r132;
	add.s32 	%r180, %r177, %r130;
	shl.b32 	%r34, %r129, 5;
	shl.b32 	%r134, %r129, 4;
	add.s32 	%r179, %r177, %r134;
	mad.lo.s32 	%r178, %r129, 24, %r177;
	cvt.s64.s32 	%rd114, %rd66;
	add.s64 	%rd143, %rd65, %rd114;
$L__BB2_24:
	add.s64 	%rd115, %rd143, %rd51;
	add.s32 	%r135, %r177, 128;
	// begin inline asm
	cp.async.ca.shared.global [%r135], [%rd115], 8, 8;
	// end inline asm
	add.s64 	%rd116, %rd143, %rd52;
	add.s32 	%r136, %r180, 128;
	// begin inline asm
	cp.async.ca.shared.global [%r136], [%rd116], 8, 8;
	// end inline asm
	add.s64 	%rd117, %rd143, %rd54;
	add.s32 	%r137, %r179, 128;
	// begin inline asm
	cp.async.ca.shared.global [%r137], [%rd117], 8, 8;
	// end inline asm
	add.s64 	%rd118, %rd143, %rd55;
	add.s32 	%r138, %r178, 128;
	// begin inline asm
	cp.async.ca.shared.global [%r138], [%rd118], 8, 8;
	// end inline asm
	add.s64 	%rd142, %rd142, %rd50;
	add.s64 	%rd143, %rd143, %rd53;
	add.s32 	%r180, %r180, %r34;
	add.s32 	%r179, %r179, %r34;
	add.s32 	%r178, %r178, %r34;
	add.s32 	%r177, %r177, %r34;
	setp.lt.u64 	%p17, %rd142, %rd6;
	@%p17 bra 	$L__BB2_24;
$L__BB2_25:
	// begin inline asm
	cp.async.commit_group;
	// end inline asm
	// begin inline asm
	cp.async.wait_group 0;
	// end inline asm
	barrier.sync 	0;
$L__BB2_26:
	cvt.u32.u64 	%r46, %rd66;
	setp.gt.s32 	%p22, %r3, %r5;
	@%p22 bra 	$L__BB2_30;
	setp.lt.s32 	%p23, %r71, 1;
	@%p23 bra 	$L__BB2_35;
	mov.u32 	%r181, %tid.x;
	neg.s32 	%r184, %r71;
	add.s32 	%r159, %r46, %r7;
	shl.b32 	%r160, %r181, 3;
	add.s32 	%r161, %r159, %r160;
	mov.u32 	%r162, _ZN3cub18CUB_300001_SM_10006detail9transform4smemE;
	add.s32 	%r163, %r161, %r162;
	add.s32 	%r183, %r163, 128;
	add.s32 	%r164, %r1, %r160;
	add.s32 	%r182, %r162, %r164;
	mul.wide.s32 	%rd125, %r4, 8;
	add.s64 	%rd61, %rd1, %rd125;
$L__BB2_29:
	.pragma "nounroll";
	mul.wide.s32 	%rd126, %r181, 8;
	add.s64 	%rd127, %rd61, %rd126;
	ld.shared.f64 	%fd1, [%r182];
	ld.shared.f64 	%fd2, [%r183];
	sub.f64 	%fd3, %fd1, %fd2;
	st.global.f64 	[%rd127], %fd3;
	add.s32 	%r184, %r184, 1;
	setp.eq.s32 	%p24, %r184, 0;
	add.s32 	%r183, %r183, 1024;
	add.s32 	%r182, %r182, 1024;
	add.s32 	%r181, %r181, 128;
	@%p24 bra 	$L__BB2_35;
	bra.uni 	$L__BB2_29;
$L__BB2_30:
	setp.lt.s32 	%p25, %r71, 1;
	@%p25 bra 	$L__BB2_35;
	mov.u32 	%r185, %tid.x;
	neg.s32 	%r188, %r71;
	add.s32 	%r165, %r46, %r7;
	shl.b32 	%r166, %r185, 3;
	add.s32 	%r167, %r165, %r166;
	mov.u32 	%r168, _ZN3cub18CUB_300001_SM_10006detail9transform4smemE;
	add.s32 	%r169, %r167, %r168;
	add.s32 	%r187, %r169, 128;
	add.s32 	%r170, %r1, %r166;
	add.s32 	%r186, %r168, %r170;
	mul.wide.s32 	%rd128, %r4, 8;
	add.s64 	%rd62, %rd1, %rd128;
$L__BB2_32:
	.pragma "nounroll";
	setp.ge.s32 	%p26, %r185, %r6;
	@%p26 bra 	$L__BB2_34;
	ld.shared.f64 	%fd4, [%r186];
	ld.shared.f64 	%fd5, [%r187];
	sub.f64 	%fd6, %fd4, %fd5;
	mul.wide.s32 	%rd129, %r185, 8;
	add.s64 	%rd130, %rd62, %rd129;
	st.global.f64 	[%rd130], %fd6;
$L__BB2_34:
	add.s32 	%r188, %r188, 1;
	setp.ne.s32 	%p27, %r188, 0;
	add.s32 	%r187, %r187, 1024;
	add.s32 	%r186, %r186, 1024;
	add.s32 	%r185, %r185, 128;
	@%p27 bra 	$L__BB2_32;
$L__BB2_35:
	ret;

}
	// .globl	_ZN3cub18CUB_300001_SM_10006detail9transform16transform_kernelINS2_10policy_hubILb0EN4cuda3std3__45tupleIJN6thrust24THRUST_300001_SM_1000_NS6detail15normal_iteratorINSA_10device_ptrIdEEEESF_EEEE10policy1000ElNS7_5minusIdEESF_JPdSL_EEEvT0_iT1_T2_DpNS2_10kernel_argIT3_EE
.visible .entry _ZN3cub18CUB_300001_SM_10006detail9transform16transform_kernelINS2_10policy_hubILb0EN4cuda3std3__45tupleIJN6thrust24THRUST_300001_SM_1000_NS6detail15normal_iteratorINSA_10device_ptrIdEEEESF_EEEE10policy1000ElNS7_5minusIdEESF_JPdSL_EEEvT0_iT1_T2_DpNS2_10kernel_argIT3_EE(
	.param .u64 _ZN3cub18CUB_300001_SM_10006detail9transform16transform_kernelINS2_10policy_hubILb0EN4cuda3std3__45tupleIJN6thrust24THRUST_300001_SM_1000_NS6detail15normal_iteratorINSA_10device_ptrIdEEEESF_EEEE10policy1000ElNS7_5minusIdEESF_JPdSL_EEEvT0_iT1_T2_DpNS2_10kernel_argIT3_EE_param_0,
	.param .u32 _ZN3cub18CUB_300001_SM_10006detail9transform16transform_kernelINS2_10policy_hubILb0EN4cuda3std3__45tupleIJN6thrust24THRUST_300001_SM_1000_NS6detail15normal_iteratorINSA_10device_ptrIdEEEESF_EEEE10policy1000ElNS7_5minusIdEESF_JPdSL_EEEvT0_iT1_T2_DpNS2_10kernel_argIT3_EE_param_1,
	.param .align 1 .b8 _ZN3cub18CUB_300001_SM_10006detail9transform16transform_kernelINS2_10policy_hubILb0EN4cuda3std3__45tupleIJN6thrust24THRUST_300001_SM_1000_NS6detail15normal_iteratorINSA_10device_ptrIdEEEESF_EEEE10policy1000ElNS7_5minusIdEESF_JPdSL_EEEvT0_iT1_T2_DpNS2_10kernel_argIT3_EE_param_2[1],
	.param .align 8 .b8 _ZN3cub18CUB_300001_SM_10006detail9transform16transform_kernelINS2_10policy_hubILb0EN4cuda3std3__45tupleIJN6thrust24THRUST_300001_SM_1000_NS6detail15normal_iteratorINSA_10device_ptrIdEEEESF_EEEE10policy1000ElNS7_5minusIdEESF_JPdSL_EEEvT0_iT1_T2_DpNS2_10kernel_argIT3_EE_param_3[8],
	.param .align 8 .b8 _ZN3cub18CUB_300001_SM_10006detail9transform16transform_kernelINS2_10policy_hubILb0EN4cuda3std3__45tupleIJN6thrust24THRUST_300001_SM_1000_NS6detail15normal_iteratorINSA_10device_ptrIdEEEESF_EEEE10policy1000ElNS7_5minusIdEESF_JPdSL_EEEvT0_iT1_T2_DpNS2_10kernel_argIT3_EE_param_4[16],
	.param .align 8 .b8 _ZN3cub18CUB_300001_SM_10006detail9transform16transform_kernelINS2_10policy_hubILb0EN4cuda3std3__45tupleIJN6thrust24THRUST_300001_SM_1000_NS6detail15normal_iteratorINSA_10device_ptrIdEEEESF_EEEE10policy1000ElNS7_5minusIdEESF_JPdSL_EEEvT0_iT1_T2_DpNS2_10kernel_argIT3_EE_param_5[16]
)
.maxntid 128
{
	.reg .pred 	%p<28>;
	.reg .b32 	%r<181>;
	.reg .b64 	%rd<149>;
	.reg .b64 	%fd<7>;
	// demoted variable
	.shared .align 8 .u64 _ZZN3cub18CUB_300001_SM_10006detail9transform23transform_kernel_ublkcpINS2_19async_copy_policy_tILi128EEElN4cuda3std3__45minusIdEEN6thrust24THRUST_300001_SM_1000_NS6detail15normal_iteratorINSC_10device_ptrIdEEEEJddEEEvT0_iT1_T2_DpNS2_16aligned_base_ptrIT3_EEE3bar;
	ld.param.u64 	%rd68, [_ZN3cub18CUB_300001_SM_10006detail9transform16transform_kernelINS2_10policy_hubILb0EN4cuda3std3__45tupleIJN6thrust24THRUST_300001_SM_1000_NS6detail15normal_iteratorINSA_10device_ptrIdEEEESF_EEEE10policy1000ElNS7_5minusIdEESF_JPdSL_EEEvT0_iT1_T2_DpNS2_10kernel_argIT3_EE_param_5];
	ld.param.u64 	%rd66, [_ZN3cub18CUB_300001_SM_10006detail9transform16transform_kernelINS2_10policy_hubILb0EN4cuda3std3__45tupleIJN6thrust24THRUST_300001_SM_1000_NS6detail15normal_iteratorINSA_10device_ptrIdEEEESF_EEEE10policy1000ElNS7_5minusIdEESF_JPdSL_EEEvT0_iT1_T2_DpNS2_10kernel_argIT3_EE_param_4];
	ld.param.u64 	%rd70, [_ZN3cub18CUB_300001_SM_10006detail9transform16transform_kernelINS2_10policy_hubILb0EN4cuda3std3__45tupleIJN6thrust24THRUST_300001_SM_1000_NS6detail15normal_iteratorINSA_10device_ptrIdEEEESF_EEEE10policy1000ElNS7_5minusIdEESF_JPdSL_EEEvT0_iT1_T2_DpNS2_10kernel_argIT3_EE_param_0];
	ld.param.u64 	%rd69, [_ZN3cub18CUB_300001_SM_10006detail9transform16transform_kernelINS2_10policy_hubILb0EN4cuda3std3__45tupleIJN6thrust24THRUST_300001_SM_1000_NS6detail15normal_iteratorINSA_10device_ptrIdEEEESF_EEEE10policy1000ElNS7_5minusIdEESF_JPdSL_EEEvT0_iT1_T2_DpNS2_10kernel_argIT3_EE_param_5+8];
	ld.param.u64 	%rd67, [_ZN3cub18CUB_300001_SM_10006detail9transform16transform_kernelINS2_10policy_hubILb0EN4cuda3std3__45tupleIJN6thrust24THRUST_300001_SM_1000_NS6detail15normal_iteratorINSA_10device_ptrIdEEEESF_EEEE10policy1000ElNS7_5minusIdEESF_JPdSL_EEEvT0_iT1_T2_DpNS2_10kernel_argIT3_EE_param_4+8];
	ld.param.u64 	%rd71, [_ZN3cub18CUB_300001_SM_10006detail9transform16transform_kernelINS2_10policy_hubILb0EN4cuda3std3__45tupleIJN6thrust24THRUST_300001_SM_1000_NS6detail15normal_iteratorINSA_10device_ptrIdEEEESF_EEEE10policy1000ElNS7_5minusIdEESF_JPdSL_EEEvT0_iT1_T2_DpNS2_10kernel_argIT3_EE_param_3];
	ld.param.u32 	%r68, [_ZN3cub18CUB_300001_SM_10006detail9transform16transform_kernelINS2_10policy_hubILb0EN4cuda3std3__45tupleIJN6thrust24THRUST_300001_SM_1000_NS6detail15normal_iteratorINSA_10device_ptrIdEEEESF_EEEE10policy1000ElNS7_5minusIdEESF_JPdSL_EEEvT0_iT1_T2_DpNS2_10kernel_argIT3_EE_param_1];
	cvta.to.global.u64 	%rd1, %rd71;
	cvt.u32.u64 	%r1, %rd67;
	cvt.u32.u64 	%r2, %rd69;
	shl.b32 	%r3, %r68, 7;
	mov.u32 	%r69, %ctaid.x;
	cvt.u64.u32 	%rd72, %r69;
	cvt.s64.s32 	%rd73, %r3;
	mul.lo.s64 	%rd4, %rd73, %rd72;
	sub.s64 	%rd74, %rd70, %rd4;
	min.s64 	%rd75, %rd74, %rd73;
	cvt.u32.u64 	%r4, %rd75;
	setp.eq.s32 	%p1, %r69, 0;
	add.s32 	%r71, %r69, 2;
	mov.u32 	%r72, %nctaid.x;
	setp.ge.u32 	%p2, %r71, %r72;
	shl.b32 	%r5, %r68, 10;
	or.pred  	%p3, %p1, %p2;
	@%p3 bra 	$L__BB3_5;
	mov.b32 	%r132, -1;
	// begin inline asm
	{
	 .reg .pred P_OUT; 
	elect.sync _|P_OUT, %r132;
	selp.b32 %r131, 1, 0, P_OUT; 
}
	// end inline asm
	mov.u32 	%r133, %tid.x;
	setp.gt.u32 	%p18, %r133, 31;
	setp.eq.s32 	%p19, %r131, 0;
	or.pred  	%p20, %p18, %p19;
	@%p20 bra 	$L__BB3_3;
	mov.u32 	%r134, _ZZN3cub18CUB_300001_SM_10006detail9transform23transform_kernel_ublkcpINS2_19async_copy_policy_tILi128EEElN4cuda3std3__45minusIdEEN6thrust24THRUST_300001_SM_1000_NS6detail15normal_iteratorINSC_10device_ptrIdEEEEJddEEEvT0_iT1_T2_DpNS2_16aligned_base_ptrIT3_EEE3bar;
	mov.b32 	%r135, 1;
	// begin inline asm
	mbarrier.init.shared.b64 [%r134], %r135;
	// end inline asm
	// begin inline asm
	fence.proxy.async.shared::cta; // 6.
	// end inline asm
	shl.b64 	%rd126, %rd4, 3;
	add.s32 	%r144, %r5, 15;
	add.s32 	%r145, %r144, %r1;
	and.b32  	%r137, %r145, -16;
	cvta.to.global.u64 	%rd127, %rd66;
	add.s64 	%rd123, %rd127, %rd126;
	mov.u32 	%r136, _ZN3cub18CUB_300001_SM_10006detail9transform4smemE;
	// begin inline asm
	cp.async.bulk.shared::cluster.global.mbarrier::complete_tx::bytes [%r136], [%rd123], %r137, [%r134];
	// end inline asm
	add.s32 	%r146, %r144, %r2;
	and.b32  	%r140, %r146, -16;
	add.s32 	%r147, %r136, %r5;
	add.s32 	%r139, %r147, 128;
	cvta.to.global.u64 	%rd128, %rd68;
	add.s64 	%rd124, %rd128, %rd126;
	// begin inline asm
	cp.async.bulk.shared::cluster.global.mbarrier::complete_tx::bytes [%r139], [%rd124], %r140, [%r134];
	// end inline asm
	add.s32 	%r143, %r140, %r137;
	// begin inline asm
	mbarrier.arrive.expect_tx.release.cta.shared::cta.b64 %rd125, [%r134], %r143; // 8. 
	// end inline asm
$L__BB3_3:
	bar.sync 	0;
	mov.u32 	%r149, _ZZN3cub18CUB_300001_SM_10006detail9transform23transform_kernel_ublkcpINS2_19async_copy_policy_tILi128EEElN4cuda3std3__45minusIdEEN6thrust24THRUST_300001_SM_1000_NS6detail15normal_iteratorINSC_10device_ptrIdEEEEJddEEEvT0_iT1_T2_DpNS2_16aligned_base_ptrIT3_EEE3bar;
$L__BB3_4:
	mov.b32 	%r150, 0;
	// begin inline asm
	{
	 .reg .pred P_OUT; 
	mbarrier.try_wait.parity.shared::cta.b64  P_OUT, [%r149], %r150;                                // 7a. 
	selp.b32 %r148, 1, 0, P_OUT; 
}
	// end inline asm
	setp.eq.s32 	%p21, %r148, 0;
	@%p21 bra 	$L__BB3_4;
	bra.uni 	$L__BB3_26;
$L__BB3_5:
	cvt.s64.s32 	%rd5, %r1;
	shl.b32 	%r74, %r4, 3;
	cvt.s64.s32 	%rd76, %r74;
	shr.u64 	%rd6, %rd76, 3;
	mov.u32 	%r6, %ntid.x;
	mov.u32 	%r7, %ntid.y;
	mul.lo.s32 	%r75, %r6, %r7;
	mov.u32 	%r8, %ntid.z;
	mul.lo.s32 	%r9, %r75, %r8;
	mov.u32 	%r76, %tid.x;
	mov.u32 	%r77, %tid.y;
	mov.u32 	%r78, %tid.z;
	mad.lo.s32 	%r79, %r78, %r7, %r77;
	mad.lo.s32 	%r80, %r79, %r6, %r76;
	cvt.u64.u32 	%rd146, %r80;
	setp.le.u64 	%p4, %rd6, %rd146;
	@%p4 bra 	$L__BB3_15;
	cvt.u32.u64 	%r81, %rd146;
	cvt.u64.u32 	%rd8, %r9;
	add.s32 	%r82, %r81, %r9;
	cvt.u64.u32 	%rd77, %r82;
	max.u64 	%rd78, %rd6, %rd77;
	setp.gt.u64 	%p5, %rd6, %rd77;
	selp.u64 	%rd9, 1, 0, %p5;
	add.s64 	%rd79, %rd9, %rd77;
	sub.s64 	%rd10, %rd78, %rd79;
	and.b64  	%rd80, %rd10, -4294967296;
	setp.ne.s64 	%p6, %rd80, 0;
	@%p6 bra 	$L__BB3_8;
	cvt.u32.u64 	%r83, %rd8;
	cvt.u32.u64 	%r84, %rd10;
	div.u32 	%r85, %r84, %r83;
	cvt.u64.u32 	%rd135, %r85;
	bra.uni 	$L__BB3_9;
$L__BB3_8:
	div.u64 	%rd135, %rd10, %rd8;
$L__BB3_9:
	add.s64 	%rd14, %rd135, %rd9;
	and.b64  	%rd81, %rd14, 3;
	setp.eq.s64 	%p7, %rd81, 3;
	mov.u64 	%rd139, %rd146;
	@%p7 bra 	$L__BB3_12;
	shl.b64 	%rd82, %rd4, 3;
	shl.b64 	%rd83, %rd146, 3;
	add.s64 	%rd84, %rd82, %rd83;
	add.s64 	%rd85, %rd84, %rd5;
	add.s64 	%rd137, %rd66, %rd85;
	shl.b64 	%rd16, %rd8, 3;
	mov.u32 	%r87, _ZN3cub18CUB_300001_SM_10006detail9transform4smemE;
	add.s32 	%r88, %r1, %r87;
	shl.b32 	%r89, %r81, 3;
	add.s32 	%r163, %r88, %r89;
	mul.lo.s32 	%r90, %r8, %r7;
	mul.lo.s32 	%r91, %r90, %r6;
	shl.b32 	%r11, %r91, 3;
	add.s64 	%rd86, %rd14, 1;
	and.b64  	%rd87, %rd86, 3;
	neg.s64 	%rd136, %rd87;
	mov.u64 	%rd139, %rd146;
$L__BB3_11:
	.pragma "nounroll";
	// begin inline asm
	cp.async.ca.shared.global [%r163], [%rd137], 8, 8;
	// end inline asm
	add.s64 	%rd139, %rd139, %rd8;
	add.s64 	%rd137, %rd137, %rd16;
	add.s32 	%r163, %r163, %r11;
	add.s64 	%rd136, %rd136, 1;
	setp.ne.s64 	%p8, %rd136, 0;
	@%p8 bra 	$L__BB3_11;
$L__BB3_12:
	setp.lt.u64 	%p9, %rd14, 3;
	@%p9 bra 	$L__BB3_15;
	shl.b64 	%rd25, %rd8, 2;
	shl.b64 	%rd89, %rd4, 3;
	shl.b64 	%rd90, %rd139, 3;
	add.s64 	%rd26, %rd89, %rd90;
	shl.b64 	%rd91, %rd8, 3;
	add.s64 	%rd27, %rd26, %rd91;
	shl.b64 	%rd92, %rd8, 4;
	add.s64 	%rd28, %rd26, %rd92;
	add.s64 	%rd93, %rd139, %rd4;
	shl.b64 	%rd94, %rd93, 3;
	mad.lo.s64 	%rd29, %rd8, 24, %rd94;
	mov.u32 	%r93, _ZN3cub18CUB_300001_SM_10006detail9transform4smemE;
	add.s32 	%r94, %r1, %r93;
	mul.lo.s32 	%r95, %r8, %r7;
	mul.lo.s32 	%r96, %r95, %r6;
	shl.b32 	%r97, %r96, 3;
	cvt.u32.u64 	%r98, %rd139;
	shl.b32 	%r99, %r98, 3;
	add.s32 	%r164, %r94, %r99;
	add.s32 	%r167, %r164, %r97;
	shl.b32 	%r15, %r96, 5;
	shl.b32 	%r100, %r96, 4;
	add.s32 	%r166, %r164, %r100;
	mad.lo.s32 	%r165, %r96, 24, %r164;
	cvt.s64.s32 	%rd95, %r1;
	add.s64 	%rd140, %rd66, %rd95;
$L__BB3_14:
	add.s64 	%rd96, %rd140, %rd26;
	// begin inline asm
	cp.async.ca.shared.global [%r164], [%rd96], 8, 8;
	// end inline asm
	add.s64 	%rd97, %rd140, %rd27;
	// begin inline asm
	cp.async.ca.shared.global [%r167], [%rd97], 8, 8;
	// end inline asm
	add.s64 	%rd98, %rd140, %rd28;
	// begin inline asm
	cp.async.ca.shared.global [%r166], [%rd98], 8, 8;
	// end inline asm
	add.s64 	%rd99, %rd140, %rd29;
	// begin inline asm
	cp.async.ca.shared.global [%r165], [%rd99], 8, 8;
	// end inline asm
	add.s64 	%rd139, %rd139, %rd25;
	mul.wide.u32 	%rd100, %r9, 32;
	add.s64 	%rd140, %rd140, %rd100;
	add.s32 	%r167, %r167, %r15;
	add.s32 	%r166, %r166, %r15;
	add.s32 	%r165, %r165, %r15;
	add.s32 	%r164, %r164, %r15;
	setp.lt.u64 	%p10, %rd139, %rd6;
	@%p10 bra 	$L__BB3_14;
$L__BB3_15:
	setp.le.u64 	%p11, %rd6, %rd146;
	// begin inline asm
	cp.async.commit_group;
	// end inline asm
	cvt.s64.s32 	%rd35, %r2;
	@%p11 bra 	$L__BB3_25;
	cvt.u32.u64 	%r105, %rd146;
	cvt.u64.u32 	%rd36, %r9;
	add.s32 	%r106, %r105, %r9;
	cvt.u64.u32 	%rd101, %r106;
	max.u64 	%rd102, %rd6, %rd101;
	setp.gt.u64 	%p12, %rd6, %rd101;
	selp.u64 	%rd37, 1, 0, %p12;
	add.s64 	%rd103, %rd37, %rd101;
	sub.s64 	%rd38, %rd102, %rd103;
	and.b64  	%rd104, %rd38, -4294967296;
	setp.ne.s64 	%p13, %rd104, 0;
	@%p13 bra 	$L__BB3_18;
	cvt.u32.u64 	%r107, %rd36;
	cvt.u32.u64 	%r108, %rd38;
	div.u32 	%r109, %r108, %r107;
	cvt.u64.u32 	%rd142, %r109;
	bra.uni 	$L__BB3_19;
$L__BB3_18:
	div.u64 	%rd142, %rd38, %rd36;
$L__BB3_19:
	add.s64 	%rd42, %rd142, %rd37;
	and.b64  	%rd105, %rd42, 3;
	setp.eq.s64 	%p14, %rd105, 3;
	@%p14 bra 	$L__BB3_22;
	shl.b64 	%rd106, %rd4, 3;
	shl.b64 	%rd107, %rd146, 3;
	add.s64 	%rd108, %rd106, %rd107;
	add.s64 	%rd109, %rd108, %rd35;
	add.s64 	%rd144, %rd68, %rd109;
	shl.b64 	%rd44, %rd36, 3;
	mov.u32 	%r111, _ZN3cub18CUB_300001_SM_10006detail9transform4smemE;
	add.s32 	%r112, %r2, %r111;
	add.s32 	%r113, %r112, %r5;
	shl.b32 	%r114, %r105, 3;
	add.s32 	%r168, %r113, %r114;
	mul.lo.s32 	%r115, %r8, %r7;
	mul.lo.s32 	%r116, %r115, %r6;
	shl.b32 	%r28, %r116, 3;
	add.s64 	%rd110, %rd42, 1;
	and.b64  	%rd111, %rd110, 3;
	neg.s64 	%rd143, %rd111;
$L__BB3_21:
	.pragma "nounroll";
	add.s32 	%r117, %r168, 128;
	// begin inline asm
	cp.async.ca.shared.global [%r117], [%rd144], 8, 8;
	// end inline asm
	add.s64 	%rd146, %rd146, %rd36;
	add.s64 	%rd144, %rd144, %rd44;
	add.s32 	%r168, %r168, %r28;
	add.s64 	%rd143, %rd143, 1;
	setp.ne.s64 	%p15, %rd143, 0;
	@%p15 bra 	$L__BB3_21;
$L__BB3_22:
	setp.lt.u64 	%p16, %rd42, 3;
	@%p16 bra 	$L__BB3_25;
	shl.b64 	%rd53, %rd36, 2;
	shl.b64 	%rd113, %rd4, 3;
	shl.b64 	%rd114, %rd146, 3;
	add.s64 	%rd54, %rd113, %rd114;
	shl.b64 	%rd115, %rd36, 3;
	add.s64 	%rd55, %rd54, %rd115;
	shl.b64 	%rd56, %rd36, 5;
	shl.b64 	%rd116, %rd36, 4;
	add.s64 	%rd57, %rd54, %rd116;
	add.s64 	%rd117, %rd146, %rd4;
	shl.b64 	%rd118, %rd117, 3;
	mad.lo.s64 	%rd58, %rd36, 24, %rd118;
	mov.u32 	%r118, _ZN3cub18CUB_300001_SM_10006detail9transform4smemE;
	add.s32 	%r119, %r2, %r118;
	mul.lo.s32 	%r120, %r8, %r7;
	mul.lo.s32 	%r121, %r120, %r6;
	shl.b32 	%r122, %r121, 3;
	cvt.u32.u64 	%r123, %rd146;
	shl.b32 	%r124, %r123, 3;
	add.s32 	%r125, %r119, %r5;
	add.s32 	%r169, %r125, %r124;
	add.s32 	%r172, %r169, %r122;
	shl.b32 	%r32, %r121, 5;
	shl.b32 	%r126, %r121, 4;
	add.s32 	%r171, %r169, %r126;
	mad.lo.s32 	%r170, %r121, 24, %r169;
	add.s64 	%rd147, %rd68, %rd35;
$L__BB3_24:
	add.s64 	%rd119, %rd147, %rd54;
	add.s32 	%r127, %r169, 128;
	// begin inline asm
	cp.async.ca.shared.global [%r127], [%rd119], 8, 8;
	// end inline asm
	add.s64 	%rd120, %rd147, %rd55;
	add.s32 	%r128, %r172, 128;
	// begin inline asm
	cp.async.ca.shared.global [%r128], [%rd120], 8, 8;
	// end inline asm
	add.s64 	%rd121, %rd147, %rd57;
	add.s32 	%r129, %r171, 128;
	// begin inline asm
	cp.async.ca.shared.global [%r129], [%rd121], 8, 8;
	// end inline asm
	add.s64 	%rd122, %rd147, %rd58;
	add.s32 	%r130, %r170, 128;
	// begin inline asm
	cp.async.ca.shared.global [%r130], [%rd122], 8, 8;
	// end inline asm
	add.s64 	%rd146, %rd146, %rd53;
	add.s64 	%rd147, %rd147, %rd56;
	add.s32 	%r172, %r172, %r32;
	add.s32 	%r171, %r171, %r32;
	add.s32 	%r170, %r170, %r32;
	add.s32 	%r169, %r169, %r32;
	setp.lt.u64 	%p17, %rd146, %rd6;
	@%p17 bra 	$L__BB3_24;
$L__BB3_25:
	// begin inline asm
	cp.async.commit_group;
	// end inline asm
	// begin inline asm
	cp.async.wait_group 0;
	// end inline asm
	barrier.sync 	0;
$L__BB3_26:
	setp.eq.s32 	%p22, %r3, %r4;
	@%p22 bra 	$L__BB3_32;
	setp.lt.s32 	%p23, %r68, 1;
	@%p23 bra 	$L__BB3_35;
	mov.u32 	%r177, %tid.x;
	neg.s32 	%r180, %r68;
	add.s32 	%r151, %r2, %r5;
	shl.b32 	%r152, %r177, 3;
	add.s32 	%r153, %r151, %r152;
	mov.u32 	%r154, _ZN3cub18CUB_300001_SM_10006detail9transform4smemE;
	add.s32 	%r155, %r153, %r154;
	add.s32 	%r179, %r155, 128;
	add.s32 	%r156, %r1, %r152;
	add.s32 	%r178, %r154, %r156;
	shl.b64 	%rd129, %rd4, 3;
	add.s64 	%rd64, %rd1, %rd129;
$L__BB3_29:
	.pragma "nounroll";
	setp.ge.s32 	%p24, %r177, %r4;
	@%p24 bra 	$L__BB3_31;
	ld.shared.f64 	%fd1, [%r178];
	ld.shared.f64 	%fd2, [%r179];
	sub.f64 	%fd3, %fd1, %fd2;
	mul.wide.s32 	%rd130, %r177, 8;
	add.s64 	%rd131, %rd64, %rd130;
	st.global.f64 	[%rd131], %fd3;
$L__BB3_31:
	add.s32 	%r180, %r180, 1;
	setp.ne.s32 	%p25, %r180, 0;
	add.s32 	%r179, %r179, 1024;
	add.s32 	%r178, %r178, 1024;
	add.s32 	%r177, %r177, 128;
	@%p25 bra 	$L__BB3_29;
	bra.uni 	$L__BB3_35;
$L__BB3_32:
	setp.lt.s32 	%p26, %r68, 1;
	@%p26 bra 	$L__BB3_35;
	mov.u32 	%r173, %tid.x;
	neg.s32 	%r176, %r68;
	add.s32 	%r157, %r2, %r5;
	shl.b32 	%r158, %r173, 3;
	add.s32 	%r159, %r157, %r158;
	mov.u32 	%r160, _ZN3cub18CUB_300001_SM_10006detail9transform4smemE;
	add.s32 	%r161, %r159, %r160;
	add.s32 	%r175, %r161, 128;
	add.s32 	%r162, %r1, %r158;
	add.s32 	%r174, %r160, %r162;
	shl.b64 	%rd132, %rd4, 3;
	add.s64 	%rd65, %rd1, %rd132;
$L__BB3_34:
	.pragma "nounroll";
	mul.wide.s32 	%rd133, %r173, 8;
	add.s64 	%rd134, %rd65, %rd133;
	ld.shared.f64 	%fd4, [%r174];
	ld.shared.f64 	%fd5, [%r175];
	sub.f64 	%fd6, %fd4, %fd5;
	st.global.f64 	[%rd134], %fd6;
	add.s32 	%r176, %r176, 1;
	setp.eq.s32 	%p27, %r176, 0;
	add.s32 	%r175, %r175, 1024;
	add.s32 	%r174, %r174, 1024;
	add.s32 	%r173, %r173, 128;
	@%p27 bra 	$L__BB3_35;
	bra.uni 	$L__BB3_34;
$L__BB3_35:
	ret;

}
	// .globl	_ZN3cub18CUB_300001_SM_10006detail9transform16transform_kernelINS2_10policy_hubILb1EN4cuda3std3__45tupleIJN6thrust24THRUST_300001_SM_1000_NS6detail15normal_iteratorINSA_10device_ptrIdEEEEEEEE10policy1000Ei12calcular_varSF_JPdEEEvT0_iT1_T2_DpNS2_10kernel_argIT3_EE
.visible .entry _ZN3cub18CUB_300001_SM_10006detail9transform16transform_kernelINS2_10policy_hubILb1EN4cuda3std3__45tupleIJN6thrust24THRUST_300001_SM_1000_NS6detail15normal_iteratorINSA_10device_ptrIdEEEEEEEE10policy1000Ei12calcular_varSF_JPdEEEvT0_iT1_T2_DpNS2_10kernel_argIT3_EE(
	.param .u32 _ZN3cub18CUB_300001_SM_10006detail9transform16transform_kernelINS2_10policy_hubILb1EN4cuda3std3__45tupleIJN6thrust24THRUST_300001_SM_1000_NS6detail15normal_iteratorINSA_10device_ptrIdEEEEEEEE10policy1000Ei12calcular_varSF_JPdEEEvT0_iT1_T2_DpNS2_10kernel_argIT3_EE_param_0,
	.param .u32 _ZN3cub18CUB_300001_SM_10006detail9transform16transform_kernelINS2_10policy_hubILb1EN4cuda3std3__45tupleIJN6thrust24THRUST_300001_SM_1000_NS6detail15normal_iteratorINSA_10device_ptrIdEEEEEEEE10policy1000Ei12calcular_varSF_JPdEEEvT0_iT1_T2_DpNS2_10kernel_argIT3_EE_param_1,
	.param .align 8 .b8 _ZN3cub18CUB_300001_SM_10006detail9transform16transform_kernelINS2_10policy_hubILb1EN4cuda3std3__45tupleIJN6thrust24THRUST_300001_SM_1000_NS6detail15normal_iteratorINSA_10device_ptrIdEEEEEEEE10policy1000Ei12calcular_varSF_JPdEEEvT0_iT1_T2_DpNS2_10kernel_argIT3_EE_param_2[16],
	.param .align 8 .b8 _ZN3cub18CUB_300001_SM_10006detail9transform16transform_kernelINS2_10policy_hubILb1EN4cuda3std3__45tupleIJN6thrust24THRUST_300001_SM_1000_NS6detail15normal_iteratorINSA_10device_ptrIdEEEEEEEE10policy1000Ei12calcular_varSF_JPdEEEvT0_iT1_T2_DpNS2_10kernel_argIT3_EE_param_3[8],
	.param .align 8 .b8 _ZN3cub18CUB_300001_SM_10006detail9transform16transform_kernelINS2_10policy_hubILb1EN4cuda3std3__45tupleIJN6thrust24THRUST_300001_SM_1000_NS6detail15normal_iteratorINSA_10device_ptrIdEEEEEEEE10policy1000Ei12calcular_varSF_JPdEEEvT0_iT1_T2_DpNS2_10kernel_argIT3_EE_param_4[16]
)
.maxntid 128
{
	.reg .pred 	%p<37>;
	.reg .b32 	%r<78>;
	.reg .b64 	%rd<64>;
	.reg .b64 	%fd<124>;

	ld.param.f64 	%fd1, [_ZN3cub18CUB_300001_SM_10006detail9transform16transform_kernelINS2_10policy_hubILb1EN4cuda3std3__45tupleIJN6thrust24THRUST_300001_SM_1000_NS6detail15normal_iteratorINSA_10device_ptrIdEEEEEEEE10policy1000Ei12calcular_varSF_JPdEEEvT0_iT1_T2_DpNS2_10kernel_argIT3_EE_param_2];
	ld.param.u32 	%r1, [_ZN3cub18CUB_300001_SM_10006detail9transform16transform_kernelINS2_10policy_hubILb1EN4cuda3std3__45tupleIJN6thrust24THRUST_300001_SM_1000_NS6detail15normal_iteratorINSA_10device_ptrIdEEEEEEEE10policy1000Ei12calcular_varSF_JPdEEEvT0_iT1_T2_DpNS2_10kernel_argIT3_EE_param_2+8];
	ld.param.u32 	%r44, [_ZN3cub18CUB_300001_SM_10006detail9transform16transform_kernelINS2_10policy_hubILb1EN4cuda3std3__45tupleIJN6thrust24THRUST_300001_SM_1000_NS6detail15normal_iteratorINSA_10device_ptrIdEEEEEEEE10policy1000Ei12calcular_varSF_JPdEEEvT0_iT1_T2_DpNS2_10kernel_argIT3_EE_param_0];
	ld.param.u64 	%rd14, [_ZN3cub18CUB_300001_SM_10006detail9transform16transform_kernelINS2_10policy_hubILb1EN4cuda3std3__45tupleIJN6thrust24THRUST_300001_SM_1000_NS6detail15normal_iteratorINSA_10device_ptrIdEEEEEEEE10policy1000Ei12calcular_varSF_JPdEEEvT0_iT1_T2_DpNS2_10kernel_argIT3_EE_param_4];
	ld.param.u64 	%rd15, [_ZN3cub18CUB_300001_SM_10006detail9transform16transform_kernelINS2_10policy_hubILb1EN4cuda3std3__45tupleIJN6thrust24THRUST_300001_SM_1000_NS6detail15normal_iteratorINSA_10device_ptrIdEEEEEEEE10policy1000Ei12calcular_varSF_JPdEEEvT0_iT1_T2_DpNS2_10kernel_argIT3_EE_param_3];
	ld.param.u32 	%r43, [_ZN3cub18CUB_300001_SM_10006detail9transform16transform_kernelINS2_10policy_hubILb1EN4cuda3std3__45tupleIJN6thrust24THRUST_300001_SM_1000_NS6detail15normal_iteratorINSA_10device_ptrIdEEEEEEEE10policy1000Ei12calcular_varSF_JPdEEEvT0_iT1_T2_DpNS2_10kernel_argIT3_EE_param_1];
	cvta.to.global.u64 	%rd1, %rd15;
	cvta.to.global.u64 	%rd2, %rd14;
	shl.b32 	%r2, %r43, 7;
	mov.u32 	%r45, %ctaid.x;
	mul.lo.s32 	%r3, %r2, %r45;
	sub.s32 	%r4, %r44, %r3;
	min.s32 	%r5, %r2, %r4;
	shl.b32 	%r6, %r5, 3;
	mov.u32 	%r7, %tid.x;
	shl.b32 	%r68, %r7, 7;
	setp.ge.s32 	%p1, %r68, %r6;
	@%p1 bra 	$L__BB4_3;
	mul.wide.u32 	%rd16, %r7, 128;
	add.s64 	%rd17, %rd2, %rd16;
	mul.wide.s32 	%rd18, %r3, 8;
	add.s64 	%rd62, %rd17, %rd18;
$L__BB4_2:
	.pragma "nounroll";
	// begin inline asm
	prefetch.global.L2 [%rd62];
	// end inline asm
	add.s32 	%r68, %r68, 16384;
	add.s64 	%rd62, %rd62, 16384;
	setp.lt.s32 	%p2, %r68, %r6;
	@%p2 bra 	$L__BB4_2;
$L__BB4_3:
	mul.wide.s32 	%rd20, %r3, 8;
	add.s64 	%rd6, %rd2, %rd20;
	add.s64 	%rd7, %rd1, %rd20;
	setp.gt.s32 	%p3, %r2, %r4;
	@%p3 bra 	$L__BB4_16;
	setp.lt.s32 	%p4, %r43, 1;
	@%p4 bra 	$L__BB4_57;
	cvt.rn.f64.s32 	%fd2, %r1;
	and.b32  	%r11, %r43, 7;
	setp.lt.u32 	%p5, %r43, 8;
	mov.b32 	%r75, 0;
	@%p5 bra 	$L__BB4_8;
	and.b32  	%r75, %r43, 2147483640;
	neg.s32 	%r70, %r75;
	mul.wide.u32 	%rd21, %r7, 8;
	add.s64 	%rd63, %rd20, %rd21;
	add.s32 	%r69, %r7, 128;
$L__BB4_7:
	.pragma "nounroll";
	mul.wide.s32 	%rd22, %r69, 8;
	add.s64 	%rd23, %rd20, %rd22;
	add.s64 	%rd24, %rd2, %rd63;
	ld.global.f64 	%fd4, [%rd24];
	sub.f64 	%fd5, %fd4, %fd1;
	mul.f64 	%fd6, %fd5, %fd5;
	div.rn.f64 	%fd7, %fd6, %fd2;
	add.s64 	%rd25, %rd1, %rd63;
	st.global.f64 	[%rd25], %fd7;
	add.s64 	%rd26, %rd2, %rd23;
	ld.global.f64 	%fd8, [%rd26];
	sub.f64 	%fd9, %fd8, %fd1;
	mul.f64 	%fd10, %fd9, %fd9;
	div.rn.f64 	%fd11, %fd10, %fd2;
	add.s64 	%rd27, %rd1, %rd23;
	st.global.f64 	[%rd27], %fd11;
	ld.global.f64 	%fd12, [%rd26+1024];
	sub.f64 	%fd13, %fd12, %fd1;
	mul.f64 	%fd14, %fd13, %fd13;
	div.rn.f64 	%fd15, %fd14, %fd2;
	st.global.f64 	[%rd27+1024], %fd15;
	ld.global.f64 	%fd16, [%rd26+2048];
	sub.f64 	%fd17, %fd16, %fd1;
	mul.f64 	%fd18, %fd17, %fd17;
	div.rn.f64 	%fd19, %fd18, %fd2;
	st.global.f64 	[%rd27+2048], %fd19;
	ld.global.f64 	%fd20, [%rd26+3072];
	sub.f64 	%fd21, %fd20, %fd1;
	mul.f64 	%fd22, %fd21, %fd21;
	div.rn.f64 	%fd23, %fd22, %fd2;
	st.global.f64 	[%rd27+3072], %fd23;
	ld.global.f64 	%fd24, [%rd26+4096];
	sub.f64 	%fd25, %fd24, %fd1;
	mul.f64 	%fd26, %fd25, %fd25;
	div.rn.f64 	%fd27, %fd26, %fd2;
	st.global.f64 	[%rd27+4096], %fd27;
	ld.global.f64 	%fd28, [%rd26+5120];
	sub.f64 	%fd29, %fd28, %fd1;
	mul.f64 	%fd30, %fd29, %fd29;
	div.rn.f64 	%fd31, %fd30, %fd2;
	st.global.f64 	[%rd27+5120], %fd31;
	ld.global.f64 	%fd32, [%rd26+6144];
	sub.f64 	%fd33, %fd32, %fd1;
	mul.f64 	%fd34, %fd33, %fd33;
	div.rn.f64 	%fd35, %fd34, %fd2;
	st.global.f64 	[%rd27+6144], %fd35;
	add.s32 	%r70, %r70, 8;
	add.s64 	%rd63, %rd63, 8192;
	add.s32 	%r69, %r69, 1024;
	setp.eq.s32 	%p6, %r70, 0;
	@%p6 bra 	$L__BB4_8;
	bra.uni 	$L__BB4_7;
$L__BB4_8:
	setp.eq.s32 	%p7, %r11, 0;
	@%p7 bra 	$L__BB4_57;
	and.b32  	%r38, %r43, 3;
	setp.lt.u32 	%p8, %r11, 4;
	@%p8 bra 	$L__BB4_11;
	shl.b32 	%r47, %r75, 7;
	add.s32 	%r48, %r47, %r7;
	mul.wide.s32 	%rd28, %r48, 8;
	add.s64 	%rd29, %rd6, %rd28;
	ld.global.f64 	%fd36, [%rd29];
	sub.f64 	%fd37, %fd36, %fd1;
	mul.f64 	%fd38, %fd37, %fd37;
	div.rn.f64 	%fd39, %fd38, %fd2;
	add.s64 	%rd30, %rd7, %rd28;
	st.global.f64 	[%rd30], %fd39;
	ld.global.f64 	%fd40, [%rd29+1024];
	sub.f64 	%fd41, %fd40, %fd1;
	mul.f64 	%fd42, %fd41, %fd41;
	div.rn.f64 	%fd43, %fd42, %fd2;
	st.global.f64 	[%rd30+1024], %fd43;
	ld.global.f64 	%fd44, [%rd29+2048];
	sub.f64 	%fd45, %fd44, %fd1;
	mul.f64 	%fd46, %fd45, %fd45;
	div.rn.f64 	%fd47, %fd46, %fd2;
	st.global.f64 	[%rd30+2048], %fd47;
	ld.global.f64 	%fd48, [%rd29+3072];
	sub.f64 	%fd49, %fd48, %fd1;
	mul.f64 	%fd50, %fd49, %fd49;
	div.rn.f64 	%fd51, %fd50, %fd2;
	st.global.f64 	[%rd30+3072], %fd51;
	add.s32 	%r75, %r75, 4;
$L__BB4_11:
	setp.eq.s32 	%p9, %r38, 0;
	@%p9 bra 	$L__BB4_57;
	setp.eq.s32 	%p10, %r38, 1;
	@%p10 bra 	$L__BB4_14;
	shl.b32 	%r49, %r75, 7;
	add.s32 	%r50, %r49, %r7;
	mul.wide.s32 	%rd31, %r50, 8;
	add.s64 	%rd32, %rd6, %rd31;
	ld.global.f64 	%fd52, [%rd32];
	sub.f64 	%fd53, %fd52, %fd1;
	mul.f64 	%fd54, %fd53, %fd53;
	div.rn.f64 	%fd55, %fd54, %fd2;
	add.s64 	%rd33, %rd7, %rd31;
	st.global.f64 	[%rd33], %fd55;
	ld.global.f64 	%fd56, [%rd32+1024];
	sub.f64 	%fd57, %fd56, %fd1;
	mul.f64 	%fd58, %fd57, %fd57;
	div.rn.f64 	%fd59, %fd58, %fd2;
	st.global.f64 	[%rd33+1024], %fd59;
	add.s32 	%r75, %r75, 2;
$L__BB4_14:
	and.b32  	%r51, %r43, 1;
	setp.eq.b32 	%p11, %r51, 1;
	not.pred 	%p12, %p11;
	@%p12 bra 	$L__BB4_57;
	shl.b32 	%r52, %r75, 7;
	add.s32 	%r53, %r52, %r7;
	mul.wide.s32 	%rd34, %r53, 8;
	add.s64 	%rd35, %rd6, %rd34;
	ld.global.f64 	%fd60, [%rd35];
	sub.f64 	%fd61, %fd60, %fd1;
	mul.f64 	%fd62, %fd61, %fd61;
	div.rn.f64 	%fd63, %fd62, %fd2;
	add.s64 	%rd36, %rd7, %rd34;
	st.global.f64 	[%rd36], %fd63;
	bra.uni 	$L__BB4_57;
$L__BB4_16:
	setp.lt.s32 	%p13, %r43, 1;
	@%p13 bra 	$L__BB4_57;
	cvt.rn.f64.s32 	%fd3, %r1;
	and.b32  	%r15, %r43, 7;
	setp.lt.u32 	%p14, %r43, 8;
	mov.b32 	%r72, 0;
	@%p14 bra 	$L__BB4_36;
	and.b32  	%r72, %r43, 2147483640;
	mov.b32 	%r71, 0;
$L__BB4_19:
	.pragma "nounroll";
	shl.b32 	%r56, %r71, 7;
	add.s32 	%r22, %r56, %r7;
	setp.ge.s32 	%p15, %r22, %r5;
	@%p15 bra 	$L__BB4_21;
	mul.wide.u32 	%rd37, %r22, 8;
	add.s64 	%rd38, %rd6, %rd37;
	ld.global.f64 	%fd64, [%rd38];
	sub.f64 	%fd65, %fd64, %fd1;
	mul.f64 	%fd66, %fd65, %fd65;
	div.rn.f64 	%fd67, %fd66, %fd3;
	add.s64 	%rd39, %rd7, %rd37;
	st.global.f64 	[%rd39], %fd67;
$L__BB4_21:
	add.s32 	%r57, %r22, 128;
	setp.ge.s32 	%p16, %r57, %r5;
	mul.wide.s32 	%rd40, %r57, 8;
	add.s64 	%rd12, %rd6, %rd40;
	add.s64 	%rd13, %rd7, %rd40;
	@%p16 bra 	$L__BB4_23;
	ld.global.f64 	%fd68, [%rd12];
	sub.f64 	%fd69, %fd68, %fd1;
	mul.f64 	%fd70, %fd69, %fd69;
	div.rn.f64 	%fd71, %fd70, %fd3;
	st.global.f64 	[%rd13], %fd71;
$L__BB4_23:
	add.s32 	%r58, %r22, 256;
	setp.ge.s32 	%p17, %r58, %r5;
	@%p17 bra 	$L__BB4_25;
	ld.global.f64 	%fd72, [%rd12+1024];
	sub.f64 	%fd73, %fd72, %fd1;
	mul.f64 	%fd74, %fd73, %fd73;
	div.rn.f64 	%fd75, %fd74, %fd3;
	st.global.f64 	[%rd13+1024], %fd75;
$L__BB4_25:
	add.s32 	%r59, %r22, 384;
	setp.ge.s32 	%p18, %r59, %r5;
	@%p18 bra 	$L__BB4_27;
	ld.global.f64 	%fd76, [%rd12+2048];
	sub.f64 	%fd77, %fd76, %fd1;
	mul.f64 	%fd78, %fd77, %fd77;
	div.rn.f64 	%fd79, %fd78, %fd3;
	st.global.f64 	[%rd13+2048], %fd79;
$L__BB4_27:
	add.s32 	%r60, %r22, 512;
	setp.ge.s32 	%p19, %r60, %r5;
	@%p19 bra 	$L__BB4_29;
	ld.global.f64 	%fd80, [%rd12+3072];
	sub.f64 	%fd81, %fd80, %fd1;
	mul.f64 	%fd82, %fd81, %fd81;
	div.rn.f64 	%fd83, %fd82, %fd3;
	st.global.f64 	[%rd13+3072], %fd83;
$L__BB4_29:
	add.s32 	%r61, %r22, 640;
	setp.ge.s32 	%p20, %r61, %r5;
	@%p20 bra 	$L__BB4_31;
	ld.global.f64 	%fd84, [%rd12+4096];
	sub.f64 	%fd85, %fd84, %fd1;
	mul.f64 	%fd86, %fd85, %fd85;
	div.rn.f64 	%fd87, %fd86, %fd3;
	st.global.f64 	[%rd13+4096], %fd87;
$L__BB4_31:
	add.s32 	%r62, %r22, 768;
	setp.ge.s32 	%p21, %r62, %r5;
	@%p21 bra 	$L__BB4_33;
	ld.global.f64 	%fd88, [%rd12+5120];
	sub.f64 	%fd89, %fd88, %fd1;
	mul.f64 	%fd90, %fd89, %fd89;
	div.rn.f64 	%fd91, %fd90, %fd3;
	st.global.f64 	[%rd13+5120], %fd91;
$L__BB4_33:
	add.s32 	%r63, %r22, 896;
	setp.ge.s32 	%p22, %r63, %r5;
	@%p22 bra 	$L__BB4_35;
	ld.global.f64 	%fd92, [%rd12+6144];
	sub.f64 	%fd93, %fd92, %fd1;
	mul.f64 	%fd94, %fd93, %fd93;
	div.rn.f64 	%fd95, %fd94, %fd3;
	st.global.f64 	[%rd13+6144], %fd95;
$L__BB4_35:
	add.s32 	%r71, %r71, 8;
	setp.ne.s32 	%p23, %r71, %r72;
	@%p23 bra 	$L__BB4_19;
$L__BB4_36:
	setp.eq.s32 	%p24, %r15, 0;
	@%p24 bra 	$L__BB4_57;
	and.b32  	%r25, %r43, 3;
	setp.lt.u32 	%p25, %r15, 4;
	@%p25 bra 	$L__BB4_47;
	shl.b32 	%r64, %r72, 7;
	add.s32 	%r26, %r64, %r7;
	setp.ge.s32 	%p26, %r26, %r5;
	@%p26 bra 	$L__BB4_40;
	mul.wide.s32 	%rd41, %r26, 8;
	add.s64 	%rd42, %rd6, %rd41;
	ld.global.f64 	%fd96, [%rd42];
	sub.f64 	%fd97, %fd96, %fd1;
	mul.f64 	%fd98, %fd97, %fd97;
	div.rn.f64 	%fd99, %fd98, %fd3;
	add.s64 	%rd43, %rd7, %rd41;
	st.global.f64 	[%rd43], %fd99;
$L__BB4_40:
	add.s32 	%r27, %r26, 128;
	setp.ge.s32 	%p27, %r27, %r5;
	@%p27 bra 	$L__BB4_42;
	mul.wide.s32 	%rd44, %r27, 8;
	add.s64 	%rd45, %rd6, %rd44;
	ld.global.f64 	%fd100, [%rd45];
	sub.f64 	%fd101, %fd100, %fd1;
	mul.f64 	%fd102, %fd101, %fd101;
	div.rn.f64 	%fd103, %fd102, %fd3;
	add.s64 	%rd46, %rd7, %rd44;
	st.global.f64 	[%rd46], %fd103;
$L__BB4_42:
	add.s32 	%r28, %r26, 256;
	setp.ge.s32 	%p28, %r28, %r5;
	@%p28 bra 	$L__BB4_44;
	mul.wide.s32 	%rd47, %r28, 8;
	add.s64 	%rd48, %rd6, %rd47;
	ld.global.f64 	%fd104, [%rd48];
	sub.f64 	%fd105, %fd104, %fd1;
	mul.f64 	%fd106, %fd105, %fd105;
	div.rn.f64 	%fd107, %fd106, %fd3;
	add.s64 	%rd49, %rd7, %rd47;
	st.global.f64 	[%rd49], %fd107;
$L__BB4_44:
	add.s32 	%r29, %r26, 384;
	setp.ge.s32 	%p29, %r29, %r5;
	@%p29 bra 	$L__BB4_46;
	mul.wide.s32 	%rd50, %r29, 8;
	add.s64 	%rd51, %rd6, %rd50;
	ld.global.f64 	%fd108, [%rd51];
	sub.f64 	%fd109, %fd108, %fd1;
	mul.f64 	%fd110, %fd109, %fd109;
	div.rn.f64 	%fd111, %fd110, %fd3;
	add.s64 	%rd52, %rd7, %rd50;
	st.global.f64 	[%rd52], %fd111;
$L__BB4_46:
	add.s32 	%r72, %r72, 4;
$L__BB4_47:
	setp.eq.s32 	%p30, %r25, 0;
	@%p30 bra 	$L__BB4_57;
	setp.eq.s32 	%p31, %r25, 1;
	@%p31 bra 	$L__BB4_54;
	shl.b32 	%r65, %r72, 7;
	add.s32 	%r32, %r65, %r7;
	setp.ge.s32 	%p32, %r32, %r5;
	@%p32 bra 	$L__BB4_51;
	mul.wide.s32 	%rd53, %r32, 8;
	add.s64 	%rd54, %rd6, %rd53;
	ld.global.f64 	%fd112, [%rd54];
	sub.f64 	%fd113, %fd112, %fd1;
	mul.f64 	%fd114, %fd113, %fd113;
	div.rn.f64 	%fd115, %fd114, %fd3;
	add.s64 	%rd55, %rd7, %rd53;
	st.global.f64 	[%rd55], %fd115;
$L__BB4_51:
	add.s32 	%r33, %r32, 128;
	setp.ge.s32 	%p33, %r33, %r5;
	@%p33 bra 	$L__BB4_53;
	mul.wide.s32 	%rd56, %r33, 8;
	add.s64 	%rd57, %rd6, %rd56;
	ld.global.f64 	%fd116, [%rd57];
	sub.f64 	%fd117, %fd116, %fd1;
	mul.f64 	%fd118, %fd117, %fd117;
	div.rn.f64 	%fd119, %fd118, %fd3;
	add.s64 	%rd58, %rd7, %rd56;
	st.global.f64 	[%rd58], %fd119;
$L__BB4_53:
	add.s32 	%r72, %r72, 2;
$L__BB4_54:
	and.b32  	%r66, %r43, 1;
	setp.eq.b32 	%p34, %r66, 1;
	not.pred 	%p35, %p34;
	@%p35 bra 	$L__BB4_57;
	shl.b32 	%r67, %r72, 7;
	add.s32 	%r36, %r67, %r7;
	setp.ge.s32 	%p36, %r36, %r5;
	@%p36 bra 	$L__BB4_57;
	mul.wide.s32 	%rd59, %r36, 8;
	add.s64 	%rd60, %rd6, %rd59;
	ld.global.f64 	%fd120, [%rd60];
	sub.f64 	%fd121, %fd120, %fd1;
	mul.f64 	%fd122, %fd121, %fd121;
	div.rn.f64 	%fd123, %fd122, %fd3;
	add.s64 	%rd61, %rd7, %rd59;
	st.global.f64 	[%rd61], %fd123;
$L__BB4_57:
	ret;

}
	// .globl	_ZN3cub18CUB_300001_SM_10006detail9transform16transform_kernelINS2_10policy_hubILb1EN4cuda3std3__45tupleIJN6thrust24THRUST_300001_SM_1000_NS6detail15normal_iteratorINSA_10device_ptrIdEEEEEEEE10policy1000El12calcular_varSF_JPdEEEvT0_iT1_T2_DpNS2_10kernel_argIT3_EE
.visible .entry _ZN3cub18CUB_300001_SM_10006detail9transform16transform_kernelINS2_10policy_hubILb1EN4cuda3std3__45tupleIJN6thrust24THRUST_300001_SM_1000_NS6detail15normal_iteratorINSA_10device_ptrIdEEEEEEEE10policy1000El12calcular_varSF_JPdEEEvT0_iT1_T2_DpNS2_10kernel_argIT3_EE(
	.param .u64 _ZN3cub18CUB_300001_SM_10006detail9transform16transform_kernelINS2_10policy_hubILb1EN4cuda3std3__45tupleIJN6thrust24THRUST_300001_SM_1000_NS6detail15normal_iteratorINSA_10device_ptrIdEEEEEEEE10policy1000El12calcular_varSF_JPdEEEvT0_iT1_T2_DpNS2_10kernel_argIT3_EE_param_0,
	.param .u32 _ZN3cub18CUB_300001_SM_10006detail9transform16transform_kernelINS2_10policy_hubILb1EN4cuda3std3__45tupleIJN6thrust24THRUST_300001_SM_1000_NS6detail15normal_iteratorINSA_10device_ptrIdEEEEEEEE10policy1000El12calcular_varSF_JPdEEEvT0_iT1_T2_DpNS2_10kernel_argIT3_EE_param_1,
	.param .align 8 .b8 _ZN3cub18CUB_300001_SM_10006detail9transform16transform_kernelINS2_10policy_hubILb1EN4cuda3std3__45tupleIJN6thrust24THRUST_300001_SM_1000_NS6detail15normal_iteratorINSA_10device_ptrIdEEEEEEEE10policy1000El12calcular_varSF_JPdEEEvT0_iT1_T2_DpNS2_10kernel_argIT3_EE_param_2[16],
	.param .align 8 .b8 _ZN3cub18CUB_300001_SM_10006detail9transform16transform_kernelINS2_10policy_hubILb1EN4cuda3std3__45tupleIJN6thrust24THRUST_300001_SM_1000_NS6detail15normal_iteratorINSA_10device_ptrIdEEEEEEEE10policy1000El12calcular_varSF_JPdEEEvT0_iT1_T2_DpNS2_10kernel_argIT3_EE_param_3[8],
	.param .align 8 .b8 _ZN3cub18CUB_300001_SM_10006detail9transform16transform_kernelINS2_10policy_hubILb1EN4cuda3std3__45tupleIJN6thrust24THRUST_300001_SM_1000_NS6detail15normal_iteratorINSA_10device_ptrIdEEEEEEEE10policy1000El12calcular_varSF_JPdEEEvT0_iT1_T2_DpNS2_10kernel_argIT3_EE_param_4[16]
)
.maxntid 128
{
	.reg .pred 	%p<37>;
	.reg .b32 	%r<75>;
	.reg .b64 	%rd<70>;
	.reg .b64 	%fd<124>;

	ld.param.f64 	%fd1, [_ZN3cub18CUB_300001_SM_10006detail9transform16transform_kernelINS2_10policy_hubILb1EN4cuda3std3__45tupleIJN6thrust24THRUST_300001_SM_1000_NS6detail15normal_iteratorINSA_10device_ptrIdEEEEEEEE10policy1000El12calcular_varSF_JPdEEEvT0_iT1_T2_DpNS2_10kernel_argIT3_EE_param_2];
	ld.param.u32 	%r1, [_ZN3cub18CUB_300001_SM_10006detail9transform16transform_kernelINS2_10policy_hubILb1EN4cuda3std3__45tupleIJN6thrust24THRUST_300001_SM_1000_NS6detail15normal_iteratorINSA_10device_ptrIdEEEEEEEE10policy1000El12calcular_varSF_JPdEEEvT0_iT1_T2_DpNS2_10kernel_argIT3_EE_param_2+8];
	ld.param.u64 	%rd15, [_ZN3cub18CUB_300001_SM_10006detail9transform16transform_kernelINS2_10policy_hubILb1EN4cuda3std3__45tupleIJN6thrust24THRUST_300001_SM_1000_NS6detail15normal_iteratorINSA_10device_ptrIdEEEEEEEE10policy1000El12calcular_varSF_JPdEEEvT0_iT1_T2_DpNS2_10kernel_argIT3_EE_param_0];
	ld.param.u64 	%rd16, [_ZN3cub18CUB_300001_SM_10006detail9transform16transform_kernelINS2_10policy_hubILb1EN4cuda3std3__45tupleIJN6thrust24THRUST_300001_SM_1000_NS6detail15normal_iteratorINSA_10device_ptrIdEEEEEEEE10policy1000El12calcular_varSF_JPdEEEvT0_iT1_T2_DpNS2_10kernel_argIT3_EE_param_4];
	ld.param.u64 	%rd17, [_ZN3cub18CUB_300001_SM_10006detail9transform16transform_kernelINS2_10policy_hubILb1EN4cuda3std3__45tupleIJN6thrust24THRUST_300001_SM_1000_NS6detail15normal_iteratorINSA_10device_ptrIdEEEEEEEE10policy1000El12calcular_varSF_JPdEEEvT0_iT1_T2_DpNS2_10kernel_argIT3_EE_param_3];
	ld.param.u32 	%r41, [_ZN3cub18CUB_300001_SM_10006detail9transform16transform_kernelINS2_10policy_hubILb1EN4cuda3std3__45tupleIJN6thrust24THRUST_300001_SM_1000_NS6detail15normal_iteratorINSA_10device_ptrIdEEEEEEEE10policy1000El12calcular_varSF_JPdEEEvT0_iT1_T2_DpNS2_10kernel_argIT3_EE_param_1];
	cvta.to.global.u64 	%rd1, %rd17;
	cvta.to.global.u64 	%rd2, %rd16;
	shl.b32 	%r2, %r41, 7;
	mov.u32 	%r42, %ctaid.x;
	cvt.u64.u32 	%rd18, %r42;
	cvt.s64.s32 	%rd19, %r2;
	mul.lo.s64 	%rd3, %rd19, %rd18;
	sub.s64 	%rd20, %rd15, %rd3;
	min.s64 	%rd21, %rd20, %rd19;
	cvt.u32.u64 	%r3, %rd21;
	shl.b32 	%r4, %r3, 3;
	mov.u32 	%r5, %tid.x;
	shl.b32 	%r65, %r5, 7;
	setp.ge.s32 	%p1, %r65, %r4;
	@%p1 bra 	$L__BB5_3;
	shl.b64 	%rd22, %rd3, 3;
	add.s64 	%rd23, %rd2, %rd22;
	mul.wide.u32 	%rd24, %r5, 128;
	add.s64 	%rd68, %rd23, %rd24;
$L__BB5_2:
	.pragma "nounroll";
	// begin inline asm
	prefetch.global.L2 [%rd68];
	// end inline asm
	add.s32 	%r65, %r65, 16384;
	add.s64 	%rd68, %rd68, 16384;
	setp.lt.s32 	%p2, %r65, %r4;
	@%p2 bra 	$L__BB5_2;
$L__BB5_3:
	shl.b64 	%rd26, %rd3, 3;
	add.s64 	%rd7, %rd2, %rd26;
	add.s64 	%rd8, %rd1, %rd26;
	setp.eq.s32 	%p3, %r2, %r3;
	@%p3 bra 	$L__BB5_45;
	setp.lt.s32 	%p4, %r41, 1;
	@%p4 bra 	$L__BB5_57;
	cvt.rn.f64.s32 	%fd2, %r1;
	and.b32  	%r9, %r41, 7;
	setp.lt.u32 	%p5, %r41, 8;
	mov.b32 	%r72, 0;
	@%p5 bra 	$L__BB5_24;
	and.b32  	%r72, %r41, 2147483640;
	mov.b32 	%r68, 0;
$L__BB5_7:
	.pragma "nounroll";
	shl.b32 	%r45, %r68, 7;
	add.s32 	%r20, %r45, %r5;
	setp.ge.s32 	%p6, %r20, %r3;
	@%p6 bra 	$L__BB5_9;
	mul.wide.u32 	%rd27, %r20, 8;
	add.s64 	%rd28, %rd7, %rd27;
	ld.global.f64 	%fd4, [%rd28];
	sub.f64 	%fd5, %fd4, %fd1;
	mul.f64 	%fd6, %fd5, %fd5;
	div.rn.f64 	%fd7, %fd6, %fd2;
	add.s64 	%rd29, %rd8, %rd27;
	st.global.f64 	[%rd29], %fd7;
$L__BB5_9:
	add.s32 	%r46, %r20, 128;
	setp.ge.s32 	%p7, %r46, %r3;
	mul.wide.s32 	%rd30, %r46, 8;
	add.s64 	%rd13, %rd7, %rd30;
	add.s64 	%rd14, %rd8, %rd30;
	@%p7 bra 	$L__BB5_11;
	ld.global.f64 	%fd8, [%rd13];
	sub.f64 	%fd9, %fd8, %fd1;
	mul.f64 	%fd10, %fd9, %fd9;
	div.rn.f64 	%fd11, %fd10, %fd2;
	st.global.f64 	[%rd14], %fd11;
$L__BB5_11:
	add.s32 	%r47, %r20, 256;
	setp.ge.s32 	%p8, %r47, %r3;
	@%p8 bra 	$L__BB5_13;
	ld.global.f64 	%fd12, [%rd13+1024];
	sub.f64 	%fd13, %fd12, %fd1;
	mul.f64 	%fd14, %fd13, %fd13;
	div.rn.f64 	%fd15, %fd14, %fd2;
	st.global.f64 	[%rd14+1024], %fd15;
$L__BB5_13:
	add.s32 	%r48, %r20, 384;
	setp.ge.s32 	%p9, %r48, %r3;
	@%p9 bra 	$L__BB5_15;
	ld.global.f64 	%fd16, [%rd13+2048];
	sub.f64 	%fd17, %fd16, %fd1;
	mul.f64 	%fd18, %fd17, %fd17;
	div.rn.f64 	%fd19, %fd18, %fd2;
	st.global.f64 	[%rd14+2048], %fd19;
$L__BB5_15:
	add.s32 	%r49, %r20, 512;
	setp.ge.s32 	%p10, %r49, %r3;
	@%p10 bra 	$L__BB5_17;
	ld.global.f64 	%fd20, [%rd13+3072];
	sub.f64 	%fd21, %fd20, %fd1;
	mul.f64 	%fd22, %fd21, %fd21;
	div.rn.f64 	%fd23, %fd22, %fd2;
	st.global.f64 	[%rd14+3072], %fd23;
$L__BB5_17:
	add.s32 	%r50, %r20, 640;
	setp.ge.s32 	%p11, %r50, %r3;
	@%p11 bra 	$L__BB5_19;
	ld.global.f64 	%fd24, [%rd13+4096];
	sub.f64 	%fd25, %fd24, %fd1;
	mul.f64 	%fd26, %fd25, %fd25;
	div.rn.f64 	%fd27, %fd26, %fd2;
	st.global.f64 	[%rd14+4096], %fd27;
$L__BB5_19:
	add.s32 	%r51, %r20, 768;
	setp.ge.s32 	%p12, %r51, %r3;
	@%p12 bra 	$L__BB5_21;
	ld.global.f64 	%fd28, [%rd13+5120];
	sub.f64 	%fd29, %fd28, %fd1;
	mul.f64 	%fd30, %fd29, %fd29;
	div.rn.f64 	%fd31, %fd30, %fd2;
	st.global.f64 	[%rd14+5120], %fd31;
$L__BB5_21:
	add.s32 	%r52, %r20, 896;
	setp.ge.s32 	%p13, %r52, %r3;
	@%p13 bra 	$L__BB5_23;
	ld.global.f64 	%fd32, [%rd13+6144];
	sub.f64 	%fd33, %fd32, %fd1;
	mul.f64 	%fd34, %fd33, %fd33;
	div.rn.f64 	%fd35, %fd34, %fd2;
	st.global.f64 	[%rd14+6144], %fd35;
$L__BB5_23:
	add.s32 	%r68, %r68, 8;
	setp.eq.s32 	%p14, %r68, %r72;
	@%p14 bra 	$L__BB5_24;
	bra.uni 	$L__BB5_7;
$L__BB5_24:
	setp.eq.s32 	%p15, %r9, 0;
	@%p15 bra 	$L__BB5_57;
	and.b32  	%r29, %r41, 3;
	setp.lt.u32 	%p16, %r9, 4;
	@%p16 bra 	$L__BB5_35;
	shl.b32 	%r53, %r72, 7;
	add.s32 	%r30, %r53, %r5;
	setp.ge.s32 	%p17, %r30, %r3;
	@%p17 bra 	$L__BB5_28;
	mul.wide.s32 	%rd31, %r30, 8;
	add.s64 	%rd32, %rd7, %rd31;
	ld.global.f64 	%fd36, [%rd32];
	sub.f64 	%fd37, %fd36, %fd1;
	mul.f64 	%fd38, %fd37, %fd37;
	div.rn.f64 	%fd39, %fd38, %fd2;
	add.s64 	%rd33, %rd8, %rd31;
	st.global.f64 	[%rd33], %fd39;
$L__BB5_28:
	add.s32 	%r31, %r30, 128;
	setp.ge.s32 	%p18, %r31, %r3;
	@%p18 bra 	$L__BB5_30;
	mul.wide.s32 	%rd34, %r31, 8;
	add.s64 	%rd35, %rd7, %rd34;
	ld.global.f64 	%fd40, [%rd35];
	sub.f64 	%fd41, %fd40, %fd1;
	mul.f64 	%fd42, %fd41, %fd41;
	div.rn.f64 	%fd43, %fd42, %fd2;
	add.s64 	%rd36, %rd8, %rd34;
	st.global.f64 	[%rd36], %fd43;
$L__BB5_30:
	add.s32 	%r32, %r30, 256;
	setp.ge.s32 	%p19, %r32, %r3;
	@%p19 bra 	$L__BB5_32;
	mul.wide.s32 	%rd37, %r32, 8;
	add.s64 	%rd38, %rd7, %rd37;
	ld.global.f64 	%fd44, [%rd38];
	sub.f64 	%fd45, %fd44, %fd1;
	mul.f64 	%fd46, %fd45, %fd45;
	div.rn.f64 	%fd47, %fd46, %fd2;
	add.s64 	%rd39, %rd8, %rd37;
	st.global.f64 	[%rd39], %fd47;
$L__BB5_32:
	add.s32 	%r33, %r30, 384;
	setp.ge.s32 	%p20, %r33, %r3;
	@%p20 bra 	$L__BB5_34;
	mul.wide.s32 	%rd40, %r33, 8;
	add.s64 	%rd41, %rd7, %rd40;
	ld.global.f64 	%fd48, [%rd41];
	sub.f64 	%fd49, %fd48, %fd1;
	mul.f64 	%fd50, %fd49, %fd49;
	div.rn.f64 	%fd51, %fd50, %fd2;
	add.s64 	%rd42, %rd8, %rd40;
	st.global.f64 	[%rd42], %fd51;
$L__BB5_34:
	add.s32 	%r72, %r72, 4;
$L__BB5_35:
	setp.eq.s32 	%p21, %r29, 0;
	@%p21 bra 	$L__BB5_57;
	setp.eq.s32 	%p22, %r29, 1;
	@%p22 bra 	$L__BB5_42;
	shl.b32 	%r54, %r72, 7;
	add.s32 	%r36, %r54, %r5;
	setp.ge.s32 	%p23, %r36, %r3;
	@%p23 bra 	$L__BB5_39;
	mul.wide.s32 	%rd43, %r36, 8;
	add.s64 	%rd44, %rd7, %rd43;
	ld.global.f64 	%fd52, [%rd44];
	sub.f64 	%fd53, %fd52, %fd1;
	mul.f64 	%fd54, %fd53, %fd53;
	div.rn.f64 	%fd55, %fd54, %fd2;
	add.s64 	%rd45, %rd8, %rd43;
	st.global.f64 	[%rd45], %fd55;
$L__BB5_39:
	add.s32 	%r37, %r36, 128;
	setp.ge.s32 	%p24, %r37, %r3;
	@%p24 bra 	$L__BB5_41;
	mul.wide.s32 	%rd46, %r37, 8;
	add.s64 	%rd47, %rd7, %rd46;
	ld.global.f64 	%fd56, [%rd47];
	sub.f64 	%fd57, %fd56, %fd1;
	mul.f64 	%fd58, %fd57, %fd57;
	div.rn.f64 	%fd59, %fd58, %fd2;
	add.s64 	%rd48, %rd8, %rd46;
	st.global.f64 	[%rd48], %fd59;
$L__BB5_41:
	add.s32 	%r72, %r72, 2;
$L__BB5_42:
	and.b32  	%r55, %r41, 1;
	setp.eq.b32 	%p25, %r55, 1;
	not.pred 	%p26, %p25;
	@%p26 bra 	$L__BB5_57;
	shl.b32 	%r56, %r72, 7;
	add.s32 	%r40, %r56, %r5;
	setp.ge.s32 	%p27, %r40, %r3;
	@%p27 bra 	$L__BB5_57;
	mul.wide.s32 	%rd49, %r40, 8;
	add.s64 	%rd50, %rd7, %rd49;
	ld.global.f64 	%fd60, [%rd50];
	sub.f64 	%fd61, %fd60, %fd1;
	mul.f64 	%fd62, %fd61, %fd61;
	div.rn.f64 	%fd63, %fd62, %fd2;
	add.s64 	%rd51, %rd8, %rd49;
	st.global.f64 	[%rd51], %fd63;
	bra.uni 	$L__BB5_57;
$L__BB5_45:
	setp.lt.s32 	%p28, %r41, 1;
	@%p28 bra 	$L__BB5_57;
	cvt.rn.f64.s32 	%fd3, %r1;
	and.b32  	%r11, %r41, 7;
	setp.lt.u32 	%p29, %r41, 8;
	mov.b32 	%r70, 0;
	@%p29 bra 	$L__BB5_49;
	and.b32  	%r70, %r41, 2147483640;
	neg.s32 	%r67, %r70;
	mul.wide.u32 	%rd52, %r5, 8;
	add.s64 	%rd69, %rd26, %rd52;
	add.s32 	%r66, %r5, 128;
$L__BB5_48:
	.pragma "nounroll";
	mul.wide.s32 	%rd53, %r66, 8;
	add.s64 	%rd54, %rd26, %rd53;
	add.s64 	%rd55, %rd2, %rd69;
	ld.global.f64 	%fd64, [%rd55];
	sub.f64 	%fd65, %fd64, %fd1;
	mul.f64 	%fd66, %fd65, %fd65;
	div.rn.f64 	%fd67, %fd66, %fd3;
	add.s64 	%rd56, %rd1, %rd69;
	st.global.f64 	[%rd56], %fd67;
	add.s64 	%rd57, %rd2, %rd54;
	ld.global.f64 	%fd68, [%rd57];
	sub.f64 	%fd69, %fd68, %fd1;
	mul.f64 	%fd70, %fd69, %fd69;
	div.rn.f64 	%fd71, %fd70, %fd3;
	add.s64 	%rd58, %rd1, %rd54;
	st.global.f64 	[%rd58], %fd71;
	ld.global.f64 	%fd72, [%rd57+1024];
	sub.f64 	%fd73, %fd72, %fd1;
	mul.f64 	%fd74, %fd73, %fd73;
	div.rn.f64 	%fd75, %fd74, %fd3;
	st.global.f64 	[%rd58+1024], %fd75;
	ld.global.f64 	%fd76, [%rd57+2048];
	sub.f64 	%fd77, %fd76, %fd1;
	mul.f64 	%fd78, %fd77, %fd77;
	div.rn.f64 	%fd79, %fd78, %fd3;
	st.global.f64 	[%rd58+2048], %fd79;
	ld.global.f64 	%fd80, [%rd57+3072];
	sub.f64 	%fd81, %fd80, %fd1;
	mul.f64 	%fd82, %fd81, %fd81;
	div.rn.f64 	%fd83, %fd82, %fd3;
	st.global.f64 	[%rd58+3072], %fd83;
	ld.global.f64 	%fd84, [%rd57+4096];
	sub.f64 	%fd85, %fd84, %fd1;
	mul.f64 	%fd86, %fd85, %fd85;
	div.rn.f64 	%fd87, %fd86, %fd3;
	st.global.f64 	[%rd58+4096], %fd87;
	ld.global.f64 	%fd88, [%rd57+5120];
	sub.f64 	%fd89, %fd88, %fd1;
	mul.f64 	%fd90, %fd89, %fd89;
	div.rn.f64 	%fd91, %fd90, %fd3;
	st.global.f64 	[%rd58+5120], %fd91;
	ld.global.f64 	%fd92, [%rd57+6144];
	sub.f64 	%fd93, %fd92, %fd1;
	mul.f64 	%fd94, %fd93, %fd93;
	div.rn.f64 	%fd95, %fd94, %fd3;
	st.global.f64 	[%rd58+6144], %fd95;
	add.s32 	%r67, %r67, 8;
	add.s64 	%rd69, %rd69, 8192;
	add.s32 	%r66, %r66, 1024;
	setp.eq.s32 	%p30, %r67, 0;
	@%p30 bra 	$L__BB5_49;
	bra.uni 	$L__BB5_48;
$L__BB5_49:
	setp.eq.s32 	%p31, %r11, 0;
	@%p31 bra 	$L__BB5_57;
	and.b32  	%r23, %r41, 3;
	setp.lt.u32 	%p32, %r11, 4;
	@%p32 bra 	$L__BB5_52;
	shl.b32 	%r58, %r70, 7;
	add.s32 	%r59, %r58, %r5;
	mul.wide.s32 	%rd59, %r59, 8;
	add.s64 	%rd60, %rd7, %rd59;
	ld.global.f64 	%fd96, [%rd60];
	sub.f64 	%fd97, %fd96, %fd1;
	mul.f64 	%fd98, %fd97, %fd97;
	div.rn.f64 	%fd99, %fd98, %fd3;
	add.s64 	%rd61, %rd8, %rd59;
	st.global.f64 	[%rd61], %fd99;
	ld.global.f64 	%fd100, [%rd60+1024];
	sub.f64 	%fd101, %fd100, %fd1;
	mul.f64 	%fd102, %fd101, %fd101;
	div.rn.f64 	%fd103, %fd102, %fd3;
	st.global.f64 	[%rd61+1024], %fd103;
	ld.global.f64 	%fd104, [%rd60+2048];
	sub.f64 	%fd105, %fd104, %fd1;
	mul.f64 	%fd106, %fd105, %fd105;
	div.rn.f64 	%fd107, %fd106, %fd3;
	st.global.f64 	[%rd61+2048], %fd107;
	ld.global.f64 	%fd108, [%rd60+3072];
	sub.f64 	%fd109, %fd108, %fd1;
	mul.f64 	%fd110, %fd109, %fd109;
	div.rn.f64 	%fd111, %fd110, %fd3;
	st.global.f64 	[%rd61+3072], %fd111;
	add.s32 	%r70, %r70, 4;
$L__BB5_52:
	setp.eq.s32 	%p33, %r23, 0;
	@%p33 bra 	$L__BB5_57;
	setp.eq.s32 	%p34, %r23, 1;
	@%p34 bra 	$L__BB5_55;
	shl.b32 	%r60, %r70, 7;
	add.s32 	%r61, %r60, %r5;
	mul.wide.s32 	%rd62, %r61, 8;
	add.s64 	%rd63, %rd7, %rd62;
	ld.global.f64 	%fd112, [%rd63];
	sub.f64 	%fd113, %fd112, %fd1;
	mul.f64 	%fd114, %fd113, %fd113;
	div.rn.f64 	%fd115, %fd114, %fd3;
	add.s64 	%rd64, %rd8, %rd62;
	st.global.f64 	[%rd64], %fd115;
	ld.global.f64 	%fd116, [%rd63+1024];
	sub.f64 	%fd117, %fd116, %fd1;
	mul.f64 	%fd118, %fd117, %fd117;
	div.rn.f64 	%fd119, %fd118, %fd3;
	st.global.f64 	[%rd64+1024], %fd119;
	add.s32 	%r70, %r70, 2;
$L__BB5_55:
	and.b32  	%r62, %r41, 1;
	setp.eq.b32 	%p35, %r62, 1;
	not.pred 	%p36, %p35;
	@%p36 bra 	$L__BB5_57;
	shl.b32 	%r63, %r70, 7;
	add.s32 	%r64, %r63, %r5;
	mul.wide.s32 	%rd65, %r64, 8;
	add.s64 	%rd66, %rd7, %rd65;
	ld.global.f64 	%fd120, [%rd66];
	sub.f64 	%fd121, %fd120, %fd1;
	mul.f64 	%fd122, %fd121, %fd121;
	div.rn.f64 	%fd123, %fd122, %fd3;
	add.s64 	%rd67, %rd8, %rd65;
	st.global.f64 	[%rd67], %fd123;
$L__BB5_57:
	ret;

}
	// .globl	_ZN3cub18CUB_300001_SM_10006detail6reduce28DeviceReduceSingleTileKernelINS2_10policy_hubIdjN4cuda3std3__44plusIdEEE10Policy1000EN6thrust24THRUST_300001_SM_1000_NS6detail15normal_iteratorINSD_10device_ptrIdEEEEPdjS9_ddNS7_10__identityEEEvT0_T1_T2_T3_T4_T6_
.visible .entry _ZN3cub18CUB_300001_SM_10006detail6reduce28DeviceReduceSingleTileKernelINS2_10policy_hubIdjN4cuda3std3__44plusIdEEE10Policy1000EN6thrust24THRUST_300001_SM_1000_NS6detail15normal_iteratorINSD_10device_ptrIdEEEEPdjS9_ddNS7_10__identityEEEvT0_T1_T2_T3_T4_T6_(
	.param .align 8 .b8 _ZN3cub18CUB_300001_SM_10006detail6reduce28DeviceReduceSingleTileKernelINS2_10policy_hubIdjN4cuda3std3__44plusIdEEE10Policy1000EN6thrust24THRUST_300001_SM_1000_NS6detail15normal_iteratorINSD_10device_ptrIdEEEEPdjS9_ddNS7_10__identityEEEvT0_T1_T2_T3_T4_T6__param_0[8],
	.param .u64 .ptr .align 1 _ZN3cub18CUB_300001_SM_10006detail6reduce28DeviceReduceSingleTileKernelINS2_10policy_hubIdjN4cuda3std3__44plusIdEEE10Policy1000EN6thrust24THRUST_300001_SM_1000_NS6detail15normal_iteratorINSD_10device_ptrIdEEEEPdjS9_ddNS7_10__identityEEEvT0_T1_T2_T3_T4_T6__param_1,
	.param .u32 _ZN3cub18CUB_300001_SM_10006detail6reduce28DeviceReduceSingleTileKernelINS2_10policy_hubIdjN4cuda3std3__44plusIdEEE10Policy1000EN6thrust24THRUST_300001_SM_1000_NS6detail15normal_iteratorINSD_10device_ptrIdEEEEPdjS9_ddNS7_10__identityEEEvT0_T1_T2_T3_T4_T6__param_2,
	.param .align 1 .b8 _ZN3cub18CUB_300001_SM_10006detail6reduce28DeviceReduceSingleTileKernelINS2_10policy_hubIdjN4cuda3std3__44plusIdEEE10Policy1000EN6thrust24THRUST_300001_SM_1000_NS6detail15normal_iteratorINSD_10device_ptrIdEEEEPdjS9_ddNS7_10__identityEEEvT0_T1_T2_T3_T4_T6__param_3[1],
	.param .f64 _ZN3cub18CUB_300001_SM_10006detail6reduce28DeviceReduceSingleTileKernelINS2_10policy_hubIdjN4cuda3std3__44plusIdEEE10Policy1000EN6thrust24THRUST_300001_SM_1000_NS6detail15normal_iteratorINSD_10device_ptrIdEEEEPdjS9_ddNS7_10__identityEEEvT0_T1_T2_T3_T4_T6__param_4,
	.param .align 1 .b8 _ZN3cub18CUB_300001_SM_10006detail6reduce28DeviceReduceSingleTileKernelINS2_10policy_hubIdjN4cuda3std3__44plusIdEEE10Policy1000EN6thrust24THRUST_300001_SM_1000_NS6detail15normal_iteratorINSD_10device_ptrIdEEEEPdjS9_ddNS7_10__identityEEEvT0_T1_T2_T3_T4_T6__param_5[1]
)
.maxntid 640
.minnctapersm 1
{
	.reg .pred 	%p<71>;
	.reg .b32 	%r<288>;
	.reg .b64 	%rd<114>;
	.reg .b64 	%fd<380>;
	// demoted variable
	.shared .align 8 .b8 _ZZN3cub18CUB_300001_SM_10006detail6reduce28DeviceReduceSingleTileKernelINS2_10policy_hubIdjN4cuda3std3__44plusIdEEE10Policy1000EN6thrust24THRUST_300001_SM_1000_NS6detail15normal_iteratorINSD_10device_ptrIdEEEEPdjS9_ddNS7_10__identityEEEvT0_T1_T2_T3_T4_T6_E12temp_storage[192];
	ld.param.u64 	%rd9, [_ZN3cub18CUB_300001_SM_10006detail6reduce28DeviceReduceSingleTileKernelINS2_10policy_hubIdjN4cuda3std3__44plusIdEEE10Policy1000EN6thrust24THRUST_300001_SM_1000_NS6detail15normal_iteratorINSD_10device_ptrIdEEEEPdjS9_ddNS7_10__identityEEEvT0_T1_T2_T3_T4_T6__param_0];
	ld.param.u64 	%rd10, [_ZN3cub18CUB_300001_SM_10006detail6reduce28DeviceReduceSingleTileKernelINS2_10policy_hubIdjN4cuda3std3__44plusIdEEE10Policy1000EN6thrust24THRUST_300001_SM_1000_NS6detail15normal_iteratorINSD_10device_ptrIdEEEEPdjS9_ddNS7_10__identityEEEvT0_T1_T2_T3_T4_T6__param_1];
	ld.param.u32 	%r51, [_ZN3cub18CUB_300001_SM_10006detail6reduce28DeviceReduceSingleTileKernelINS2_10policy_hubIdjN4cuda3std3__44plusIdEEE10Policy1000EN6thrust24THRUST_300001_SM_1000_NS6detail15normal_iteratorINSD_10device_ptrIdEEEEPdjS9_ddNS7_10__identityEEEvT0_T1_T2_T3_T4_T6__param_2];
	ld.param.f64 	%fd42, [_ZN3cub18CUB_300001_SM_10006detail6reduce28DeviceReduceSingleTileKernelINS2_10policy_hubIdjN4cuda3std3__44plusIdEEE10Policy1000EN6thrust24THRUST_300001_SM_1000_NS6detail15normal_iteratorINSD_10device_ptrIdEEEEPdjS9_ddNS7_10__identityEEEvT0_T1_T2_T3_T4_T6__param_4];
	cvta.to.global.u64 	%rd1, %rd10;
	setp.ne.s32 	%p1, %r51, 0;
	@%p1 bra 	$L__BB6_3;
	mov.u32 	%r270, %tid.x;
	setp.ne.s32 	%p70, %r270, 0;
	@%p70 bra 	$L__BB6_52;
	st.global.f64 	[%rd1], %fd42;
	bra.uni 	$L__BB6_52;
$L__BB6_3:
	cvta.to.global.u64 	%rd2, %rd9;
	setp.gt.u32 	%p2, %r51, 5119;
	@%p2 bra 	$L__BB6_28;
	mov.u32 	%r1, %tid.x;
	setp.ge.u32 	%p24, %r1, %r51;
	mov.f64 	%fd367, 0d0000000000000000;
	mov.u32 	%r274, %r1;
	@%p24 bra 	$L__BB6_6;
	mul.wide.u32 	%rd83, %r1, 8;
	add.s64 	%rd84, %rd2, %rd83;
	ld.global.f64 	%fd367, [%rd84];
	add.s32 	%r274, %r1, 640;
$L__BB6_6:
	setp.ge.u32 	%p25, %r274, %r51;
	@%p25 bra 	$L__BB6_19;
	not.b32 	%r146, %r274;
	add.s32 	%r147, %r51, %r146;
	mul.hi.u32 	%r148, %r147, -858993459;
	shr.u32 	%r149, %r148, 9;
	add.s32 	%r4, %r149, 1;
	and.b32  	%r5, %r4, 15;
	setp.lt.u32 	%p26, %r147, 9600;
	@%p26 bra 	$L__BB6_10;
	and.b32  	%r150, %r4, 16777200;
	neg.s32 	%r272, %r150;
	mul.wide.u32 	%rd85, %r274, 8;
	add.s64 	%rd86, %rd85, %rd2;
	add.s64 	%rd112, %rd86, 40960;
$L__BB6_9:
	.pragma "nounroll";
	ld.global.f64 	%fd181, [%rd112+-40960];
	add.f64 	%fd182, %fd367, %fd181;
	ld.global.f64 	%fd183, [%rd112+-35840];
	add.f64 	%fd184, %fd182, %fd183;
	ld.global.f64 	%fd185, [%rd112+-30720];
	add.f64 	%fd186, %fd184, %fd185;
	ld.global.f64 	%fd187, [%rd112+-25600];
	add.f64 	%fd188, %fd186, %fd187;
	ld.global.f64 	%fd189, [%rd112+-20480];
	add.f64 	%fd190, %fd188, %fd189;
	ld.global.f64 	%fd191, [%rd112+-15360];
	add.f64 	%fd192, %fd190, %fd191;
	ld.global.f64 	%fd193, [%rd112+-10240];
	add.f64 	%fd194, %fd192, %fd193;
	ld.global.f64 	%fd195, [%rd112+-5120];
	add.f64 	%fd196, %fd194, %fd195;
	ld.global.f64 	%fd197, [%rd112];
	add.f64 	%fd198, %fd196, %fd197;
	ld.global.f64 	%fd199, [%rd112+5120];
	add.f64 	%fd200, %fd198, %fd199;
	ld.global.f64 	%fd201, [%rd112+10240];
	add.f64 	%fd202, %fd200, %fd201;
	ld.global.f64 	%fd203, [%rd112+15360];
	add.f64 	%fd204, %fd202, %fd203;
	ld.global.f64 	%fd205, [%rd112+20480];
	add.f64 	%fd206, %fd204, %fd205;
	ld.global.f64 	%fd207, [%rd112+25600];
	add.f64 	%fd208, %fd206, %fd207;
	ld.global.f64 	%fd209, [%rd112+30720];
	add.f64 	%fd210, %fd208, %fd209;
	ld.global.f64 	%fd211, [%rd112+35840];
	add.f64 	%fd367, %fd210, %fd211;
	add.s32 	%r274, %r274, 10240;
	add.s32 	%r272, %r272, 16;
	add.s64 	%rd112, %rd112, 81920;
	setp.ne.s32 	%p27, %r272, 0;
	@%p27 bra 	$L__BB6_9;
$L__BB6_10:
	setp.eq.s32 	%p28, %r5, 0;
	@%p28 bra 	$L__BB6_19;
	and.b32  	%r12, %r4, 7;
	setp.lt.u32 	%p29, %r5, 8;
	@%p29 bra 	$L__BB6_13;
	mul.wide.u32 	%rd87, %r274, 8;
	add.s64 	%rd88, %rd2, %rd87;
	ld.global.f64 	%fd213, [%rd88];
	add.f64 	%fd214, %fd367, %fd213;
	ld.global.f64 	%fd215, [%rd88+5120];
	add.f64 	%fd216, %fd214, %fd215;
	ld.global.f64 	%fd217, [%rd88+10240];
	add.f64 	%fd218, %fd216, %fd217;
	ld.global.f64 	%fd219, [%rd88+15360];
	add.f64 	%fd220, %fd218, %fd219;
	ld.global.f64 	%fd221, [%rd88+20480];
	add.f64 	%fd222, %fd220, %fd221;
	ld.global.f64 	%fd223, [%rd88+25600];
	add.f64 	%fd224, %fd222, %fd223;
	ld.global.f64 	%fd225, [%rd88+30720];
	add.f64 	%fd226, %fd224, %fd225;
	ld.global.f64 	%fd227, [%rd88+35840];
	add.f64 	%fd367, %fd226, %fd227;
	add.s32 	%r274, %r274, 5120;
$L__BB6_13:
	setp.eq.s32 	%p30, %r12, 0;
	@%p30 bra 	$L__BB6_19;
	and.b32  	%r15, %r4, 3;
	setp.lt.u32 	%p31, %r12, 4;
	@%p31 bra 	$L__BB6_16;
	mul.wide.u32 	%rd89, %r274, 8;
	add.s64 	%rd90, %rd2, %rd89;
	ld.global.f64 	%fd229, [%rd90];
	add.f64 	%fd230, %fd367, %fd229;
	ld.global.f64 	%fd231, [%rd90+5120];
	add.f64 	%fd232, %fd230, %fd231;
	ld.global.f64 	%fd233, [%rd90+10240];
	add.f64 	%fd234, %fd232, %fd233;
	ld.global.f64 	%fd235, [%rd90+15360];
	add.f64 	%fd367, %fd234, %fd235;
	add.s32 	%r274, %r274, 2560;
$L__BB6_16:
	setp.eq.s32 	%p32, %r15, 0;
	@%p32 bra 	$L__BB6_19;
	mul.wide.u32 	%rd91, %r274, 8;
	add.s64 	%rd113, %rd2, %rd91;
	neg.s32 	%r277, %r15;
$L__BB6_18:
	.pragma "nounroll";
	ld.global.f64 	%fd236, [%rd113];
	add.f64 	%fd367, %fd367, %fd236;
	add.s64 	%rd113, %rd113, 5120;
	add.s32 	%r277, %r277, 1;
	setp.ne.s32 	%p33, %r277, 0;
	@%p33 bra 	$L__BB6_18;
$L__BB6_19:
	setp.lt.u32 	%p34, %r51, 640;
	@%p34 bra 	$L__BB6_24;
	// begin inline asm
	mov.u32 %r214, %laneid;
	// end inline asm
	mov.b64 	%rd102, %fd367;
	mov.b64 	{%r216, %r221}, %rd102;
	mov.b32 	%r222, 1;
	mov.b32 	%r263, 31;
	mov.b32 	%r264, -1;
	// begin inline asm
	shfl.sync.down.b32 %r215, %r216, %r222, %r263, %r264;
	// end inline asm
	// begin inline asm
	shfl.sync.down.b32 %r220, %r221, %r222, %r263, %r264;
	// end inline asm
	mov.b64 	%rd103, {%r215, %r220};
	mov.b64 	%fd307, %rd103;
	setp.gt.s32 	%p62, %r214, 30;
	add.f64 	%fd308, %fd367, %fd307;
	selp.f64 	%fd309, %fd367, %fd308, %p62;
	mov.b64 	%rd104, %fd309;
	mov.b64 	{%r226, %r231}, %rd104;
	mov.b32 	%r232, 2;
	// begin inline asm
	shfl.sync.down.b32 %r225, %r226, %r232, %r263, %r264;
	// end inline asm
	// begin inline asm
	shfl.sync.down.b32 %r230, %r231, %r232, %r263, %r264;
	// end inline asm
	mov.b64 	%rd105, {%r225, %r230};
	mov.b64 	%fd310, %rd105;
	setp.gt.s32 	%p63, %r214, 29;
	add.f64 	%fd311, %fd309, %fd310;
	selp.f64 	%fd312, %fd309, %fd311, %p63;
	mov.b64 	%rd106, %fd312;
	mov.b64 	{%r236, %r241}, %rd106;
	mov.b32 	%r242, 4;
	// begin inline asm
	shfl.sync.down.b32 %r235, %r236, %r242, %r263, %r264;
	// end inline asm
	// begin inline asm
	shfl.sync.down.b32 %r240, %r241, %r242, %r263, %r264;
	// end inline asm
	mov.b64 	%rd107, {%r235, %r240};
	mov.b64 	%fd313, %rd107;
	setp.gt.s32 	%p64, %r214, 27;
	add.f64 	%fd314, %fd312, %fd313;
	selp.f64 	%fd315, %fd312, %fd314, %p64;
	mov.b64 	%rd108, %fd315;
	mov.b64 	{%r246, %r251}, %rd108;
	mov.b32 	%r252, 8;
	// begin inline asm
	shfl.sync.down.b32 %r245, %r246, %r252, %r263, %r264;
	// end inline asm
	// begin inline asm
	shfl.sync.down.b32 %r250, %r251, %r252, %r263, %r264;
	// end inline asm
	mov.b64 	%rd109, {%r245, %r250};
	mov.b64 	%fd316, %rd109;
	setp.gt.s32 	%p65, %r214, 23;
	add.f64 	%fd317, %fd315, %fd316;
	selp.f64 	%fd318, %fd315, %fd317, %p65;
	mov.b64 	%rd110, %fd318;
	mov.b64 	{%r256, %r261}, %rd110;
	mov.b32 	%r262, 16;
	// begin inline asm
	shfl.sync.down.b32 %r255, %r256, %r262, %r263, %r264;
	// end inline asm
	// begin inline asm
	shfl.sync.down.b32 %r260, %r261, %r262, %r263, %r264;
	// end inline asm
	mov.b64 	%rd111, {%r255, %r260};
	mov.b64 	%fd319, %rd111;
	setp.gt.s32 	%p66, %r214, 15;
	add.f64 	%fd16, %fd318, %fd319;
	selp.f64 	%fd379, %fd318, %fd16, %p66;
	setp.ne.s32 	%p67, %r214, 0;
	@%p67 bra 	$L__BB6_22;
	shr.u32 	%r265, %r1, 2;
	and.b32  	%r266, %r265, 248;
	mov.u32 	%r267, _ZZN3cub18CUB_300001_SM_10006detail6reduce28DeviceReduceSingleTileKernelINS2_10policy_hubIdjN4cuda3std3__44plusIdEEE10Policy1000EN6thrust24THRUST_300001_SM_1000_NS6detail15normal_iteratorINSD_10device_ptrIdEEEEPdjS9_ddNS7_10__identityEEEvT0_T1_T2_T3_T4_T6_E12temp_storage;
	add.s32 	%r268, %r267, %r266;
	st.shared.f64 	[%r268+24], %fd16;
$L__BB6_22:
	bar.sync 	0;
	setp.ne.s32 	%p68, %r1, 0;
	@%p68 bra 	$L__BB6_50;
	ld.shared.f64 	%fd320, [_ZZN3cub18CUB_300001_SM_10006detail6reduce28DeviceReduceSingleTileKernelINS2_10policy_hubIdjN4cuda3std3__44plusIdEEE10Policy1000EN6thrust24THRUST_300001_SM_1000_NS6detail15normal_iteratorINSD_10device_ptrIdEEEEPdjS9_ddNS7_10__identityEEEvT0_T1_T2_T3_T4_T6_E12temp_storage+32];
	add.f64 	%fd321, %fd379, %fd320;
	ld.shared.f64 	%fd322, [_ZZN3cub18CUB_300001_SM_10006detail6reduce28DeviceReduceSingleTileKernelINS2_10policy_hubIdjN4cuda3std3__44plusIdEEE10Policy1000EN6thrust24THRUST_300001_SM_1000_NS6detail15normal_iteratorINSD_10device_ptrIdEEEEPdjS9_ddNS7_10__identityEEEvT0_T1_T2_T3_T4_T6_E12temp_storage+40];
	add.f64 	%fd323, %fd321, %fd322;
	ld.shared.f64 	%fd324, [_ZZN3cub18CUB_300001_SM_10006detail6reduce28DeviceReduceSingleTileKernelINS2_10policy_hubIdjN4cuda3std3__44plusIdEEE10Policy1000EN6thrust24THRUST_300001_SM_1000_NS6detail15normal_iteratorINSD_10device_ptrIdEEEEPdjS9_ddNS7_10__identityEEEvT0_T1_T2_T3_T4_T6_E12temp_storage+48];
	add.f64 	%fd325, %fd323, %fd324;
	ld.shared.f64 	%fd326, [_ZZN3cub18CUB_300001_SM_10006detail6reduce28DeviceReduceSingleTileKernelINS2_10policy_hubIdjN4cuda3std3__44plusIdEEE10Policy1000EN6thrust24THRUST_300001_SM_1000_NS6detail15normal_iteratorINSD_10device_ptrIdEEEEPdjS9_ddNS7_10__identityEEEvT0_T1_T2_T3_T4_T6_E12temp_storage+56];
	add.f64 	%fd327, %fd325, %fd326;
	ld.shared.f64 	%fd328, [_ZZN3cub18CUB_300001_SM_10006detail6reduce28DeviceReduceSingleTileKernelINS2_10policy_hubIdjN4cuda3std3__44plusIdEEE10Policy1000EN6thrust24THRUST_300001_SM_1000_NS6detail15normal_iteratorINSD_10device_ptrIdEEEEPdjS9_ddNS7_10__identityEEEvT0_T1_T2_T3_T4_T6_E12temp_storage+64];
	add.f64 	%fd329, %fd327, %fd328;
	ld.shared.f64 	%fd330, [_ZZN3cub18CUB_300001_SM_10006detail6reduce28DeviceReduceSingleTileKernelINS2_10policy_hubIdjN4cuda3std3__44plusIdEEE10Policy1000EN6thrust24THRUST_300001_SM_1000_NS6detail15normal_iteratorINSD_10device_ptrIdEEEEPdjS9_ddNS7_10__identityEEEvT0_T1_T2_T3_T4_T6_E12temp_storage+72];
	add.f64 	%fd331, %fd329, %fd330;
	ld.shared.f64 	%fd332, [_ZZN3cub18CUB_300001_SM_10006detail6reduce28DeviceReduceSingleTileKernelINS2_10policy_hubIdjN4cuda3std3__44plusIdEEE10Policy1000EN6thrust24THRUST_300001_SM_1000_NS6detail15normal_iteratorINSD_10device_ptrIdEEEEPdjS9_ddNS7_10__identityEEEvT0_T1_T2_T3_T4_T6_E12temp_storage+80];
	add.f64 	%fd333, %fd331, %fd332;
	ld.shared.f64 	%fd334, [_ZZN3cub18CUB_300001_SM_10006detail6reduce28DeviceReduceSingleTileKernelINS2_10policy_hubIdjN4cuda3std3__44plusIdEEE10Policy1000EN6thrust24THRUST_300001_SM_1000_NS6detail15normal_iteratorINSD_10device_ptrIdEEEEPdjS9_ddNS7_10__identityEEEvT0_T1_T2_T3_T4_T6_E12temp_storage+88];
	add.f64 	%fd335, %fd333, %fd334;
	ld.shared.f64 	%fd336, [_ZZN3cub18CUB_300001_SM_10006detail6reduce28DeviceReduceSingleTileKernelINS2_10policy_hubIdjN4cuda3std3__44plusIdEEE10Policy1000EN6thrust24THRUST_300001_SM_1000_NS6detail15normal_iteratorINSD_10device_ptrIdEEEEPdjS9_ddNS7_10__identityEEEvT0_T1_T2_T3_T4_T6_E12temp_storage+96];
	add.f64 	%fd337, %fd335, %fd336;
	ld.shared.f64 	%fd338, [_ZZN3cub18CUB_300001_SM_10006detail6reduce28DeviceReduceSingleTileKernelINS2_10policy_hubIdjN4cuda3std3__44plusIdEEE10Policy1000EN6thrust24THRUST_300001_SM_1000_NS6detail15normal_iteratorINSD_10device_ptrIdEEEEPdjS9_ddNS7_10__identityEEEvT0_T1_T2_T3_T4_T6_E12temp_storage+104];
	add.f64 	%fd339, %fd337, %fd338;
	ld.shared.f64 	%fd340, [_ZZN3cub18CUB_300001_SM_10006detail6reduce28DeviceReduceSingleTileKernelINS2_10policy_hubIdjN4cuda3std3__44plusIdEEE10Policy1000EN6thrust24THRUST_300001_SM_1000_NS6detail15normal_iteratorINSD_10device_ptrIdEEEEPdjS9_ddNS7_10__identityEEEvT0_T1_T2_T3_T4_T6_E12temp_storage+112];
	add.f64 	%fd341, %fd339, %fd340;
	ld.shared.f64 	%fd342, [_ZZN3cub18CUB_300001_SM_10006detail6reduce28DeviceReduceSingleTileKernelINS2_10policy_hubIdjN4cuda3std3__44plusIdEEE10Policy1000EN6thrust24THRUST_300001_SM_1000_NS6detail15normal_iteratorINSD_10device_ptrIdEEEEPdjS9_ddNS7_10__identityEEEvT0_T1_T2_T3_T4_T6_E12temp_storage+120];
	add.f64 	%fd343, %fd341, %fd342;
	ld.shared.f64 	%fd344, [_ZZN3cub18CUB_300001_SM_10006detail6reduce28DeviceReduceSingleTileKernelINS2_10policy_hubIdjN4cuda3std3__44plusIdEEE10Policy1000EN6thrust24THRUST_300001_SM_1000_NS6detail15normal_iteratorINSD_10device_ptrIdEEEEPdjS9_ddNS7_10__identityEEEvT0_T1_T2_T3_T4_T6_E12temp_storage+128];
	add.f64 	%fd345, %fd343, %fd344;
	ld.shared.f64 	%fd346, [_ZZN3cub18CUB_300001_SM_10006detail6reduce28DeviceReduceSingleTileKernelINS2_10policy_hubIdjN4cuda3std3__44plusIdEEE10Policy1000EN6thrust24THRUST_300001_SM_1000_NS6detail15normal_iteratorINSD_10device_ptrIdEEEEPdjS9_ddNS7_10__identityEEEvT0_T1_T2_T3_T4_T6_E12temp_storage+136];
	add.f64 	%fd347, %fd345, %fd346;
	ld.shared.f64 	%fd348, [_ZZN3cub18CUB_300001_SM_10006detail6reduce28DeviceReduceSingleTileKernelINS2_10policy_hubIdjN4cuda3std3__44plusIdEEE10Policy1000EN6thrust24THRUST_300001_SM_1000_NS6detail15normal_iteratorINSD_10device_ptrIdEEEEPdjS9_ddNS7_10__identityEEEvT0_T1_T2_T3_T4_T6_E12temp_storage+144];
	add.f64 	%fd349, %fd347, %fd348;
	ld.shared.f64 	%fd350, [_ZZN3cub18CUB_300001_SM_10006detail6reduce28DeviceReduceSingleTileKernelINS2_10policy_hubIdjN4cuda3std3__44plusIdEEE10Policy1000EN6thrust24THRUST_300001_SM_1000_NS6detail15normal_iteratorINSD_10device_ptrIdEEEEPdjS9_ddNS7_10__identityEEEvT0_T1_T2_T3_T4_T6_E12temp_storage+152];
	add.f64 	%fd351, %fd349, %fd350;
	ld.shared.f64 	%fd352, [_ZZN3cub18CUB_300001_SM_10006detail6reduce28DeviceReduceSingleTileKernelINS2_10policy_hubIdjN4cuda3std3__44plusIdEEE10Policy1000EN6thrust24THRUST_300001_SM_1000_NS6detail15normal_iteratorINSD_10device_ptrIdEEEEPdjS9_ddNS7_10__identityEEEvT0_T1_T2_T3_T4_T6_E12temp_storage+160];
	add.f64 	%fd353, %fd351, %fd352;
	ld.shared.f64 	%fd354, [_ZZN3cub18CUB_300001_SM_10006detail6reduce28DeviceReduceSingleTileKernelINS2_10policy_hubIdjN4cuda3std3__44plusIdEEE10Policy1000EN6thrust24THRUST_300001_SM_1000_NS6detail15normal_iteratorINSD_10device_ptrIdEEEEPdjS9_ddNS7_10__identityEEEvT0_T1_T2_T3_T4_T6_E12temp_storage+168];
	add.f64 	%fd355, %fd353, %fd354;
	ld.shared.f64 	%fd356, [_ZZN3cub18CUB_300001_SM_10006detail6reduce28DeviceReduceSingleTileKernelINS2_10policy_hubIdjN4cuda3std3__44plusIdEEE10Policy1000EN6thrust24THRUST_300001_SM_1000_NS6detail15normal_iteratorINSD_10device_ptrIdEEEEPdjS9_ddNS7_10__identityEEEvT0_T1_T2_T3_T4_T6_E12temp_storage+176];
	add.f64 	%fd379, %fd355, %fd356;
	bra.uni 	$L__BB6_50;
$L__BB6_24:
	// begin inline asm
	mov.u32 %r151, %laneid;
	// end inline asm
	and.b32  	%r202, %r1, 992;
	add.s32 	%r203, %r202, 32;
	setp.gt.u32 	%p35, %r203, %r51;
	not.b32 	%r204, %r202;
	add.s32 	%r205, %r51, %r204;
	selp.b32 	%r200, %r205, 31, %p35;
	mov.b64 	%rd92, %fd367;
	mov.b64 	{%r153, %r158}, %rd92;
	mov.b32 	%r159, 1;
	mov.b32 	%r201, -1;
	// begin inline asm
	shfl.sync.down.b32 %r152, %r153, %r159, %r200, %r201;
	// end inline asm
	// begin inline asm
	shfl.sync.down.b32 %r157, %r158, %r159, %r200, %r201;
	// end inline asm
	mov.b64 	%rd93, {%r152, %r157};
	mov.b64 	%fd237, %rd93;
	setp.lt.s32 	%p36, %r151, %r200;
	add.f64 	%fd238, %fd367, %fd237;
	selp.f64 	%fd239, %fd238, %fd367, %p36;
	mov.b64 	%rd94, %fd239;
	mov.b64 	{%r163, %r168}, %rd94;
	mov.b32 	%r169, 2;
	// begin inline asm
	shfl.sync.down.b32 %r162, %r163, %r169, %r200, %r201;
	// end inline asm
	// begin inline asm
	shfl.sync.down.b32 %r167, %r168, %r169, %r200, %r201;
	// end inline asm
	mov.b64 	%rd95, {%r162, %r167};
	mov.b64 	%fd240, %rd95;
	add.s32 	%r206, %r151, 2;
	setp.gt.s32 	%p37, %r206, %r200;
	add.f64 	%fd241, %fd239, %fd240;
	selp.f64 	%fd242, %fd239, %fd241, %p37;
	mov.b64 	%rd96, %fd242;
	mov.b64 	{%r173, %r178}, %rd96;
	mov.b32 	%r179, 4;
	// begin inline asm
	shfl.sync.down.b32 %r172, %r173, %r179, %r200, %r201;
	// end inline asm
	// begin inline asm
	shfl.sync.down.b32 %r177, %r178, %r179, %r200, %r201;
	// end inline asm
	mov.b64 	%rd97, {%r172, %r177};
	mov.b64 	%fd243, %rd97;
	add.s32 	%r207, %r151, 4;
	setp.gt.s32 	%p38, %r207, %r200;
	add.f64 	%fd244, %fd242, %fd243;
	selp.f64 	%fd245, %fd242, %fd244, %p38;
	mov.b64 	%rd98, %fd245;
	mov.b64 	{%r183, %r188}, %rd98;
	mov.b32 	%r189, 8;
	// begin inline asm
	shfl.sync.down.b32 %r182, %r183, %r189, %r200, %r201;
	// end inline asm
	// begin inline asm
	shfl.sync.down.b32 %r187, %r188, %r189, %r200, %r201;
	// end inline asm
	mov.b64 	%rd99, {%r182, %r187};
	mov.b64 	%fd246, %rd99;
	add.s32 	%r208, %r151, 8;
	setp.gt.s32 	%p39, %r208, %r200;
	add.f64 	%fd247, %fd245, %fd246;
	selp.f64 	%fd248, %fd245, %fd247, %p39;
	mov.b64 	%rd100, %fd248;
	mov.b64 	{%r193, %r198}, %rd100;
	mov.b32 	%r199, 16;
	// begin inline asm
	shfl.sync.down.b32 %r192, %r193, %r199, %r200, %r201;
	// end inline asm
	// begin inline asm
	shfl.sync.down.b32 %r197, %r198, %r199, %r200, %r201;
	// end inline asm
	mov.b64 	%rd101, {%r192, %r197};
	mov.b64 	%fd249, %rd101;
	add.s32 	%r209, %r151, 16;
	setp.gt.s32 	%p40, %r209, %r200;
	add.f64 	%fd250, %fd248, %fd249;
	selp.f64 	%fd379, %fd248, %fd250, %p40;
	setp.ne.s32 	%p41, %r151, 0;
	@%p41 bra 	$L__BB6_26;
	shr.u32 	%r210, %r1, 2;
	and.b32  	%r211, %r210, 248;
	mov.u32 	%r212, _ZZN3cub18CUB_300001_SM_10006detail6reduce28DeviceReduceSingleTileKernelINS2_10policy_hubIdjN4cuda3std3__44plusIdEEE10Policy1000EN6thrust24THRUST_300001_SM_1000_NS6detail15normal_iteratorINSD_10device_ptrIdEEEEPdjS9_ddNS7_10__identityEEEvT0_T1_T2_T3_T4_T6_E12temp_storage;
	add.s32 	%r213, %r212, %r211;
	st.shared.f64 	[%r213+24], %fd379;
$L__BB6_26:
	bar.sync 	0;
	setp.ne.s32 	%p42, %r1, 0;
	@%p42 bra 	$L__BB6_50;
	setp.gt.u32 	%p43, %r51, 32;
	ld.shared.f64 	%fd251, [_ZZN3cub18CUB_300001_SM_10006detail6reduce28DeviceReduceSingleTileKernelINS2_10policy_hubIdjN4cuda3std3__44plusIdEEE10Policy1000EN6thrust24THRUST_300001_SM_1000_NS6detail15normal_iteratorINSD_10device_ptrIdEEEEPdjS9_ddNS7_10__identityEEEvT0_T1_T2_T3_T4_T6_E12temp_storage+32];
	add.f64 	%fd252, %fd379, %fd251;
	selp.f64 	%fd253, %fd252, %fd379, %p43;
	setp.gt.u32 	%p44, %r51, 64;
	ld.shared.f64 	%fd254, [_ZZN3cub18CUB_300001_SM_10006detail6reduce28DeviceReduceSingleTileKernelINS2_10policy_hubIdjN4cuda3std3__44plusIdEEE10Policy1000EN6thrust24THRUST_300001_SM_1000_NS6detail15normal_iteratorINSD_10device_ptrIdEEEEPdjS9_ddNS7_10__identityEEEvT0_T1_T2_T3_T4_T6_E12temp_storage+40];
	add.f64 	%fd255, %fd254, %fd253;
	selp.f64 	%fd256, %fd255, %fd253, %p44;
	setp.gt.u32 	%p45, %r51, 96;
	ld.shared.f64 	%fd257, [_ZZN3cub18CUB_300001_SM_10006detail6reduce28DeviceReduceSingleTileKernelINS2_10policy_hubIdjN4cuda3std3__44plusIdEEE10Policy1000EN6thrust24THRUST_300001_SM_1000_NS6detail15normal_iteratorINSD_10device_ptrIdEEEEPdjS9_ddNS7_10__identityEEEvT0_T1_T2_T3_T4_T6_E12temp_storage+48];
	add.f64 	%fd258, %fd257, %fd256;
	selp.f64 	%fd259, %fd258, %fd256, %p45;
	setp.gt.u32 	%p46, %r51, 128;
	ld.shared.f64 	%fd260, [_ZZN3cub18CUB_300001_SM_10006detail6reduce28DeviceReduceSingleTileKernelINS2_10policy_hubIdjN4cuda3std3__44plusIdEEE10Policy1000EN6thrust24THRUST_300001_SM_1000_NS6detail15normal_iteratorINSD_10device_ptrIdEEEEPdjS9_ddNS7_10__identityEEEvT0_T1_T2_T3_T4_T6_E12temp_storage+56];
	add.f64 	%fd261, %fd260, %fd259;
	selp.f64 	%fd262, %fd261, %fd259, %p46;
	setp.gt.u32 	%p47, %r51, 160;
	ld.shared.f64 	%fd263, [_ZZN3cub18CUB_300001_SM_10006detail6reduce28DeviceReduceSingleTileKernelINS2_10policy_hubIdjN4cuda3std3__44plusIdEEE10Policy1000EN6thrust24THRUST_300001_SM_1000_NS6detail15normal_iteratorINSD_10device_ptrIdEEEEPdjS9_ddNS7_10__identityEEEvT0_T1_T2_T3_T4_T6_E12temp_storage+64];
	add.f64 	%fd264, %fd263, %fd262;
	selp.f64 	%fd265, %fd264, %fd262, %p47;
	setp.gt.u32 	%p48, %r51, 192;
	ld.shared.f64 	%fd266, [_ZZN3cub18CUB_300001_SM_10006detail6reduce28DeviceReduceSingleTileKernelINS2_10policy_hubIdjN4cuda3std3__44plusIdEEE10Policy1000EN6thrust24THRUST_300001_SM_1000_NS6detail15normal_iteratorINSD_10device_ptrIdEEEEPdjS9_ddNS7_10__identityEEEvT0_T1_T2_T3_T4_T6_E12temp_storage+72];
	add.f64 	%fd267, %fd266, %fd265;
	selp.f64 	%fd268, %fd267, %fd265, %p48;
	setp.gt.u32 	%p49, %r51, 224;
	ld.shared.f64 	%fd269, [_ZZN3cub18CUB_300001_SM_10006detail6reduce28DeviceReduceSingleTileKernelINS2_10policy_hubIdjN4cuda3std3__44plusIdEEE10Policy1000EN6thrust24THRUST_300001_SM_1000_NS6detail15normal_iteratorINSD_10device_ptrIdEEEEPdjS9_ddNS7_10__identityEEEvT0_T1_T2_T3_T4_T6_E12temp_storage+80];
	add.f64 	%fd270, %fd269, %fd268;
	selp.f64 	%fd271, %fd270, %fd268, %p49;
	setp.gt.u32 	%p50, %r51, 256;
	ld.shared.f64 	%fd272, [_ZZN3cub18CUB_300001_SM_10006detail6reduce28DeviceReduceSingleTileKernelINS2_10policy_hubIdjN4cuda3std3__44plusIdEEE10Policy1000EN6thrust24THRUST_300001_SM_1000_NS6detail15normal_iteratorINSD_10device_ptrIdEEEEPdjS9_ddNS7_10__identityEEEvT0_T1_T2_T3_T4_T6_E12temp_storage+88];
	add.f64 	%fd273, %fd272, %fd271;
	selp.f64 	%fd274, %fd273, %fd271, %p50;
	setp.gt.u32 	%p51, %r51, 288;
	ld.shared.f64 	%fd275, [_ZZN3cub18CUB_300001_SM_10006detail6reduce28DeviceReduceSingleTileKernelINS2_10policy_hubIdjN4cuda3std3__44plusIdEEE10Policy1000EN6thrust24THRUST_300001_SM_1000_NS6detail15normal_iteratorINSD_10device_ptrIdEEEEPdjS9_ddNS7_10__identityEEEvT0_T1_T2_T3_T4_T6_E12temp_storage+96];
	add.f64 	%fd276, %fd275, %fd274;
	selp.f64 	%fd277, %fd276, %fd274, %p51;
	setp.gt.u32 	%p52, %r51, 320;
	ld.shared.f64 	%fd278, [_ZZN3cub18CUB_300001_SM_10006detail6reduce28DeviceReduceSingleTileKernelINS2_10policy_hubIdjN4cuda3std3__44plusIdEEE10Policy1000EN6thrust24THRUST_300001_SM_1000_NS6detail15normal_iteratorINSD_10device_ptrIdEEEEPdjS9_ddNS7_10__identityEEEvT0_T1_T2_T3_T4_T6_E12temp_storage+104];
	add.f64 	%fd279, %fd278, %fd277;
	selp.f64 	%fd280, %fd279, %fd277, %p52;
	setp.gt.u32 	%p53, %r51, 352;
	ld.shared.f64 	%fd281, [_ZZN3cub18CUB_300001_SM_10006detail6reduce28DeviceReduceSingleTileKernelINS2_10policy_hubIdjN4cuda3std3__44plusIdEEE10Policy1000EN6thrust24THRUST_300001_SM_1000_NS6detail15normal_iteratorINSD_10device_ptrIdEEEEPdjS9_ddNS7_10__identityEEEvT0_T1_T2_T3_T4_T6_E12temp_storage+112];
	add.f64 	%fd282, %fd281, %fd280;
	selp.f64 	%fd283, %fd282, %fd280, %p53;
	setp.gt.u32 	%p54, %r51, 384;
	ld.shared.f64 	%fd284, [_ZZN3cub18CUB_300001_SM_10006detail6reduce28DeviceReduceSingleTileKernelINS2_10policy_hubIdjN4cuda3std3__44plusIdEEE10Policy1000EN6thrust24THRUST_300001_SM_1000_NS6detail15normal_iteratorINSD_10device_ptrIdEEEEPdjS9_ddNS7_10__identityEEEvT0_T1_T2_T3_T4_T6_E12temp_storage+120];
	add.f64 	%fd285, %fd284, %fd283;
	selp.f64 	%fd286, %fd285, %fd283, %p54;
	setp.gt.u32 	%p55, %r51, 416;
	ld.shared.f64 	%fd287, [_ZZN3cub18CUB_300001_SM_10006detail6reduce28DeviceReduceSingleTileKernelINS2_10policy_hubIdjN4cuda3std3__44plusIdEEE10Policy1000EN6thrust24THRUST_300001_SM_1000_NS6detail15normal_iteratorINSD_10device_ptrIdEEEEPdjS9_ddNS7_10__identityEEEvT0_T1_T2_T3_T4_T6_E12temp_storage+128];
	add.f64 	%fd288, %fd287, %fd286;
	selp.f64 	%fd289, %fd288, %fd286, %p55;
	setp.gt.u32 	%p56, %r51, 448;
	ld.shared.f64 	%fd290, [_ZZN3cub18CUB_300001_SM_10006detail6reduce28DeviceReduceSingleTileKernelINS2_10policy_hubIdjN4cuda3std3__44plusIdEEE10Policy1000EN6thrust24THRUST_300001_SM_1000_NS6detail15normal_iteratorINSD_10device_ptrIdEEEEPdjS9_ddNS7_10__identityEEEvT0_T1_T2_T3_T4_T6_E12temp_storage+136];
	add.f64 	%fd291, %fd290, %fd289;
	selp.f64 	%fd292, %fd291, %fd289, %p56;
	setp.gt.u32 	%p57, %r51, 480;
	ld.shared.f64 	%fd293, [_ZZN3cub18CUB_300001_SM_10006detail6reduce28DeviceReduceSingleTileKernelINS2_10policy_hubIdjN4cuda3std3__44plusIdEEE10Policy1000EN6thrust24THRUST_300001_SM_1000_NS6detail15normal_iteratorINSD_10device_ptrIdEEEEPdjS9_ddNS7_10__identityEEEvT0_T1_T2_T3_T4_T6_E12temp_storage+144];
	add.f64 	%fd294, %fd293, %fd292;
	selp.f64 	%fd295, %fd294, %fd292, %p57;
	setp.gt.u32 	%p58, %r51, 512;
	ld.shared.f64 	%fd296, [_ZZN3cub18CUB_300001_SM_10006detail6reduce28DeviceReduceSingleTileKernelINS2_10policy_hubIdjN4cuda3std3__44plusIdEEE10Policy1000EN6thrust24THRUST_300001_SM_1000_NS6detail15normal_iteratorINSD_10device_ptrIdEEEEPdjS9_ddNS7_10__identityEEEvT0_T1_T2_T3_T4_T6_E12temp_storage+152];
	add.f64 	%fd297, %fd296, %fd295;
	selp.f64 	%fd298, %fd297, %fd295, %p58;
	setp.gt.u32 	%p59, %r51, 544;
	ld.shared.f64 	%fd299, [_ZZN3cub18CUB_300001_SM_10006detail6reduce28DeviceReduceSingleTileKernelINS2_10policy_hubIdjN4cuda3std3__44plusIdEEE10Policy1000EN6thrust24THRUST_300001_SM_1000_NS6detail15normal_iteratorINSD_10device_ptrIdEEEEPdjS9_ddNS7_10__identityEEEvT0_T1_T2_T3_T4_T6_E12temp_storage+160];
	add.f64 	%fd300, %fd299, %fd298;
	selp.f64 	%fd301, %fd300, %fd298, %p59;
	setp.gt.u32 	%p60, %r51, 576;
	ld.shared.f64 	%fd302, [_ZZN3cub18CUB_300001_SM_10006detail6reduce28DeviceReduceSingleTileKernelINS2_10policy_hubIdjN4cuda3std3__44plusIdEEE10Policy1000EN6thrust24THRUST_300001_SM_1000_NS6detail15normal_iteratorINSD_10device_ptrIdEEEEPdjS9_ddNS7_10__identityEEEvT0_T1_T2_T3_T4_T6_E12temp_storage+168];
	add.f64 	%fd303, %fd302, %fd301;
	selp.f64 	%fd304, %fd303, %fd301, %p60;
	setp.gt.u32 	%p61, %r51, 608;
	ld.shared.f64 	%fd305, [_ZZN3cub18CUB_300001_SM_10006detail6reduce28DeviceReduceSingleTileKernelINS2_10policy_hubIdjN4cuda3std3__44plusIdEEE10Policy1000EN6thrust24THRUST_300001_SM_1000_NS6detail15normal_iteratorINSD_10device_ptrIdEEEEPdjS9_ddNS7_10__identityEEEvT0_T1_T2_T3_T4_T6_E12temp_storage+176];
	add.f64 	%fd306, %fd305, %fd304;
	selp.f64 	%fd379, %fd306, %fd304, %p61;
	bra.uni 	$L__BB6_50;
$L__BB6_28:
	mov.u32 	%r21, %tid.x;
	mul.wide.u32 	%rd11, %r21, 8;
	add.s64 	%rd12, %rd2, %rd11;
	ld.global.f64 	%fd43, [%rd12];
	ld.global.f64 	%fd44, [%rd12+5120];
	ld.global.f64 	%fd45, [%rd12+10240];
	ld.global.f64 	%fd46, [%rd12+15360];
	ld.global.f64 	%fd47, [%rd12+20480];
	ld.global.f64 	%fd48, [%rd12+25600];
	ld.global.f64 	%fd49, [%rd12+30720];
	ld.global.f64 	%fd50, [%rd12+35840];
	add.f64 	%fd51, %fd43, %fd44;
	add.f64 	%fd52, %fd51, %fd45;
	add.f64 	%fd53, %fd52, %fd46;
	add.f64 	%fd54, %fd53, %fd47;
	add.f64 	%fd55, %fd54, %fd48;
	add.f64 	%fd56, %fd55, %fd49;
	add.f64 	%fd378, %fd56, %fd50;
	add.s32 	%r22, %r51, -5120;
	setp.lt.u32 	%p3, %r22, 5120;
	mov.b32 	%r279, 5120;
	@%p3 bra 	$L__BB6_32;
	mov.b32 	%r279, 5120;
$L__BB6_30:
	add.s32 	%r54, %r21, %r279;
	mul.wide.u32 	%rd13, %r54, 8;
	add.s64 	%rd14, %rd2, %rd13;
	ld.global.f64 	%fd57, [%rd14];
	ld.global.f64 	%fd58, [%rd14+5120];
	ld.global.f64 	%fd59, [%rd14+10240];
	ld.global.f64 	%fd60, [%rd14+15360];
	ld.global.f64 	%fd61, [%rd14+20480];
	ld.global.f64 	%fd62, [%rd14+25600];
	ld.global.f64 	%fd63, [%rd14+30720];
	ld.global.f64 	%fd64, [%rd14+35840];
	add.f64 	%fd65, %fd378, %fd57;
	add.f64 	%fd66, %fd65, %fd58;
	add.f64 	%fd67, %fd66, %fd59;
	add.f64 	%fd68, %fd67, %fd60;
	add.f64 	%fd69, %fd68, %fd61;
	add.f64 	%fd70, %fd69, %fd62;
	add.f64 	%fd71, %fd70, %fd63;
	add.f64 	%fd378, %fd71, %fd64;
	sub.s32 	%r55, %r51, %r279;
	setp.lt.u32 	%p4, %r55, 5120;
	@%p4 bra 	$L__BB6_46;
	add.s32 	%r279, %r279, 5120;
	setp.le.u32 	%p5, %r279, %r22;
	@%p5 bra 	$L__BB6_30;
$L__BB6_32:
	setp.le.u32 	%p6, %r51, %r279;
	sub.s32 	%r56, %r51, %r279;
	setp.ge.s32 	%p7, %r21, %r56;
	or.pred  	%p8, %p6, %p7;
	@%p8 bra 	$L__BB6_46;
	not.b32 	%r58, %r21;
	add.s32 	%r59, %r51, %r58;
	sub.s32 	%r60, %r59, %r279;
	mul.hi.u32 	%r61, %r60, -858993459;
	shr.u32 	%r62, %r61, 9;
	add.s32 	%r26, %r62, 1;
	and.b32  	%r27, %r26, 15;
	setp.lt.u32 	%p9, %r60, 9600;
	mov.u32 	%r284, %r21;
	@%p9 bra 	$L__BB6_37;
	or.b32  	%r282, %r21, 5120;
	add.s32 	%r281, %r21, %r279;
	and.b32  	%r63, %r26, 16777200;
	neg.s32 	%r280, %r63;
$L__BB6_35:
	.pragma "nounroll";
	mul.wide.u32 	%rd15, %r281, 8;
	add.s64 	%rd16, %rd2, %rd15;
	ld.global.f64 	%fd73, [%rd16];
	add.f64 	%fd74, %fd378, %fd73;
	add.s32 	%r64, %r281, 640;
	mul.wide.u32 	%rd17, %r64, 8;
	add.s64 	%rd18, %rd2, %rd17;
	ld.global.f64 	%fd75, [%rd18];
	add.f64 	%fd76, %fd74, %fd75;
	add.s32 	%r65, %r281, 1280;
	mul.wide.u32 	%rd19, %r65, 8;
	add.s64 	%rd20, %rd2, %rd19;
	ld.global.f64 	%fd77, [%rd20];
	add.f64 	%fd78, %fd76, %fd77;
	add.s32 	%r66, %r281, 1920;
	mul.wide.u32 	%rd21, %r66, 8;
	add.s64 	%rd22, %rd2, %rd21;
	ld.global.f64 	%fd79, [%rd22];
	add.f64 	%fd80, %fd78, %fd79;
	add.s32 	%r67, %r281, 2560;
	mul.wide.u32 	%rd23, %r67, 8;
	add.s64 	%rd24, %rd2, %rd23;
	ld.global.f64 	%fd81, [%rd24];
	add.f64 	%fd82, %fd80, %fd81;
	add.s32 	%r68, %r281, 3200;
	mul.wide.u32 	%rd25, %r68, 8;
	add.s64 	%rd26, %rd2, %rd25;
	ld.global.f64 	%fd83, [%rd26];
	add.f64 	%fd84, %fd82, %fd83;
	add.s32 	%r69, %r281, 3840;
	mul.wide.u32 	%rd27, %r69, 8;
	add.s64 	%rd28, %rd2, %rd27;
	ld.global.f64 	%fd85, [%rd28];
	add.f64 	%fd86, %fd84, %fd85;
	add.s32 	%r70, %r281, 4480;
	mul.wide.u32 	%rd29, %r70, 8;
	add.s64 	%rd30, %rd2, %rd29;
	ld.global.f64 	%fd87, [%rd30];
	add.f64 	%fd88, %fd86, %fd87;
	add.s32 	%r71, %r281, 5120;
	mul.wide.u32 	%rd31, %r71, 8;
	add.s64 	%rd32, %rd2, %rd31;
	ld.global.f64 	%fd89, [%rd32];
	add.f64 	%fd90, %fd88, %fd89;
	add.s32 	%r72, %r281, 5760;
	mul.wide.u32 	%rd33, %r72, 8;
	add.s64 	%rd34, %rd2, %rd33;
	ld.global.f64 	%fd91, [%rd34];
	add.f64 	%fd92, %fd90, %fd91;
	add.s32 	%r73, %r281, 6400;
	mul.wide.u32 	%rd35, %r73, 8;
	add.s64 	%rd36, %rd2, %rd35;
	ld.global.f64 	%fd93, [%rd36];
	add.f64 	%fd94, %fd92, %fd93;
	add.s32 	%r74, %r281, 7040;
	mul.wide.u32 	%rd37, %r74, 8;
	add.s64 	%rd38, %rd2, %rd37;
	ld.global.f64 	%fd95, [%rd38];
	add.f64 	%fd96, %fd94, %fd95;
	add.s32 	%r75, %r281, 7680;
	mul.wide.u32 	%rd39, %r75, 8;
	add.s64 	%rd40, %rd2, %rd39;
	ld.global.f64 	%fd97, [%rd40];
	add.f64 	%fd98, %fd96, %fd97;
	add.s32 	%r76, %r281, 8320;
	mul.wide.u32 	%rd41, %r76, 8;
	add.s64 	%rd42, %rd2, %rd41;
	ld.global.f64 	%fd99, [%rd42];
	add.f64 	%fd100, %fd98, %fd99;
	add.s32 	%r77, %r281, 8960;
	mul.wide.u32 	%rd43, %r77, 8;
	add.s64 	%rd44, %rd2, %rd43;
	ld.global.f64 	%fd101, [%rd44];
	add.f64 	%fd102, %fd100, %fd101;
	add.s32 	%r78, %r281, 9600;
	mul.wide.u32 	%rd45, %r78, 8;
	add.s64 	%rd46, %rd2, %rd45;
	ld.global.f64 	%fd103, [%rd46];
	add.f64 	%fd378, %fd102, %fd103;
	add.s32 	%r282, %r282, 10240;
	add.s32 	%r281, %r281, 10240;
	add.s32 	%r280, %r280, 16;
	setp.ne.s32 	%p10, %r280, 0;
	@%p10 bra 	$L__BB6_35;
	add.s32 	%r284, %r282, -5120;
$L__BB6_37:
	setp.eq.s32 	%p11, %r27, 0;
	@%p11 bra 	$L__BB6_46;
	and.b32  	%r39, %r26, 7;
	setp.lt.u32 	%p12, %r27, 8;
	@%p12 bra 	$L__BB6_40;
	add.s32 	%r79, %r284, %r279;
	mul.wide.u32 	%rd47, %r79, 8;
	add.s64 	%rd48, %rd2, %rd47;
	ld.global.f64 	%fd105, [%rd48];
	add.f64 	%fd106, %fd378, %fd105;
	add.s32 	%r80, %r79, 640;
	mul.wide.u32 	%rd49, %r80, 8;
	add.s64 	%rd50, %rd2, %rd49;
	ld.global.f64 	%fd107, [%rd50];
	add.f64 	%fd108, %fd106, %fd107;
	add.s32 	%r81, %r79, 1280;
	mul.wide.u32 	%rd51, %r81, 8;
	add.s64 	%rd52, %rd2, %rd51;
	ld.global.f64 	%fd109, [%rd52];
	add.f64 	%fd110, %fd108, %fd109;
	add.s32 	%r82, %r79, 1920;
	mul.wide.u32 	%rd53, %r82, 8;
	add.s64 	%rd54, %rd2, %rd53;
	ld.global.f64 	%fd111, [%rd54];
	add.f64 	%fd112, %fd110, %fd111;
	add.s32 	%r83, %r79, 2560;
	mul.wide.u32 	%rd55, %r83, 8;
	add.s64 	%rd56, %rd2, %rd55;
	ld.global.f64 	%fd113, [%rd56];
	add.f64 	%fd114, %fd112, %fd113;
	add.s32 	%r84, %r79, 3200;
	mul.wide.u32 	%rd57, %r84, 8;
	add.s64 	%rd58, %rd2, %rd57;
	ld.global.f64 	%fd115, [%rd58];
	add.f64 	%fd116, %fd114, %fd115;
	add.s32 	%r85, %r79, 3840;
	mul.wide.u32 	%rd59, %r85, 8;
	add.s64 	%rd60, %rd2, %rd59;
	ld.global.f64 	%fd117, [%rd60];
	add.f64 	%fd118, %fd116, %fd117;
	add.s32 	%r86, %r79, 4480;
	mul.wide.u32 	%rd61, %r86, 8;
	add.s64 	%rd62, %rd2, %rd61;
	ld.global.f64 	%fd119, [%rd62];
	add.f64 	%fd378, %fd118, %fd119;
	add.s32 	%r284, %r284, 5120;
$L__BB6_40:
	setp.eq.s32 	%p13, %r39, 0;
	@%p13 bra 	$L__BB6_46;
	and.b32  	%r42, %r26, 3;
	setp.lt.u32 	%p14, %r39, 4;
	@%p14 bra 	$L__BB6_43;
	add.s32 	%r87, %r284, %r279;
	mul.wide.u32 	%rd63, %r87, 8;
	add.s64 	%rd64, %rd2, %rd63;
	ld.global.f64 	%fd121, [%rd64];
	add.f64 	%fd122, %fd378, %fd121;
	add.s32 	%r88, %r87, 640;
	mul.wide.u32 	%rd65, %r88, 8;
	add.s64 	%rd66, %rd2, %rd65;
	ld.global.f64 	%fd123, [%rd66];
	add.f64 	%fd124, %fd122, %fd123;
	add.s32 	%r89, %r87, 1280;
	mul.wide.u32 	%rd67, %r89, 8;
	add.s64 	%rd68, %rd2, %rd67;
	ld.global.f64 	%fd125, [%rd68];
	add.f64 	%fd126, %fd124, %fd125;
	add.s32 	%r90, %r87, 1920;
	mul.wide.u32 	%rd69, %r90, 8;
	add.s64 	%rd70, %rd2, %rd69;
	ld.global.f64 	%fd127, [%rd70];
	add.f64 	%fd378, %fd126, %fd127;
	add.s32 	%r284, %r284, 2560;
$L__BB6_43:
	setp.eq.s32 	%p15, %r42, 0;
	@%p15 bra 	$L__BB6_46;
	add.s32 	%r287, %r284, %r279;
	neg.s32 	%r286, %r42;
$L__BB6_45:
	.pragma "nounroll";
	mul.wide.u32 	%rd71, %r287, 8;
	add.s64 	%rd72, %rd2, %rd71;
	ld.global.f64 	%fd128, [%rd72];
	add.f64 	%fd378, %fd378, %fd128;
	add.s32 	%r287, %r287, 640;
	add.s32 	%r286, %r286, 1;
	setp.ne.s32 	%p16, %r286, 0;
	@%p16 bra 	$L__BB6_45;
$L__BB6_46:
	// begin inline asm
	mov.u32 %r91, %laneid;
	// end inline asm
	mov.b64 	%rd73, %fd378;
	mov.b64 	{%r93, %r98}, %rd73;
	mov.b32 	%r99, 1;
	mov.b32 	%r140, 31;
	mov.b32 	%r141, -1;
	// begin inline asm
	shfl.sync.down.b32 %r92, %r93, %r99, %r140, %r141;
	// end inline asm
	// begin inline asm
	shfl.sync.down.b32 %r97, %r98, %r99, %r140, %r141;
	// end inline asm
	mov.b64 	%rd74, {%r92, %r97};
	mov.b64 	%fd129, %rd74;
	setp.gt.s32 	%p17, %r91, 30;
	add.f64 	%fd130, %fd378, %fd129;
	selp.f64 	%fd131, %fd378, %fd130, %p17;
	mov.b64 	%rd75, %fd131;
	mov.b64 	{%r103, %r108}, %rd75;
	mov.b32 	%r109, 2;
	// begin inline asm
	shfl.sync.down.b32 %r102, %r103, %r109, %r140, %r141;
	// end inline asm
	// begin inline asm
	shfl.sync.down.b32 %r107, %r108, %r109, %r140, %r141;
	// end inline asm
	mov.b64 	%rd76, {%r102, %r107};
	mov.b64 	%fd132, %rd76;
	setp.gt.s32 	%p18, %r91, 29;
	add.f64 	%fd133, %fd131, %fd132;
	selp.f64 	%fd134, %fd131, %fd133, %p18;
	mov.b64 	%rd77, %fd134;
	mov.b64 	{%r113, %r118}, %rd77;
	mov.b32 	%r119, 4;
	// begin inline asm
	shfl.sync.down.b32 %r112, %r113, %r119, %r140, %r141;
	// end inline asm
	// begin inline asm
	shfl.sync.down.b32 %r117, %r118, %r119, %r140, %r141;
	// end inline asm
	mov.b64 	%rd78, {%r112, %r117};
	mov.b64 	%fd135, %rd78;
	setp.gt.s32 	%p19, %r91, 27;
	add.f64 	%fd136, %fd134, %fd135;
	selp.f64 	%fd137, %fd134, %fd136, %p19;
	mov.b64 	%rd79, %fd137;
	mov.b64 	{%r123, %r128}, %rd79;
	mov.b32 	%r129, 8;
	// begin inline asm
	shfl.sync.down.b32 %r122, %r123, %r129, %r140, %r141;
	// end inline asm
	// begin inline asm
	shfl.sync.down.b32 %r127, %r128, %r129, %r140, %r141;
	// end inline asm
	mov.b64 	%rd80, {%r122, %r127};
	mov.b64 	%fd138, %rd80;
	setp.gt.s32 	%p20, %r91, 23;
	add.f64 	%fd139, %fd137, %fd138;
	selp.f64 	%fd140, %fd137, %fd139, %p20;
	mov.b64 	%rd81, %fd140;
	mov.b64 	{%r133, %r138}, %rd81;
	mov.b32 	%r139, 16;
	// begin inline asm
	shfl.sync.down.b32 %r132, %r133, %r139, %r140, %r141;
	// end inline asm
	// begin inline asm
	shfl.sync.down.b32 %r137, %r138, %r139, %r140, %r141;
	// end inline asm
	mov.b64 	%rd82, {%r132, %r137};
	mov.b64 	%fd141, %rd82;
	setp.gt.s32 	%p21, %r91, 15;
	add.f64 	%fd38, %fd140, %fd141;
	selp.f64 	%fd379, %fd140, %fd38, %p21;
	setp.ne.s32 	%p22, %r91, 0;
	@%p22 bra 	$L__BB6_48;
	shr.u32 	%r142, %r21, 2;
	and.b32  	%r143, %r142, 248;
	mov.u32 	%r144, _ZZN3cub18CUB_300001_SM_10006detail6reduce28DeviceReduceSingleTileKernelINS2_10policy_hubIdjN4cuda3std3__44plusIdEEE10Policy1000EN6thrust24THRUST_300001_SM_1000_NS6detail15normal_iteratorINSD_10device_ptrIdEEEEPdjS9_ddNS7_10__identityEEEvT0_T1_T2_T3_T4_T6_E12temp_storage;
	add.s32 	%r145, %r144, %r143;
	st.shared.f64 	[%r145+24], %fd38;
$L__BB6_48:
	bar.sync 	0;
	setp.ne.s32 	%p23, %r21, 0;
	@%p23 bra 	$L__BB6_50;
	ld.shared.f64 	%fd142, [_ZZN3cub18CUB_300001_SM_10006detail6reduce28DeviceReduceSingleTileKernelINS2_10policy_hubIdjN4cuda3std3__44plusIdEEE10Policy1000EN6thrust24THRUST_300001_SM_1000_NS6detail15normal_iteratorINSD_10device_ptrIdEEEEPdjS9_ddNS7_10__identityEEEvT0_T1_T2_T3_T4_T6_E12temp_storage+32];
	add.f64 	%fd143, %fd379, %fd142;
	ld.shared.f64 	%fd144, [_ZZN3cub18CUB_300001_SM_10006detail6reduce28DeviceReduceSingleTileKernelINS2_10policy_hubIdjN4cuda3std3__44plusIdEEE10Policy1000EN6thrust24THRUST_300001_SM_1000_NS6detail15normal_iteratorINSD_10device_ptrIdEEEEPdjS9_ddNS7_10__identityEEEvT0_T1_T2_T3_T4_T6_E12temp_storage+40];
	add.f64 	%fd145, %fd143, %fd144;
	ld.shared.f64 	%fd146, [_ZZN3cub18CUB_300001_SM_10006detail6reduce28DeviceReduceSingleTileKernelINS2_10policy_hubIdjN4cuda3std3__44plusIdEEE10Policy1000EN6thrust24THRUST_300001_SM_1000_NS6detail15normal_iteratorINSD_10device_ptrIdEEEEPdjS9_ddNS7_10__identityEEEvT0_T1_T2_T3_T4_T6_E12temp_storage+48];
	add.f64 	%fd147, %fd145, %fd146;
	ld.shared.f64 	%fd148, [_ZZN3cub18CUB_300001_SM_10006detail6reduce28DeviceReduceSingleTileKernelINS2_10policy_hubIdjN4cuda3std3__44plusIdEEE10Policy1000EN6thrust24THRUST_300001_SM_1000_NS6detail15normal_iteratorINSD_10device_ptrIdEEEEPdjS9_ddNS7_10__identityEEEvT0_T1_T2_T3_T4_T6_E12temp_storage+56];
	add.f64 	%fd149, %fd147, %fd148;
	ld.shared.f64 	%fd150, [_ZZN3cub18CUB_300001_SM_10006detail6reduce28DeviceReduceSingleTileKernelINS2_10policy_hubIdjN4cuda3std3__44plusIdEEE10Policy1000EN6thrust24THRUST_300001_SM_1000_NS6detail15normal_iteratorINSD_10device_ptrIdEEEEPdjS9_ddNS7_10__identityEEEvT0_T1_T2_T3_T4_T6_E12temp_storage+64];
	add.f64 	%fd151, %fd149, %fd150;
	ld.shared.f64 	%fd152, [_ZZN3cub18CUB_300001_SM_10006detail6reduce28DeviceReduceSingleTileKernelINS2_10policy_hubIdjN4cuda3std3__44plusIdEEE10Policy1000EN6thrust24THRUST_300001_SM_1000_NS6detail15normal_iteratorINSD_10device_ptrIdEEEEPdjS9_ddNS7_10__identityEEEvT0_T1_T2_T3_T4_T6_E12temp_storage+72];
	add.f64 	%fd153, %fd151, %fd152;
	ld.shared.f64 	%fd154, [_ZZN3cub18CUB_300001_SM_10006detail6reduce28DeviceReduceSingleTileKernelINS2_10policy_hubIdjN4cuda3std3__44plusIdEEE10Policy1000EN6thrust24THRUST_300001_SM_1000_NS6detail15normal_iteratorINSD_10device_ptrIdEEEEPdjS9_ddNS7_10__identityEEEvT0_T1_T2_T3_T4_T6_E12temp_storage+80];
	add.f64 	%fd155, %fd153, %fd154;
	ld.shared.f64 	%fd156, [_ZZN3cub18CUB_300001_SM_10006detail6reduce28DeviceReduceSingleTileKernelINS2_10policy_hubIdjN4cuda3std3__44plusIdEEE10Policy1000EN6thrust24THRUST_300001_SM_1000_NS6detail15normal_iteratorINSD_10device_ptrIdEEEEPdjS9_ddNS7_10__identityEEEvT0_T1_T2_T3_T4_T6_E12temp_storage+88];
	add.f64 	%fd157, %fd155, %fd156;
	ld.shared.f64 	%fd158, [_ZZN3cub18CUB_300001_SM_10006detail6reduce28DeviceReduceSingleTileKernelINS2_10policy_hubIdjN4cuda3std3__44plusIdEEE10Policy1000EN6thrust24THRUST_300001_SM_1000_NS6detail15normal_iteratorINSD_10device_ptrIdEEEEPdjS9_ddNS7_10__identityEEEvT0_T1_T2_T3_T4_T6_E12temp_storage+96];
	add.f64 	%fd159, %fd157, %fd158;
	ld.shared.f64 	%fd160, [_ZZN3cub18CUB_300001_SM_10006detail6reduce28DeviceReduceSingleTileKernelINS2_10policy_hubIdjN4cuda3std3__44plusIdEEE10Policy1000EN6thrust24THRUST_300001_SM_1000_NS6detail15normal_iteratorINSD_10device_ptrIdEEEEPdjS9_ddNS7_10__identityEEEvT0_T1_T2_T3_T4_T6_E12temp_storage+104];
	add.f64 	%fd161, %fd159, %fd160;
	ld.shared.f64 	%fd162, [_ZZN3cub18CUB_300001_SM_10006detail6reduce28DeviceReduceSingleTileKernelINS2_10policy_hubIdjN4cuda3std3__44plusIdEEE10Policy1000EN6thrust24THRUST_300001_SM_1000_NS6detail15normal_iteratorINSD_10device_ptrIdEEEEPdjS9_ddNS7_10__identityEEEvT0_T1_T2_T3_T4_T6_E12temp_storage+112];
	add.f64 	%fd163, %fd161, %fd162;
	ld.shared.f64 	%fd164, [_ZZN3cub18CUB_300001_SM_10006detail6reduce28DeviceReduceSingleTileKernelINS2_10policy_hubIdjN4cuda3std3__44plusIdEEE10Policy1000EN6thrust24THRUST_300001_SM_1000_NS6detail15normal_iteratorINSD_10device_ptrIdEEEEPdjS9_ddNS7_10__identityEEEvT0_T1_T2_T3_T4_T6_E12temp_storage+120];
	add.f64 	%fd165, %fd163, %fd164;
	ld.shared.f64 	%fd166, [_ZZN3cub18CUB_300001_SM_10006detail6reduce28DeviceReduceSingleTileKernelINS2_10policy_hubIdjN4cuda3std3__44plusIdEEE10Policy1000EN6thrust24THRUST_300001_SM_1000_NS6detail15normal_iteratorINSD_10device_ptrIdEEEEPdjS9_ddNS7_10__identityEEEvT0_T1_T2_T3_T4_T6_E12temp_storage+128];
	add.f64 	%fd167, %fd165, %fd166;
	ld.shared.f64 	%fd168, [_ZZN3cub18CUB_300001_SM_10006detail6reduce28DeviceReduceSingleTileKernelINS2_10policy_hubIdjN4cuda3std3__44plusIdEEE10Policy1000EN6thrust24THRUST_300001_SM_1000_NS6detail15normal_iteratorINSD_10device_ptrIdEEEEPdjS9_ddNS7_10__identityEEEvT0_T1_T2_T3_T4_T6_E12temp_storage+136];
	add.f64 	%fd169, %fd167, %fd168;
	ld.shared.f64 	%fd170, [_ZZN3cub18CUB_300001_SM_10006detail6reduce28DeviceReduceSingleTileKernelINS2_10policy_hubIdjN4cuda3std3__44plusIdEEE10Policy1000EN6thrust24THRUST_300001_SM_1000_NS6detail15normal_iteratorINSD_10device_ptrIdEEEEPdjS9_ddNS7_10__identityEEEvT0_T1_T2_T3_T4_T6_E12temp_storage+144];
	add.f64 	%fd171, %fd169, %fd170;
	ld.shared.f64 	%fd172, [_ZZN3cub18CUB_300001_SM_10006detail6reduce28DeviceReduceSingleTileKernelINS2_10policy_hubIdjN4cuda3std3__44plusIdEEE10Policy1000EN6thrust24THRUST_300001_SM_1000_NS6detail15normal_iteratorINSD_10device_ptrIdEEEEPdjS9_ddNS7_10__identityEEEvT0_T1_T2_T3_T4_T6_E12temp_storage+152];
	add.f64 	%fd173, %fd171, %fd172;
	ld.shared.f64 	%fd174, [_ZZN3cub18CUB_300001_SM_10006detail6reduce28DeviceReduceSingleTileKernelINS2_10policy_hubIdjN4cuda3std3__44plusIdEEE10Policy1000EN6thrust24THRUST_300001_SM_1000_NS6detail15normal_iteratorINSD_10device_ptrIdEEEEPdjS9_ddNS7_10__identityEEEvT0_T1_T2_T3_T4_T6_E12temp_storage+160];
	add.f64 	%fd175, %fd173, %fd174;
	ld.shared.f64 	%fd176, [_ZZN3cub18CUB_300001_SM_10006detail6reduce28DeviceReduceSingleTileKernelINS2_10policy_hubIdjN4cuda3std3__44plusIdEEE10Policy1000EN6thrust24THRUST_300001_SM_1000_NS6detail15normal_iteratorINSD_10device_ptrIdEEEEPdjS9_ddNS7_10__identityEEEvT0_T1_T2_T3_T4_T6_E12temp_storage+168];
	add.f64 	%fd177, %fd175, %fd176;
	ld.shared.f64 	%fd178, [_ZZN3cub18CUB_300001_SM_10006detail6reduce28DeviceReduceSingleTileKernelINS2_10policy_hubIdjN4cuda3std3__44plusIdEEE10Policy1000EN6thrust24THRUST_300001_SM_1000_NS6detail15normal_iteratorINSD_10device_ptrIdEEEEPdjS9_ddNS7_10__identityEEEvT0_T1_T2_T3_T4_T6_E12temp_storage+176];
	add.f64 	%fd379, %fd177, %fd178;
$L__BB6_50:
	mov.u32 	%r269, %tid.x;
	setp.ne.s32 	%p69, %r269, 0;
	@%p69 bra 	$L__BB6_52;
	add.f64 	%fd357, %fd42, %fd379;
	st.global.f64 	[%rd1], %fd357;
$L__BB6_52:
	ret;

}
	// .globl	_ZN3cub18CUB_300001_SM_10006detail6reduce18DeviceReduceKernelINS2_10policy_hubIdjN4cuda3std3__44plusIdEEE10Policy1000EN6thrust24THRUST_300001_SM_1000_NS6detail15normal_iteratorINSD_10device_ptrIdEEEEjS9_dNS7_10__identityEEEvT0_PT3_T1_NS0_13GridEvenShareISN_EET2_T4_
.visible .entry _ZN3cub18CUB_300001_SM_10006detail6reduce18DeviceReduceKernelINS2_10policy_hubIdjN4cuda3std3__44plusIdEEE10Policy1000EN6thrust24THRUST_300001_SM_1000_NS6detail15normal_iteratorINSD_10device_ptrIdEEEEjS9_dNS7_10__identityEEEvT0_PT3_T1_NS0_13GridEvenShareISN_EET2_T4_(
	.param .align 8 .b8 _ZN3cub18CUB_300001_SM_10006detail6reduce18DeviceReduceKernelINS2_10policy_hubIdjN4cuda3std3__44plusIdEEE10Policy1000EN6thrust24THRUST_300001_SM_1000_NS6detail15normal_iteratorINSD_10device_ptrIdEEEEjS9_dNS7_10__identityEEEvT0_PT3_T1_NS0_13GridEvenShareISN_EET2_T4__param_0[8],
	.param .u64 .ptr .align 1 _ZN3cub18CUB_300001_SM_10006detail6reduce18DeviceReduceKernelINS2_10policy_hubIdjN4cuda3std3__44plusIdEEE10Policy1000EN6thrust24THRUST_300001_SM_1000_NS6detail15normal_iteratorINSD_10device_ptrIdEEEEjS9_dNS7_10__identityEEEvT0_PT3_T1_NS0_13GridEvenShareISN_EET2_T4__param_1,
	.param .u32 _ZN3cub18CUB_300001_SM_10006detail6reduce18DeviceReduceKernelINS2_10policy_hubIdjN4cuda3std3__44plusIdEEE10Policy1000EN6thrust24THRUST_300001_SM_1000_NS6detail15normal_iteratorINSD_10device_ptrIdEEEEjS9_dNS7_10__identityEEEvT0_PT3_T1_NS0_13GridEvenShareISN_EET2_T4__param_2,
	.param .align 4 .b8 _ZN3cub18CUB_300001_SM_10006detail6reduce18DeviceReduceKernelINS2_10policy_hubIdjN4cuda3std3__44plusIdEEE10Policy1000EN6thrust24THRUST_300001_SM_1000_NS6detail15normal_iteratorINSD_10device_ptrIdEEEEjS9_dNS7_10__identityEEEvT0_PT3_T1_NS0_13GridEvenShareISN_EET2_T4__param_3[40],
	.param .align 1 .b8 _ZN3cub18CUB_300001_SM_10006detail6reduce18DeviceReduceKernelINS2_10policy_hubIdjN4cuda3std3__44plusIdEEE10Policy1000EN6thrust24THRUST_300001_SM_1000_NS6detail15normal_iteratorINSD_10device_ptrIdEEEEjS9_dNS7_10__identityEEEvT0_PT3_T1_NS0_13GridEvenShareISN_EET2_T4__param_4[1],
	.param .align 1 .b8 _ZN3cub18CUB_300001_SM_10006detail6reduce18DeviceReduceKernelINS2_10policy_hubIdjN4cuda3std3__44plusIdEEE10Policy1000EN6thrust24THRUST_300001_SM_1000_NS6detail15normal_iteratorINSD_10device_ptrIdEEEEjS9_dNS7_10__identityEEEvT0_PT3_T1_NS0_13GridEvenShareISN_EET2_T4__param_5[1]
)
.maxntid 640
{
	.reg .pred 	%p<69>;
	.reg .b16 	%rs<4>;
	.reg .b32 	%r<356>;
	.reg .b64 	%rd<160>;
	.reg .b64 	%fd<376>;
	// demoted variable
	.shared .align 8 .b8 _ZZN3cub18CUB_300001_SM_10006detail6reduce18DeviceReduceKernelINS2_10policy_hubIdjN4cuda3std3__44plusIdEEE10Policy1000EN6thrust24THRUST_300001_SM_1000_NS6detail15normal_iteratorINSD_10device_ptrIdEEEEjS9_dNS7_10__identityEEEvT0_PT3_T1_NS0_13GridEvenShareISN_EET2_T4_E12temp_storage[192];
	ld.param.u32 	%r1, [_ZN3cub18CUB_300001_SM_10006detail6reduce18DeviceReduceKernelINS2_10policy_hubIdjN4cuda3std3__44plusIdEEE10Policy1000EN6thrust24THRUST_300001_SM_1000_NS6detail15normal_iteratorINSD_10device_ptrIdEEEEjS9_dNS7_10__identityEEEvT0_PT3_T1_NS0_13GridEvenShareISN_EET2_T4__param_3+20];
	ld.param.u32 	%r2, [_ZN3cub18CUB_300001_SM_10006detail6reduce18DeviceReduceKernelINS2_10policy_hubIdjN4cuda3std3__44plusIdEEE10Policy1000EN6thrust24THRUST_300001_SM_1000_NS6detail15normal_iteratorINSD_10device_ptrIdEEEEjS9_dNS7_10__identityEEEvT0_PT3_T1_NS0_13GridEvenShareISN_EET2_T4__param_3+24];
	ld.param.u64 	%rd3, [_ZN3cub18CUB_300001_SM_10006detail6reduce18DeviceReduceKernelINS2_10policy_hubIdjN4cuda3std3__44plusIdEEE10Policy1000EN6thrust24THRUST_300001_SM_1000_NS6detail15normal_iteratorINSD_10device_ptrIdEEEEjS9_dNS7_10__identityEEEvT0_PT3_T1_NS0_13GridEvenShareISN_EET2_T4__param_0];
	cvta.to.global.u64 	%rd1, %rd3;
	mov.u32 	%r3, %ctaid.x;
	mul.lo.s32 	%r4, %r2, 5120;
	mul.lo.s32 	%r347, %r3, 5120;
	sub.s32 	%r6, %r1, %r347;
	setp.gt.u32 	%p1, %r6, 5119;
	@%p1 bra 	$L__BB7_26;
	mov.u32 	%r7, %tid.x;
	setp.ge.u32 	%p23, %r7, %r6;
	mov.f64 	%fd364, 0d0000000000000000;
	mov.u32 	%r338, %r7;
	@%p23 bra 	$L__BB7_3;
	add.s32 	%r181, %r347, %r7;
	mul.wide.u32 	%rd76, %r181, 8;
	add.s64 	%rd77, %rd1, %rd76;
	ld.global.f64 	%fd364, [%rd77];
	add.s32 	%r338, %r7, 640;
$L__BB7_3:
	setp.ge.u32 	%p24, %r338, %r6;
	@%p24 bra 	$L__BB7_17;
	not.b32 	%r182, %r338;
	add.s32 	%r183, %r1, %r182;
	sub.s32 	%r184, %r183, %r347;
	mul.hi.u32 	%r185, %r184, -858993459;
	shr.u32 	%r186, %r185, 9;
	add.s32 	%r10, %r186, 1;
	and.b32  	%r11, %r10, 15;
	setp.lt.u32 	%p25, %r184, 9600;
	@%p25 bra 	$L__BB7_8;
	add.s32 	%r337, %r338, 5120;
	add.s32 	%r336, %r338, %r347;
	and.b32  	%r187, %r10, 16777200;
	neg.s32 	%r335, %r187;
$L__BB7_6:
	.pragma "nounroll";
	mul.wide.u32 	%rd78, %r336, 8;
	add.s64 	%rd79, %rd1, %rd78;
	ld.global.f64 	%fd179, [%rd79];
	add.f64 	%fd180, %fd364, %fd179;
	add.s32 	%r188, %r336, 640;
	mul.wide.u32 	%rd80, %r188, 8;
	add.s64 	%rd81, %rd1, %rd80;
	ld.global.f64 	%fd181, [%rd81];
	add.f64 	%fd182, %fd180, %fd181;
	add.s32 	%r189, %r336, 1280;
	mul.wide.u32 	%rd82, %r189, 8;
	add.s64 	%rd83, %rd1, %rd82;
	ld.global.f64 	%fd183, [%rd83];
	add.f64 	%fd184, %fd182, %fd183;
	add.s32 	%r190, %r336, 1920;
	mul.wide.u32 	%rd84, %r190, 8;
	add.s64 	%rd85, %rd1, %rd84;
	ld.global.f64 	%fd185, [%rd85];
	add.f64 	%fd186, %fd184, %fd185;
	add.s32 	%r191, %r336, 2560;
	mul.wide.u32 	%rd86, %r191, 8;
	add.s64 	%rd87, %rd1, %rd86;
	ld.global.f64 	%fd187, [%rd87];
	add.f64 	%fd188, %fd186, %fd187;
	add.s32 	%r192, %r336, 3200;
	mul.wide.u32 	%rd88, %r192, 8;
	add.s64 	%rd89, %rd1, %rd88;
	ld.global.f64 	%fd189, [%rd89];
	add.f64 	%fd190, %fd188, %fd189;
	add.s32 	%r193, %r336, 3840;
	mul.wide.u32 	%rd90, %r193, 8;
	add.s64 	%rd91, %rd1, %rd90;
	ld.global.f64 	%fd191, [%rd91];
	add.f64 	%fd192, %fd190, %fd191;
	add.s32 	%r194, %r336, 4480;
	mul.wide.u32 	%rd92, %r194, 8;
	add.s64 	%rd93, %rd1, %rd92;
	ld.global.f64 	%fd193, [%rd93];
	add.f64 	%fd194, %fd192, %fd193;
	add.s32 	%r195, %r336, 5120;
	mul.wide.u32 	%rd94, %r195, 8;
	add.s64 	%rd95, %rd1, %rd94;
	ld.global.f64 	%fd195, [%rd95];
	add.f64 	%fd196, %fd194, %fd195;
	add.s32 	%r196, %r336, 5760;
	mul.wide.u32 	%rd96, %r196, 8;
	add.s64 	%rd97, %rd1, %rd96;
	ld.global.f64 	%fd197, [%rd97];
	add.f64 	%fd198, %fd196, %fd197;
	add.s32 	%r197, %r336, 6400;
	mul.wide.u32 	%rd98, %r197, 8;
	add.s64 	%rd99, %rd1, %rd98;
	ld.global.f64 	%fd199, [%rd99];
	add.f64 	%fd200, %fd198, %fd199;
	add.s32 	%r198, %r336, 7040;
	mul.wide.u32 	%rd100, %r198, 8;
	add.s64 	%rd101, %rd1, %rd100;
	ld.global.f64 	%fd201, [%rd101];
	add.f64 	%fd202, %fd200, %fd201;
	add.s32 	%r199, %r336, 7680;
	mul.wide.u32 	%rd102, %r199, 8;
	add.s64 	%rd103, %rd1, %rd102;
	ld.global.f64 	%fd203, [%rd103];
	add.f64 	%fd204, %fd202, %fd203;
	add.s32 	%r200, %r336, 8320;
	mul.wide.u32 	%rd104, %r200, 8;
	add.s64 	%rd105, %rd1, %rd104;
	ld.global.f64 	%fd205, [%rd105];
	add.f64 	%fd206, %fd204, %fd205;
	add.s32 	%r201, %r336, 8960;
	mul.wide.u32 	%rd106, %r201, 8;
	add.s64 	%rd107, %rd1, %rd106;
	ld.global.f64 	%fd207, [%rd107];
	add.f64 	%fd208, %fd206, %fd207;
	add.s32 	%r202, %r336, 9600;
	mul.wide.u32 	%rd108, %r202, 8;
	add.s64 	%rd109, %rd1, %rd108;
	ld.global.f64 	%fd209, [%rd109];
	add.f64 	%fd364, %fd208, %fd209;
	add.s32 	%r337, %r337, 10240;
	add.s32 	%r336, %r336, 10240;
	add.s32 	%r335, %r335, 16;
	setp.ne.s32 	%p26, %r335, 0;
	@%p26 bra 	$L__BB7_6;
	add.s32 	%r338, %r337, -5120;
$L__BB7_8:
	setp.eq.s32 	%p27, %r11, 0;
	@%p27 bra 	$L__BB7_17;
	and.b32  	%r23, %r10, 7;
	setp.lt.u32 	%p28, %r11, 8;
	@%p28 bra 	$L__BB7_11;
	add.s32 	%r203, %r338, %r347;
	mul.wide.u32 	%rd110, %r203, 8;
	add.s64 	%rd111, %rd1, %rd110;
	ld.global.f64 	%fd211, [%rd111];
	add.f64 	%fd212, %fd364, %fd211;
	add.s32 	%r204, %r203, 640;
	mul.wide.u32 	%rd112, %r204, 8;
	add.s64 	%rd113, %rd1, %rd112;
	ld.global.f64 	%fd213, [%rd113];
	add.f64 	%fd214, %fd212, %fd213;
	add.s32 	%r205, %r203, 1280;
	mul.wide.u32 	%rd114, %r205, 8;
	add.s64 	%rd115, %rd1, %rd114;
	ld.global.f64 	%fd215, [%rd115];
	add.f64 	%fd216, %fd214, %fd215;
	add.s32 	%r206, %r203, 1920;
	mul.wide.u32 	%rd116, %r206, 8;
	add.s64 	%rd117, %rd1, %rd116;
	ld.global.f64 	%fd217, [%rd117];
	add.f64 	%fd218, %fd216, %fd217;
	add.s32 	%r207, %r203, 2560;
	mul.wide.u32 	%rd118, %r207, 8;
	add.s64 	%rd119, %rd1, %rd118;
	ld.global.f64 	%fd219, [%rd119];
	add.f64 	%fd220, %fd218, %fd219;
	add.s32 	%r208, %r203, 3200;
	mul.wide.u32 	%rd120, %r208, 8;
	add.s64 	%rd121, %rd1, %rd120;
	ld.global.f64 	%fd221, [%rd121];
	add.f64 	%fd222, %fd220, %fd221;
	add.s32 	%r209, %r203, 3840;
	mul.wide.u32 	%rd122, %r209, 8;
	add.s64 	%rd123, %rd1, %rd122;
	ld.global.f64 	%fd223, [%rd123];
	add.f64 	%fd224, %fd222, %fd223;
	add.s32 	%r210, %r203, 4480;
	mul.wide.u32 	%rd124, %r210, 8;
	add.s64 	%rd125, %rd1, %rd124;
	ld.global.f64 	%fd225, [%rd125];
	add.f64 	%fd364, %fd224, %fd225;
	add.s32 	%r338, %r338, 5120;
$L__BB7_11:
	setp.eq.s32 	%p29, %r23, 0;
	@%p29 bra 	$L__BB7_17;
	and.b32  	%r26, %r10, 3;
	setp.lt.u32 	%p30, %r23, 4;
	@%p30 bra 	$L__BB7_14;
	add.s32 	%r211, %r338, %r347;
	mul.wide.u32 	%rd126, %r211, 8;
	add.s64 	%rd127, %rd1, %rd126;
	ld.global.f64 	%fd227, [%rd127];
	add.f64 	%fd228, %fd364, %fd227;
	add.s32 	%r212, %r211, 640;
	mul.wide.u32 	%rd128, %r212, 8;
	add.s64 	%rd129, %rd1, %rd128;
	ld.global.f64 	%fd229, [%rd129];
	add.f64 	%fd230, %fd228, %fd229;
	add.s32 	%r213, %r211, 1280;
	mul.wide.u32 	%rd130, %r213, 8;
	add.s64 	%rd131, %rd1, %rd130;
	ld.global.f64 	%fd231, [%rd131];
	add.f64 	%fd232, %fd230, %fd231;
	add.s32 	%r214, %r211, 1920;
	mul.wide.u32 	%rd132, %r214, 8;
	add.s64 	%rd133, %rd1, %rd132;
	ld.global.f64 	%fd233, [%rd133];
	add.f64 	%fd364, %fd232, %fd233;
	add.s32 	%r338, %r338, 2560;
$L__BB7_14:
	setp.eq.s32 	%p31, %r26, 0;
	@%p31 bra 	$L__BB7_17;
	add.s32 	%r342, %r338, %r347;
	neg.s32 	%r341, %r26;
$L__BB7_16:
	.pragma "nounroll";
	mul.wide.u32 	%rd134, %r342, 8;
	add.s64 	%rd135, %rd1, %rd134;
	ld.global.f64 	%fd234, [%rd135];
	add.f64 	%fd364, %fd364, %fd234;
	add.s32 	%r342, %r342, 640;
	add.s32 	%r341, %r341, 1;
	setp.ne.s32 	%p32, %r341, 0;
	@%p32 bra 	$L__BB7_16;
$L__BB7_17:
	setp.lt.u32 	%p33, %r6, 640;
	@%p33 bra 	$L__BB7_22;
	// begin inline asm
	mov.u32 %r278, %laneid;
	// end inline asm
	mov.b64 	%rd146, %fd364;
	mov.b64 	{%r280, %r285}, %rd146;
	mov.b32 	%r286, 1;
	mov.b32 	%r327, 31;
	mov.b32 	%r328, -1;
	// begin inline asm
	shfl.sync.down.b32 %r279, %r280, %r286, %r327, %r328;
	// end inline asm
	// begin inline asm
	shfl.sync.down.b32 %r284, %r285, %r286, %r327, %r328;
	// end inline asm
	mov.b64 	%rd147, {%r279, %r284};
	mov.b64 	%fd305, %rd147;
	setp.gt.s32 	%p61, %r278, 30;
	add.f64 	%fd306, %fd364, %fd305;
	selp.f64 	%fd307, %fd364, %fd306, %p61;
	mov.b64 	%rd148, %fd307;
	mov.b64 	{%r290, %r295}, %rd148;
	mov.b32 	%r296, 2;
	// begin inline asm
	shfl.sync.down.b32 %r289, %r290, %r296, %r327, %r328;
	// end inline asm
	// begin inline asm
	shfl.sync.down.b32 %r294, %r295, %r296, %r327, %r328;
	// end inline asm
	mov.b64 	%rd149, {%r289, %r294};
	mov.b64 	%fd308, %rd149;
	setp.gt.s32 	%p62, %r278, 29;
	add.f64 	%fd309, %fd307, %fd308;
	selp.f64 	%fd310, %fd307, %fd309, %p62;
	mov.b64 	%rd150, %fd310;
	mov.b64 	{%r300, %r305}, %rd150;
	mov.b32 	%r306, 4;
	// begin inline asm
	shfl.sync.down.b32 %r299, %r300, %r306, %r327, %r328;
	// end inline asm
	// begin inline asm
	shfl.sync.down.b32 %r304, %r305, %r306, %r327, %r328;
	// end inline asm
	mov.b64 	%rd151, {%r299, %r304};
	mov.b64 	%fd311, %rd151;
	setp.gt.s32 	%p63, %r278, 27;
	add.f64 	%fd312, %fd310, %fd311;
	selp.f64 	%fd313, %fd310, %fd312, %p63;
	mov.b64 	%rd152, %fd313;
	mov.b64 	{%r310, %r315}, %rd152;
	mov.b32 	%r316, 8;
	// begin inline asm
	shfl.sync.down.b32 %r309, %r310, %r316, %r327, %r328;
	// end inline asm
	// begin inline asm
	shfl.sync.down.b32 %r314, %r315, %r316, %r327, %r328;
	// end inline asm
	mov.b64 	%rd153, {%r309, %r314};
	mov.b64 	%fd314, %rd153;
	setp.gt.s32 	%p64, %r278, 23;
	add.f64 	%fd315, %fd313, %fd314;
	selp.f64 	%fd316, %fd313, %fd315, %p64;
	mov.b64 	%rd154, %fd316;
	mov.b64 	{%r320, %r325}, %rd154;
	mov.b32 	%r326, 16;
	// begin inline asm
	shfl.sync.down.b32 %r319, %r320, %r326, %r327, %r328;
	// end inline asm
	// begin inline asm
	shfl.sync.down.b32 %r324, %r325, %r326, %r327, %r328;
	// end inline asm
	mov.b64 	%rd155, {%r319, %r324};
	mov.b64 	%fd317, %rd155;
	setp.gt.s32 	%p65, %r278, 15;
	add.f64 	%fd16, %fd316, %fd317;
	selp.f64 	%fd375, %fd316, %fd16, %p65;
	setp.ne.s32 	%p66, %r278, 0;
	@%p66 bra 	$L__BB7_20;
	shr.u32 	%r329, %r7, 2;
	and.b32  	%r330, %r329, 248;
	mov.u32 	%r331, _ZZN3cub18CUB_300001_SM_10006detail6reduce18DeviceReduceKernelINS2_10policy_hubIdjN4cuda3std3__44plusIdEEE10Policy1000EN6thrust24THRUST_300001_SM_1000_NS6detail15normal_iteratorINSD_10device_ptrIdEEEEjS9_dNS7_10__identityEEEvT0_PT3_T1_NS0_13GridEvenShareISN_EET2_T4_E12temp_storage;
	add.s32 	%r332, %r331, %r330;
	st.shared.f64 	[%r332+24], %fd16;
$L__BB7_20:
	bar.sync 	0;
	setp.ne.s32 	%p67, %r7, 0;
	@%p67 bra 	$L__BB7_48;
	ld.shared.f64 	%fd318, [_ZZN3cub18CUB_300001_SM_10006detail6reduce18DeviceReduceKernelINS2_10policy_hubIdjN4cuda3std3__44plusIdEEE10Policy1000EN6thrust24THRUST_300001_SM_1000_NS6detail15normal_iteratorINSD_10device_ptrIdEEEEjS9_dNS7_10__identityEEEvT0_PT3_T1_NS0_13GridEvenShareISN_EET2_T4_E12temp_storage+32];
	add.f64 	%fd319, %fd375, %fd318;
	ld.shared.f64 	%fd320, [_ZZN3cub18CUB_300001_SM_10006detail6reduce18DeviceReduceKernelINS2_10policy_hubIdjN4cuda3std3__44plusIdEEE10Policy1000EN6thrust24THRUST_300001_SM_1000_NS6detail15normal_iteratorINSD_10device_ptrIdEEEEjS9_dNS7_10__identityEEEvT0_PT3_T1_NS0_13GridEvenShareISN_EET2_T4_E12temp_storage+40];
	add.f64 	%fd321, %fd319, %fd320;
	ld.shared.f64 	%fd322, [_ZZN3cub18CUB_300001_SM_10006detail6reduce18DeviceReduceKernelINS2_10policy_hubIdjN4cuda3std3__44plusIdEEE10Policy1000EN6thrust24THRUST_300001_SM_1000_NS6detail15normal_iteratorINSD_10device_ptrIdEEEEjS9_dNS7_10__identityEEEvT0_PT3_T1_NS0_13GridEvenShareISN_EET2_T4_E12temp_storage+48];
	add.f64 	%fd323, %fd321, %fd322;
	ld.shared.f64 	%fd324, [_ZZN3cub18CUB_300001_SM_10006detail6reduce18DeviceReduceKernelINS2_10policy_hubIdjN4cuda3std3__44plusIdEEE10Policy1000EN6thrust24THRUST_300001_SM_1000_NS6detail15normal_iteratorINSD_10device_ptrIdEEEEjS9_dNS7_10__identityEEEvT0_PT3_T1_NS0_13GridEvenShareISN_EET2_T4_E12temp_storage+56];
	add.f64 	%fd325, %fd323, %fd324;
	ld.shared.f64 	%fd326, [_ZZN3cub18CUB_300001_SM_10006detail6reduce18DeviceReduceKernelINS2_10policy_hubIdjN4cuda3std3__44plusIdEEE10Policy1000EN6thrust24THRUST_300001_SM_1000_NS6detail15normal_iteratorINSD_10device_ptrIdEEEEjS9_dNS7_10__identityEEEvT0_PT3_T1_NS0_13GridEvenShareISN_EET2_T4_E12temp_storage+64];
	add.f64 	%fd327, %fd325, %fd326;
	ld.shared.f64 	%fd328, [_ZZN3cub18CUB_300001_SM_10006detail6reduce18DeviceReduceKernelINS2_10policy_hubIdjN4cuda3std3__44plusIdEEE10Policy1000EN6thrust24THRUST_300001_SM_1000_NS6detail15normal_iteratorINSD_10device_ptrIdEEEEjS9_dNS7_10__identityEEEvT0_PT3_T1_NS0_13GridEvenShareISN_EET2_T4_E12temp_storage+72];
	add.f64 	%fd329, %fd327, %fd328;
	ld.shared.f64 	%fd330, [_ZZN3cub18CUB_300001_SM_10006detail6reduce18DeviceReduceKernelINS2_10policy_hubIdjN4cuda3std3__44plusIdEEE10Policy1000EN6thrust24THRUST_300001_SM_1000_NS6detail15normal_iteratorINSD_10device_ptrIdEEEEjS9_dNS7_10__identityEEEvT0_PT3_T1_NS0_13GridEvenShareISN_EET2_T4_E12temp_storage+80];
	add.f64 	%fd331, %fd329, %fd330;
	ld.shared.f64 	%fd332, [_ZZN3cub18CUB_300001_SM_10006detail6reduce18DeviceReduceKernelINS2_10policy_hubIdjN4cuda3std3__44plusIdEEE10Policy1000EN6thrust24THRUST_300001_SM_1000_NS6detail15normal_iteratorINSD_10device_ptrIdEEEEjS9_dNS7_10__identityEEEvT0_PT3_T1_NS0_13GridEvenShareISN_EET2_T4_E12temp_storage+88];
	add.f64 	%fd333, %fd331, %fd332;
	ld.shared.f64 	%fd334, [_ZZN3cub18CUB_300001_SM_10006detail6reduce18DeviceReduceKernelINS2_10policy_hubIdjN4cuda3std3__44plusIdEEE10Policy1000EN6thrust24THRUST_300001_SM_1000_NS6detail15normal_iteratorINSD_10device_ptrIdEEEEjS9_dNS7_10__identityEEEvT0_PT3_T1_NS0_13GridEvenShareISN_EET2_T4_E12temp_storage+96];
	add.f64 	%fd335, %fd333, %fd334;
	ld.shared.f64 	%fd336, [_ZZN3cub18CUB_300001_SM_10006detail6reduce18DeviceReduceKernelINS2_10policy_hubIdjN4cuda3std3__44plusIdEEE10Policy1000EN6thrust24THRUST_300001_SM_1000_NS6detail15normal_iteratorINSD_10device_ptrIdEEEEjS9_dNS7_10__identityEEEvT0_PT3_T1_NS0_13GridEvenShareISN_EET2_T4_E12temp_storage+104];
	add.f64 	%fd337, %fd335, %fd336;
	ld.shared.f64 	%fd338, [_ZZN3cub18CUB_300001_SM_10006detail6reduce18DeviceReduceKernelINS2_10policy_hubIdjN4cuda3std3__44plusIdEEE10Policy1000EN6thrust24THRUST_300001_SM_1000_NS6detail15normal_iteratorINSD_10device_ptrIdEEEEjS9_dNS7_10__identityEEEvT0_PT3_T1_NS0_13GridEvenShareISN_EET2_T4_E12temp_storage+112];
	add.f64 	%fd339, %fd337, %fd338;
	ld.shared.f64 	%fd340, [_ZZN3cub18CUB_300001_SM_10006detail6reduce18DeviceReduceKernelINS2_10policy_hubIdjN4cuda3std3__44plusIdEEE10Policy1000EN6thrust24THRUST_300001_SM_1000_NS6detail15normal_iteratorINSD_10device_ptrIdEEEEjS9_dNS7_10__identityEEEvT0_PT3_T1_NS0_13GridEvenShareISN_EET2_T4_E12temp_storage+120];
	add.f64 	%fd341, %fd339, %fd340;
	ld.shared.f64 	%fd342, [_ZZN3cub18CUB_300001_SM_10006detail6reduce18DeviceReduceKernelINS2_10policy_hubIdjN4cuda3std3__44plusIdEEE10Policy1000EN6thrust24THRUST_300001_SM_1000_NS6detail15normal_iteratorINSD_10device_ptrIdEEEEjS9_dNS7_10__identityEEEvT0_PT3_T1_NS0_13GridEvenShareISN_EET2_T4_E12temp_storage+128];
	add.f64 	%fd343, %fd341, %fd342;
	ld.shared.f64 	%fd344, [_ZZN3cub18CUB_300001_SM_10006detail6reduce18DeviceReduceKernelINS2_10policy_hubIdjN4cuda3std3__44plusIdEEE10Policy1000EN6thrust24THRUST_300001_SM_1000_NS6detail15normal_iteratorINSD_10device_ptrIdEEEEjS9_dNS7_10__identityEEEvT0_PT3_T1_NS0_13GridEvenShareISN_EET2_T4_E12temp_storage+136];
	add.f64 	%fd345, %fd343, %fd344;
	ld.shared.f64 	%fd346, [_ZZN3cub18CUB_300001_SM_10006detail6reduce18DeviceReduceKernelINS2_10policy_hubIdjN4cuda3std3__44plusIdEEE10Policy1000EN6thrust24THRUST_300001_SM_1000_NS6detail15normal_iteratorINSD_10device_ptrIdEEEEjS9_dNS7_10__identityEEEvT0_PT3_T1_NS0_13GridEvenShareISN_EET2_T4_E12temp_storage+144];
	add.f64 	%fd347, %fd345, %fd346;
	ld.shared.f64 	%fd348, [_ZZN3cub18CUB_300001_SM_10006detail6reduce18DeviceReduceKernelINS2_10policy_hubIdjN4cuda3std3__44plusIdEEE10Policy1000EN6thrust24THRUST_300001_SM_1000_NS6detail15normal_iteratorINSD_10device_ptrIdEEEEjS9_dNS7_10__identityEEEvT0_PT3_T1_NS0_13GridEvenShareISN_EET2_T4_E12temp_storage+152];
	add.f64 	%fd349, %fd347, %fd348;
	ld.shared.f64 	%fd350, [_ZZN3cub18CUB_300001_SM_10006detail6reduce18DeviceReduceKernelINS2_10policy_hubIdjN4cuda3std3__44plusIdEEE10Policy1000EN6thrust24THRUST_300001_SM_1000_NS6detail15normal_iteratorINSD_10device_ptrIdEEEEjS9_dNS7_10__identityEEEvT0_PT3_T1_NS0_13GridEvenShareISN_EET2_T4_E12temp_storage+160];
	add.f64 	%fd351, %fd349, %fd350;
	ld.shared.f64 	%fd352, [_ZZN3cub18CUB_300001_SM_10006detail6reduce18DeviceReduceKernelINS2_10policy_hubIdjN4cuda3std3__44plusIdEEE10Policy1000EN6thrust24THRUST_300001_SM_1000_NS6detail15normal_iteratorINSD_10device_ptrIdEEEEjS9_dNS7_10__identityEEEvT0_PT3_T1_NS0_13GridEvenShareISN_EET2_T4_E12temp_storage+168];
	add.f64 	%fd353, %fd351, %fd352;
	ld.shared.f64 	%fd354, [_ZZN3cub18CUB_300001_SM_10006detail6reduce18DeviceReduceKernelINS2_10policy_hubIdjN4cuda3std3__44plusIdEEE10Policy1000EN6thrust24THRUST_300001_SM_1000_NS6detail15normal_iteratorINSD_10device_ptrIdEEEEjS9_dNS7_10__identityEEEvT0_PT3_T1_NS0_13GridEvenShareISN_EET2_T4_E12temp_storage+176];
	add.f64 	%fd375, %fd353, %fd354;
	bra.uni 	$L__BB7_48;
$L__BB7_22:
	// begin inline asm
	mov.u32 %r215, %laneid;
	// end inline asm
	and.b32  	%r266, %r7, 992;
	add.s32 	%r267, %r266, 32;
	setp.gt.u32 	%p34, %r267, %r6;
	not.b32 	%r268, %r266;
	add.s32 	%r269, %r6, %r268;
	selp.b32 	%r264, %r269, 31, %p34;
	mov.b64 	%rd136, %fd364;
	mov.b64 	{%r217, %r222}, %rd136;
	mov.b32 	%r223, 1;
	mov.b32 	%r265, -1;
	// begin inline asm
	shfl.sync.down.b32 %r216, %r217, %r223, %r264, %r265;
	// end inline asm
	// begin inline asm
	shfl.sync.down.b32 %r221, %r222, %r223, %r264, %r265;
	// end inline asm
	mov.b64 	%rd137, {%r216, %r221};
	mov.b64 	%fd235, %rd137;
	setp.lt.s32 	%p35, %r215, %r264;
	add.f64 	%fd236, %fd364, %fd235;
	selp.f64 	%fd237, %fd236, %fd364, %p35;
	mov.b64 	%rd138, %fd237;
	mov.b64 	{%r227, %r232}, %rd138;
	mov.b32 	%r233, 2;
	// begin inline asm
	shfl.sync.down.b32 %r226, %r227, %r233, %r264, %r265;
	// end inline asm
	// begin inline asm
	shfl.sync.down.b32 %r231, %r232, %r233, %r264, %r265;
	// end inline asm
	mov.b64 	%rd139, {%r226, %r231};
	mov.b64 	%fd238, %rd139;
	add.s32 	%r270, %r215, 2;
	setp.gt.s32 	%p36, %r270, %r264;
	add.f64 	%fd239, %fd237, %fd238;
	selp.f64 	%fd240, %fd237, %fd239, %p36;
	mov.b64 	%rd140, %fd240;
	mov.b64 	{%r237, %r242}, %rd140;
	mov.b32 	%r243, 4;
	// begin inline asm
	shfl.sync.down.b32 %r236, %r237, %r243, %r264, %r265;
	// end inline asm
	// begin inline asm
	shfl.sync.down.b32 %r241, %r242, %r243, %r264, %r265;
	// end inline asm
	mov.b64 	%rd141, {%r236, %r241};
	mov.b64 	%fd241, %rd141;
	add.s32 	%r271, %r215, 4;
	setp.gt.s32 	%p37, %r271, %r264;
	add.f64 	%fd242, %fd240, %fd241;
	selp.f64 	%fd243, %fd240, %fd242, %p37;
	mov.b64 	%rd142, %fd243;
	mov.b64 	{%r247, %r252}, %rd142;
	mov.b32 	%r253, 8;
	// begin inline asm
	shfl.sync.down.b32 %r246, %r247, %r253, %r264, %r265;
	// end inline asm
	// begin inline asm
	shfl.sync.down.b32 %r251, %r252, %r253, %r264, %r265;
	// end inline asm
	mov.b64 	%rd143, {%r246, %r251};
	mov.b64 	%fd244, %rd143;
	add.s32 	%r272, %r215, 8;
	setp.gt.s32 	%p38, %r272, %r264;
	add.f64 	%fd245, %fd243, %fd244;
	selp.f64 	%fd246, %fd243, %fd245, %p38;
	mov.b64 	%rd144, %fd246;
	mov.b64 	{%r257, %r262}, %rd144;
	mov.b32 	%r263, 16;
	// begin inline asm
	shfl.sync.down.b32 %r256, %r257, %r263, %r264, %r265;
	// end inline asm
	// begin inline asm
	shfl.sync.down.b32 %r261, %r262, %r263, %r264, %r265;
	// end inline asm
	mov.b64 	%rd145, {%r256, %r261};
	mov.b64 	%fd247, %rd145;
	add.s32 	%r273, %r215, 16;
	setp.gt.s32 	%p39, %r273, %r264;
	add.f64 	%fd248, %fd246, %fd247;
	selp.f64 	%fd375, %fd246, %fd248, %p39;
	setp.ne.s32 	%p40, %r215, 0;
	@%p40 bra 	$L__BB7_24;
	shr.u32 	%r274, %r7, 2;
	and.b32  	%r275, %r274, 248;
	mov.u32 	%r276, _ZZN3cub18CUB_300001_SM_10006detail6reduce18DeviceReduceKernelINS2_10policy_hubIdjN4cuda3std3__44plusIdEEE10Policy1000EN6thrust24THRUST_300001_SM_1000_NS6detail15normal_iteratorINSD_10device_ptrIdEEEEjS9_dNS7_10__identityEEEvT0_PT3_T1_NS0_13GridEvenShareISN_EET2_T4_E12temp_storage;
	add.s32 	%r277, %r276, %r275;
	st.shared.f64 	[%r277+24], %fd375;
$L__BB7_24:
	bar.sync 	0;
	setp.ne.s32 	%p41, %r7, 0;
	@%p41 bra 	$L__BB7_48;
	setp.gt.u32 	%p42, %r6, 32;
	ld.shared.f64 	%fd249, [_ZZN3cub18CUB_300001_SM_10006detail6reduce18DeviceReduceKernelINS2_10policy_hubIdjN4cuda3std3__44plusIdEEE10Policy1000EN6thrust24THRUST_300001_SM_1000_NS6detail15normal_iteratorINSD_10device_ptrIdEEEEjS9_dNS7_10__identityEEEvT0_PT3_T1_NS0_13GridEvenShareISN_EET2_T4_E12temp_storage+32];
	add.f64 	%fd250, %fd375, %fd249;
	selp.f64 	%fd251, %fd250, %fd375, %p42;
	setp.gt.u32 	%p43, %r6, 64;
	ld.shared.f64 	%fd252, [_ZZN3cub18CUB_300001_SM_10006detail6reduce18DeviceReduceKernelINS2_10policy_hubIdjN4cuda3std3__44plusIdEEE10Policy1000EN6thrust24THRUST_300001_SM_1000_NS6detail15normal_iteratorINSD_10device_ptrIdEEEEjS9_dNS7_10__identityEEEvT0_PT3_T1_NS0_13GridEvenShareISN_EET2_T4_E12temp_storage+40];
	add.f64 	%fd253, %fd252, %fd251;
	selp.f64 	%fd254, %fd253, %fd251, %p43;
	setp.gt.u32 	%p44, %r6, 96;
	ld.shared.f64 	%fd255, [_ZZN3cub18CUB_300001_SM_10006detail6reduce18DeviceReduceKernelINS2_10policy_hubIdjN4cuda3std3__44plusIdEEE10Policy1000EN6thrust24THRUST_300001_SM_1000_NS6detail15normal_iteratorINSD_10device_ptrIdEEEEjS9_dNS7_10__identityEEEvT0_PT3_T1_NS0_13GridEvenShareISN_EET2_T4_E12temp_storage+48];
	add.f64 	%fd256, %fd255, %fd254;
	selp.f64 	%fd257, %fd256, %fd254, %p44;
	setp.gt.u32 	%p45, %r6, 128;
	ld.shared.f64 	%fd258, [_ZZN3cub18CUB_300001_SM_10006detail6reduce18DeviceReduceKernelINS2_10policy_hubIdjN4cuda3std3__44plusIdEEE10Policy1000EN6thrust24THRUST_300001_SM_1000_NS6detail15normal_iteratorINSD_10device_ptrIdEEEEjS9_dNS7_10__identityEEEvT0_PT3_T1_NS0_13GridEvenShareISN_EET2_T4_E12temp_storage+56];
	add.f64 	%fd259, %fd258, %fd257;
	selp.f64 	%fd260, %fd259, %fd257, %p45;
	setp.gt.u32 	%p46, %r6, 160;
	ld.shared.f64 	%fd261, [_ZZN3cub18CUB_300001_SM_10006detail6reduce18DeviceReduceKernelINS2_10policy_hubIdjN4cuda3std3__44plusIdEEE10Policy1000EN6thrust24THRUST_300001_SM_1000_NS6detail15normal_iteratorINSD_10device_ptrIdEEEEjS9_dNS7_10__identityEEEvT0_PT3_T1_NS0_13GridEvenShareISN_EET2_T4_E12temp_storage+64];
	add.f64 	%fd262, %fd261, %fd260;
	selp.f64 	%fd263, %fd262, %fd260, %p46;
	setp.gt.u32 	%p47, %r6, 192;
	ld.shared.f64 	%fd264, [_ZZN3cub18CUB_300001_SM_10006detail6reduce18DeviceReduceKernelINS2_10policy_hubIdjN4cuda3std3__44plusIdEEE10Policy1000EN6thrust24THRUST_300001_SM_1000_NS6detail15normal_iteratorINSD_10device_ptrIdEEEEjS9_dNS7_10__identityEEEvT0_PT3_T1_NS0_13GridEvenShareISN_EET2_T4_E12temp_storage+72];
	add.f64 	%fd265, %fd264, %fd263;
	selp.f64 	%fd266, %fd265, %fd263, %p47;
	setp.gt.u32 	%p48, %r6, 224;
	ld.shared.f64 	%fd267, [_ZZN3cub18CUB_300001_SM_10006detail6reduce18DeviceReduceKernelINS2_10policy_hubIdjN4cuda3std3__44plusIdEEE10Policy1000EN6thrust24THRUST_300001_SM_1000_NS6detail15normal_iteratorINSD_10device_ptrIdEEEEjS9_dNS7_10__identityEEEvT0_PT3_T1_NS0_13GridEvenShareISN_EET2_T4_E12temp_storage+80];
	add.f64 	%fd268, %fd267, %fd266;
	selp.f64 	%fd269, %fd268, %fd266, %p48;
	setp.gt.u32 	%p49, %r6, 256;
	ld.shared.f64 	%fd270, [_ZZN3cub18CUB_300001_SM_10006detail6reduce18DeviceReduceKernelINS2_10policy_hubIdjN4cuda3std3__44plusIdEEE10Policy1000EN6thrust24THRUST_300001_SM_1000_NS6detail15normal_iteratorINSD_10device_ptrIdEEEEjS9_dNS7_10__identityEEEvT0_PT3_T1_NS0_13GridEvenShareISN_EET2_T4_E12temp_storage+88];
	add.f64 	%fd271, %fd270, %fd269;
	selp.f64 	%fd272, %fd271, %fd269, %p49;
	setp.gt.u32 	%p50, %r6, 288;
	ld.shared.f64 	%fd273, [_ZZN3cub18CUB_300001_SM_10006detail6reduce18DeviceReduceKernelINS2_10policy_hubIdjN4cuda3std3__44plusIdEEE10Policy1000EN6thrust24THRUST_300001_SM_1000_NS6detail15normal_iteratorINSD_10device_ptrIdEEEEjS9_dNS7_10__identityEEEvT0_PT3_T1_NS0_13GridEvenShareISN_EET2_T4_E12temp_storage+96];
	add.f64 	%fd274, %fd273, %fd272;
	selp.f64 	%fd275, %fd274, %fd272, %p50;
	setp.gt.u32 	%p51, %r6, 320;
	ld.shared.f64 	%fd276, [_ZZN3cub18CUB_300001_SM_10006detail6reduce18DeviceReduceKernelINS2_10policy_hubIdjN4cuda3std3__44plusIdEEE10Policy1000EN6thrust24THRUST_300001_SM_1000_NS6detail15normal_iteratorINSD_10device_ptrIdEEEEjS9_dNS7_10__identityEEEvT0_PT3_T1_NS0_13GridEvenShareISN_EET2_T4_E12temp_storage+104];
	add.f64 	%fd277, %fd276, %fd275;
	selp.f64 	%fd278, %fd277, %fd275, %p51;
	setp.gt.u32 	%p52, %r6, 352;
	ld.shared.f64 	%fd279, [_ZZN3cub18CUB_300001_SM_10006detail6reduce18DeviceReduceKernelINS2_10policy_hubIdjN4cuda3std3__44plusIdEEE10Policy1000EN6thrust24THRUST_300001_SM_1000_NS6detail15normal_iteratorINSD_10device_ptrIdEEEEjS9_dNS7_10__identityEEEvT0_PT3_T1_NS0_13GridEvenShareISN_EET2_T4_E12temp_storage+112];
	add.f64 	%fd280, %fd279, %fd278;
	selp.f64 	%fd281, %fd280, %fd278, %p52;
	setp.gt.u32 	%p53, %r6, 384;
	ld.shared.f64 	%fd282, [_ZZN3cub18CUB_300001_SM_10006detail6reduce18DeviceReduceKernelINS2_10policy_hubIdjN4cuda3std3__44plusIdEEE10Policy1000EN6thrust24THRUST_300001_SM_1000_NS6detail15normal_iteratorINSD_10device_ptrIdEEEEjS9_dNS7_10__identityEEEvT0_PT3_T1_NS0_13GridEvenShareISN_EET2_T4_E12temp_storage+120];
	add.f64 	%fd283, %fd282, %fd281;
	selp.f64 	%fd284, %fd283, %fd281, %p53;
	setp.gt.u32 	%p54, %r6, 416;
	ld.shared.f64 	%fd285, [_ZZN3cub18CUB_300001_SM_10006detail6reduce18DeviceReduceKernelINS2_10policy_hubIdjN4cuda3std3__44plusIdEEE10Policy1000EN6thrust24THRUST_300001_SM_1000_NS6detail15normal_iteratorINSD_10device_ptrIdEEEEjS9_dNS7_10__identityEEEvT0_PT3_T1_NS0_13GridEvenShareISN_EET2_T4_E12temp_storage+128];
	add.f64 	%fd286, %fd285, %fd284;
	selp.f64 	%fd287, %fd286, %fd284, %p54;
	setp.gt.u32 	%p55, %r6, 448;
	ld.shared.f64 	%fd288, [_ZZN3cub18CUB_300001_SM_10006detail6reduce18DeviceReduceKernelINS2_10policy_hubIdjN4cuda3std3__44plusIdEEE10Policy1000EN6thrust24THRUST_300001_SM_1000_NS6detail15normal_iteratorINSD_10device_ptrIdEEEEjS9_dNS7_10__identityEEEvT0_PT3_T1_NS0_13GridEvenShareISN_EET2_T4_E12temp_storage+136];
	add.f64 	%fd289, %fd288, %fd287;
	selp.f64 	%fd290, %fd289, %fd287, %p55;
	setp.gt.u32 	%p56, %r6, 480;
	ld.shared.f64 	%fd291, [_ZZN3cub18CUB_300001_SM_10006detail6reduce18DeviceReduceKernelINS2_10policy_hubIdjN4cuda3std3__44plusIdEEE10Policy1000EN6thrust24THRUST_300001_SM_1000_NS6detail15normal_iteratorINSD_10device_ptrIdEEEEjS9_dNS7_10__identityEEEvT0_PT3_T1_NS0_13GridEvenShareISN_EET2_T4_E12temp_storage+144];
	add.f64 	%fd292, %fd291, %fd290;
	selp.f64 	%fd293, %fd292, %fd290, %p56;
	setp.gt.u32 	%p57, %r6, 512;
	ld.shared.f64 	%fd294, [_ZZN3cub18CUB_300001_SM_10006detail6reduce18DeviceReduceKernelINS2_10policy_hubIdjN4cuda3std3__44plusIdEEE10Policy1000EN6thrust24THRUST_300001_SM_1000_NS6detail15normal_iteratorINSD_10device_ptrIdEEEEjS9_dNS7_10__identityEEEvT0_PT3_T1_NS0_13GridEvenShareISN_EET2_T4_E12temp_storage+152];
	add.f64 	%fd295, %fd294, %fd293;
	selp.f64 	%fd296, %fd295, %fd293, %p57;
	setp.gt.u32 	%p58, %r6, 544;
	ld.shared.f64 	%fd297, [_ZZN3cub18CUB_300001_SM_10006detail6reduce18DeviceReduceKernelINS2_10policy_hubIdjN4cuda3std3__44plusIdEEE10Policy1000EN6thrust24THRUST_300001_SM_1000_NS6detail15normal_iteratorINSD_10device_ptrIdEEEEjS9_dNS7_10__identityEEEvT0_PT3_T1_NS0_13GridEvenShareISN_EET2_T4_E12temp_storage+160];
	add.f64 	%fd298, %fd297, %fd296;
	selp.f64 	%fd299, %fd298, %fd296, %p58;
	setp.gt.u32 	%p59, %r6, 576;
	ld.shared.f64 	%fd300, [_ZZN3cub18CUB_300001_SM_10006detail6reduce18DeviceReduceKernelINS2_10policy_hubIdjN4cuda3std3__44plusIdEEE10Policy1000EN6thrust24THRUST_300001_SM_1000_NS6detail15normal_iteratorINSD_10device_ptrIdEEEEjS9_dNS7_10__identityEEEvT0_PT3_T1_NS0_13GridEvenShareISN_EET2_T4_E12temp_storage+168];
	add.f64 	%fd301, %fd300, %fd299;
	selp.f64 	%fd302, %fd301, %fd299, %p59;
	setp.gt.u32 	%p60, %r6, 608;
	ld.shared.f64 	%fd303, [_ZZN3cub18CUB_300001_SM_10006detail6reduce18DeviceReduceKernelINS2_10policy_hubIdjN4cuda3std3__44plusIdEEE10Policy1000EN6thrust24THRUST_300001_SM_1000_NS6detail15normal_iteratorINSD_10device_ptrIdEEEEjS9_dNS7_10__identityEEEvT0_PT3_T1_NS0_13GridEvenShareISN_EET2_T4_E12temp_storage+176];
	add.f64 	%fd304, %fd303, %fd302;
	selp.f64 	%fd375, %fd304, %fd302, %p60;
	bra.uni 	$L__BB7_48;
$L__BB7_26:
	mov.u32 	%r35, %tid.x;
	add.s32 	%r72, %r347, %r35;
	mul.wide.u32 	%rd4, %r72, 8;
	add.s64 	%rd5, %rd1, %rd4;
	ld.global.f64 	%fd41, [%rd5];
	ld.global.f64 	%fd42, [%rd5+5120];
	ld.global.f64 	%fd43, [%rd5+10240];
	ld.global.f64 	%fd44, [%rd5+15360];
	ld.global.f64 	%fd45, [%rd5+20480];
	ld.global.f64 	%fd46, [%rd5+25600];
	ld.global.f64 	%fd47, [%rd5+30720];
	ld.global.f64 	%fd48, [%rd5+35840];
	add.f64 	%fd49, %fd41, %fd42;
	add.f64 	%fd50, %fd49, %fd43;
	add.f64 	%fd51, %fd50, %fd44;
	add.f64 	%fd52, %fd51, %fd45;
	add.f64 	%fd53, %fd52, %fd46;
	add.f64 	%fd54, %fd53, %fd47;
	add.f64 	%fd374, %fd54, %fd48;
	setp.lt.u32 	%p2, %r6, %r4;
	@%p2 bra 	$L__BB7_44;
	add.s32 	%r36, %r4, %r347;
	not.b32 	%r74, %r35;
	add.s32 	%r75, %r74, %r1;
	sub.s32 	%r76, %r75, %r4;
	sub.s32 	%r344, %r76, %r347;
	add.s32 	%r77, %r36, %r35;
	add.s32 	%r343, %r77, 5120;
	mov.b32 	%r346, 0;
	mov.u32 	%r345, %r36;
$L__BB7_28:
	mad.lo.s32 	%r347, %r2, 5120, %r347;
	add.s32 	%r78, %r1, -5120;
	setp.gt.u32 	%p3, %r347, %r78;
	@%p3 bra 	$L__BB7_30;
	add.s32 	%r79, %r35, %r347;
	mul.wide.u32 	%rd6, %r79, 8;
	add.s64 	%rd7, %rd1, %rd6;
	ld.global.f64 	%fd55, [%rd7];
	ld.global.f64 	%fd56, [%rd7+5120];
	ld.global.f64 	%fd57, [%rd7+10240];
	ld.global.f64 	%fd58, [%rd7+15360];
	ld.global.f64 	%fd59, [%rd7+20480];
	ld.global.f64 	%fd60, [%rd7+25600];
	ld.global.f64 	%fd61, [%rd7+30720];
	ld.global.f64 	%fd62, [%rd7+35840];
	add.f64 	%fd63, %fd374, %fd55;
	add.f64 	%fd64, %fd63, %fd56;
	add.f64 	%fd65, %fd64, %fd57;
	add.f64 	%fd66, %fd65, %fd58;
	add.f64 	%fd67, %fd66, %fd59;
	add.f64 	%fd68, %fd67, %fd60;
	add.f64 	%fd69, %fd68, %fd61;
	add.f64 	%fd374, %fd69, %fd62;
	sub.s32 	%r80, %r1, %r347;
	mul.lo.s32 	%r81, %r2, 5120;
	setp.lt.u32 	%p4, %r80, %r81;
	add.s32 	%r346, %r346, 1;
	add.s32 	%r345, %r345, %r81;
	sub.s32 	%r344, %r344, %r81;
	add.s32 	%r343, %r343, %r81;
	@%p4 bra 	$L__BB7_44;
	bra.uni 	$L__BB7_28;
$L__BB7_30:
	setp.le.u32 	%p5, %r1, %r347;
	sub.s32 	%r82, %r1, %r347;
	setp.ge.s32 	%p6, %r35, %r82;
	or.pred  	%p7, %p5, %p6;
	@%p7 bra 	$L__BB7_44;
	not.b32 	%r84, %r35;
	add.s32 	%r85, %r1, %r84;
	sub.s32 	%r86, %r85, %r36;
	mul.lo.s32 	%r87, %r2, %r346;
	mad.lo.s32 	%r88, %r87, -5120, %r86;
	mul.hi.u32 	%r89, %r88, -858993459;
	shr.u32 	%r90, %r89, 9;
	add.s32 	%r49, %r90, 1;
	and.b32  	%r50, %r49, 15;
	setp.lt.u32 	%p8, %r88, 9600;
	mov.u32 	%r352, %r35;
	@%p8 bra 	$L__BB7_35;
	or.b32  	%r350, %r35, 5120;
	mul.hi.u32 	%r91, %r344, -858993459;
	shr.u32 	%r92, %r91, 9;
	add.s32 	%r93, %r92, 1;
	and.b32  	%r94, %r93, 16777200;
	neg.s32 	%r348, %r94;
$L__BB7_33:
	.pragma "nounroll";
	add.s32 	%r95, %r343, -5120;
	mul.wide.u32 	%rd8, %r95, 8;
	add.s64 	%rd9, %rd1, %rd8;
	ld.global.f64 	%fd71, [%rd9];
	add.f64 	%fd72, %fd374, %fd71;
	add.s32 	%r96, %r343, -4480;
	mul.wide.u32 	%rd10, %r96, 8;
	add.s64 	%rd11, %rd1, %rd10;
	ld.global.f64 	%fd73, [%rd11];
	add.f64 	%fd74, %fd72, %fd73;
	add.s32 	%r97, %r343, -3840;
	mul.wide.u32 	%rd12, %r97, 8;
	add.s64 	%rd13, %rd1, %rd12;
	ld.global.f64 	%fd75, [%rd13];
	add.f64 	%fd76, %fd74, %fd75;
	add.s32 	%r98, %r343, -3200;
	mul.wide.u32 	%rd14, %r98, 8;
	add.s64 	%rd15, %rd1, %rd14;
	ld.global.f64 	%fd77, [%rd15];
	add.f64 	%fd78, %fd76, %fd77;
	add.s32 	%r99, %r343, -2560;
	mul.wide.u32 	%rd16, %r99, 8;
	add.s64 	%rd17, %rd1, %rd16;
	ld.global.f64 	%fd79, [%rd17];
	add.f64 	%fd80, %fd78, %fd79;
	add.s32 	%r100, %r343, -1920;
	mul.wide.u32 	%rd18, %r100, 8;
	add.s64 	%rd19, %rd1, %rd18;
	ld.global.f64 	%fd81, [%rd19];
	add.f64 	%fd82, %fd80, %fd81;
	add.s32 	%r101, %r343, -1280;
	mul.wide.u32 	%rd20, %r101, 8;
	add.s64 	%rd21, %rd1, %rd20;
	ld.global.f64 	%fd83, [%rd21];
	add.f64 	%fd84, %fd82, %fd83;
	add.s32 	%r102, %r343, 4480;
	add.s32 	%r103, %r343, -640;
	mul.wide.u32 	%rd22, %r103, 8;
	add.s64 	%rd23, %rd1, %rd22;
	ld.global.f64 	%fd85, [%rd23];
	add.f64 	%fd86, %fd84, %fd85;
	mul.wide.u32 	%rd24, %r343, 8;
	add.s64 	%rd25, %rd1, %rd24;
	ld.global.f64 	%fd87, [%rd25];
	add.f64 	%fd88, %fd86, %fd87;
	add.s32 	%r104, %r343, 640;
	mul.wide.u32 	%rd26, %r104, 8;
	add.s64 	%rd27, %rd1, %rd26;
	ld.global.f64 	%fd89, [%rd27];
	add.f64 	%fd90, %fd88, %fd89;
	add.s32 	%r105, %r343, 1280;
	mul.wide.u32 	%rd28, %r105, 8;
	add.s64 	%rd29, %rd1, %rd28;
	ld.global.f64 	%fd91, [%rd29];
	add.f64 	%fd92, %fd90, %fd91;
	add.s32 	%r106, %r343, 1920;
	mul.wide.u32 	%rd30, %r106, 8;
	add.s64 	%rd31, %rd1, %rd30;
	ld.global.f64 	%fd93, [%rd31];
	add.f64 	%fd94, %fd92, %fd93;
	add.s32 	%r107, %r343, 2560;
	mul.wide.u32 	%rd32, %r107, 8;
	add.s64 	%rd33, %rd1, %rd32;
	ld.global.f64 	%fd95, [%rd33];
	add.f64 	%fd96, %fd94, %fd95;
	add.s32 	%r108, %r343, 3200;
	mul.wide.u32 	%rd34, %r108, 8;
	add.s64 	%rd35, %rd1, %rd34;
	ld.global.f64 	%fd97, [%rd35];
	add.f64 	%fd98, %fd96, %fd97;
	add.s32 	%r109, %r343, 3840;
	mul.wide.u32 	%rd36, %r109, 8;
	add.s64 	%rd37, %rd1, %rd36;
	ld.global.f64 	%fd99, [%rd37];
	add.f64 	%fd100, %fd98, %fd99;
	mul.wide.u32 	%rd38, %r102, 8;
	add.s64 	%rd39, %rd1, %rd38;
	ld.global.f64 	%fd101, [%rd39];
	add.f64 	%fd374, %fd100, %fd101;
	add.s32 	%r350, %r350, 10240;
	add.s32 	%r343, %r343, 10240;
	add.s32 	%r348, %r348, 16;
	setp.ne.s32 	%p9, %r348, 0;
	@%p9 bra 	$L__BB7_33;
	add.s32 	%r352, %r350, -5120;
$L__BB7_35:
	setp.eq.s32 	%p10, %r50, 0;
	@%p10 bra 	$L__BB7_44;
	and.b32  	%r61, %r49, 7;
	setp.lt.u32 	%p11, %r50, 8;
	@%p11 bra 	$L__BB7_38;
	add.s32 	%r110, %r352, %r347;
	mul.wide.u32 	%rd40, %r110, 8;
	add.s64 	%rd41, %rd1, %rd40;
	ld.global.f64 	%fd103, [%rd41];
	add.f64 	%fd104, %fd374, %fd103;
	add.s32 	%r111, %r110, 640;
	mul.wide.u32 	%rd42, %r111, 8;
	add.s64 	%rd43, %rd1, %rd42;
	ld.global.f64 	%fd105, [%rd43];
	add.f64 	%fd106, %fd104, %fd105;
	add.s32 	%r112, %r110, 1280;
	mul.wide.u32 	%rd44, %r112, 8;
	add.s64 	%rd45, %rd1, %rd44;
	ld.global.f64 	%fd107, [%rd45];
	add.f64 	%fd108, %fd106, %fd107;
	add.s32 	%r113, %r110, 1920;
	mul.wide.u32 	%rd46, %r113, 8;
	add.s64 	%rd47, %rd1, %rd46;
	ld.global.f64 	%fd109, [%rd47];
	add.f64 	%fd110, %fd108, %fd109;
	add.s32 	%r114, %r110, 2560;
	mul.wide.u32 	%rd48, %r114, 8;
	add.s64 	%rd49, %rd1, %rd48;
	ld.global.f64 	%fd111, [%rd49];
	add.f64 	%fd112, %fd110, %fd111;
	add.s32 	%r115, %r110, 3200;
	mul.wide.u32 	%rd50, %r115, 8;
	add.s64 	%rd51, %rd1, %rd50;
	ld.global.f64 	%fd113, [%rd51];
	add.f64 	%fd114, %fd112, %fd113;
	add.s32 	%r116, %r110, 3840;
	mul.wide.u32 	%rd52, %r116, 8;
	add.s64 	%rd53, %rd1, %rd52;
	ld.global.f64 	%fd115, [%rd53];
	add.f64 	%fd116, %fd114, %fd115;
	add.s32 	%r117, %r110, 4480;
	mul.wide.u32 	%rd54, %r117, 8;
	add.s64 	%rd55, %rd1, %rd54;
	ld.global.f64 	%fd117, [%rd55];
	add.f64 	%fd374, %fd116, %fd117;
	add.s32 	%r352, %r352, 5120;
$L__BB7_38:
	setp.eq.s32 	%p12, %r61, 0;
	@%p12 bra 	$L__BB7_44;
	setp.lt.u32 	%p13, %r61, 4;
	@%p13 bra 	$L__BB7_41;
	add.s32 	%r118, %r352, %r347;
	mul.wide.u32 	%rd56, %r118, 8;
	add.s64 	%rd57, %rd1, %rd56;
	ld.global.f64 	%fd119, [%rd57];
	add.f64 	%fd120, %fd374, %fd119;
	add.s32 	%r119, %r118, 640;
	mul.wide.u32 	%rd58, %r119, 8;
	add.s64 	%rd59, %rd1, %rd58;
	ld.global.f64 	%fd121, [%rd59];
	add.f64 	%fd122, %fd120, %fd121;
	add.s32 	%r120, %r118, 1280;
	mul.wide.u32 	%rd60, %r120, 8;
	add.s64 	%rd61, %rd1, %rd60;
	ld.global.f64 	%fd123, [%rd61];
	add.f64 	%fd124, %fd122, %fd123;
	add.s32 	%r121, %r118, 1920;
	mul.wide.u32 	%rd62, %r121, 8;
	add.s64 	%rd63, %rd1, %rd62;
	ld.global.f64 	%fd125, [%rd63];
	add.f64 	%fd374, %fd124, %fd125;
	add.s32 	%r352, %r352, 2560;
$L__BB7_41:
	and.b32  	%r122, %r49, 3;
	setp.eq.s32 	%p14, %r122, 0;
	@%p14 bra 	$L__BB7_44;
	add.s32 	%r355, %r352, %r345;
	mul.hi.u32 	%r123, %r344, -858993459;
	cvt.u16.u32 	%rs1, %r123;
	shr.u16 	%rs2, %rs1, 9;
	add.s16 	%rs3, %rs2, 1;
	cvt.u32.u16 	%r124, %rs3;
	and.b32  	%r125, %r124, 3;
	neg.s32 	%r354, %r125;
$L__BB7_43:
	.pragma "nounroll";
	mul.wide.u32 	%rd64, %r355, 8;
	add.s64 	%rd65, %rd1, %rd64;
	ld.global.f64 	%fd126, [%rd65];
	add.f64 	%fd374, %fd374, %fd126;
	add.s32 	%r355, %r355, 640;
	add.s32 	%r354, %r354, 1;
	setp.ne.s32 	%p15, %r354, 0;
	@%p15 bra 	$L__BB7_43;
$L__BB7_44:
	// begin inline asm
	mov.u32 %r126, %laneid;
	// end inline asm
	mov.b64 	%rd66, %fd374;
	mov.b64 	{%r128, %r133}, %rd66;
	mov.b32 	%r134, 1;
	mov.b32 	%r175, 31;
	mov.b32 	%r176, -1;
	// begin inline asm
	shfl.sync.down.b32 %r127, %r128, %r134, %r175, %r176;
	// end inline asm
	// begin inline asm
	shfl.sync.down.b32 %r132, %r133, %r134, %r175, %r176;
	// end inline asm
	mov.b64 	%rd67, {%r127, %r132};
	mov.b64 	%fd127, %rd67;
	setp.gt.s32 	%p16, %r126, 30;
	add.f64 	%fd128, %fd374, %fd127;
	selp.f64 	%fd129, %fd374, %fd128, %p16;
	mov.b64 	%rd68, %fd129;
	mov.b64 	{%r138, %r143}, %rd68;
	mov.b32 	%r144, 2;
	// begin inline asm
	shfl.sync.down.b32 %r137, %r138, %r144, %r175, %r176;
	// end inline asm
	// begin inline asm
	shfl.sync.down.b32 %r142, %r143, %r144, %r175, %r176;
	// end inline asm
	mov.b64 	%rd69, {%r137, %r142};
	mov.b64 	%fd130, %rd69;
	setp.gt.s32 	%p17, %r126, 29;
	add.f64 	%fd131, %fd129, %fd130;
	selp.f64 	%fd132, %fd129, %fd131, %p17;
	mov.b64 	%rd70, %fd132;
	mov.b64 	{%r148, %r153}, %rd70;
	mov.b32 	%r154, 4;
	// begin inline asm
	shfl.sync.down.b32 %r147, %r148, %r154, %r175, %r176;
	// end inline asm
	// begin inline asm
	shfl.sync.down.b32 %r152, %r153, %r154, %r175, %r176;
	// end inline asm
	mov.b64 	%rd71, {%r147, %r152};
	mov.b64 	%fd133, %rd71;
	setp.gt.s32 	%p18, %r126, 27;
	add.f64 	%fd134, %fd132, %fd133;
	selp.f64 	%fd135, %fd132, %fd134, %p18;
	mov.b64 	%rd72, %fd135;
	mov.b64 	{%r158, %r163}, %rd72;
	mov.b32 	%r164, 8;
	// begin inline asm
	shfl.sync.down.b32 %r157, %r158, %r164, %r175, %r176;
	// end inline asm
	// begin inline asm
	shfl.sync.down.b32 %r162, %r163, %r164, %r175, %r176;
	// end inline asm
	mov.b64 	%rd73, {%r157, %r162};
	mov.b64 	%fd136, %rd73;
	setp.gt.s32 	%p19, %r126, 23;
	add.f64 	%fd137, %fd135, %fd136;
	selp.f64 	%fd138, %fd135, %fd137, %p19;
	mov.b64 	%rd74, %fd138;
	mov.b64 	{%r168, %r173}, %rd74;
	mov.b32 	%r174, 16;
	// begin inline asm
	shfl.sync.down.b32 %r167, %r168, %r174, %r175, %r176;
	// end inline asm
	// begin inline asm
	shfl.sync.down.b32 %r172, %r173, %r174, %r175, %r176;
	// end inline asm
	mov.b64 	%rd75, {%r167, %r172};
	mov.b64 	%fd139, %rd75;
	setp.gt.s32 	%p20, %r126, 15;
	add.f64 	%fd37, %fd138, %fd139;
	selp.f64 	%fd375, %fd138, %fd37, %p20;
	setp.ne.s32 	%p21, %r126, 0;
	@%p21 bra 	$L__BB7_46;
	shr.u32 	%r177, %r35, 2;
	and.b32  	%r178, %r177, 248;
	mov.u32 	%r179, _ZZN3cub18CUB_300001_SM_10006detail6reduce18DeviceReduceKernelINS2_10policy_hubIdjN4cuda3std3__44plusIdEEE10Policy1000EN6thrust24THRUST_300001_SM_1000_NS6detail15normal_iteratorINSD_10device_ptrIdEEEEjS9_dNS7_10__identityEEEvT0_PT3_T1_NS0_13GridEvenShareISN_EET2_T4_E12temp_storage;
	add.s32 	%r180, %r179, %r178;
	st.shared.f64 	[%r180+24], %fd37;
$L__BB7_46:
	bar.sync 	0;
	setp.ne.s32 	%p22, %r35, 0;
	@%p22 bra 	$L__BB7_48;
	ld.shared.f64 	%fd140, [_ZZN3cub18CUB_300001_SM_10006detail6reduce18DeviceReduceKernelINS2_10policy_hubIdjN4cuda3std3__44plusIdEEE10Policy1000EN6thrust24THRUST_300001_SM_1000_NS6detail15normal_iteratorINSD_10device_ptrIdEEEEjS9_dNS7_10__identityEEEvT0_PT3_T1_NS0_13GridEvenShareISN_EET2_T4_E12temp_storage+32];
	add.f64 	%fd141, %fd375, %fd140;
	ld.shared.f64 	%fd142, [_ZZN3cub18CUB_300001_SM_10006detail6reduce18DeviceReduceKernelINS2_10policy_hubIdjN4cuda3std3__44plusIdEEE10Policy1000EN6thrust24THRUST_300001_SM_1000_NS6detail15normal_iteratorINSD_10device_ptrIdEEEEjS9_dNS7_10__identityEEEvT0_PT3_T1_NS0_13GridEvenShareISN_EET2_T4_E12temp_storage+40];
	add.f64 	%fd143, %fd141, %fd142;
	ld.shared.f64 	%fd144, [_ZZN3cub18CUB_300001_SM_10006detail6reduce18DeviceReduceKernelINS2_10policy_hubIdjN4cuda3std3__44plusIdEEE10Policy1000EN6thrust24THRUST_300001_SM_1000_NS6detail15normal_iteratorINSD_10device_ptrIdEEEEjS9_dNS7_10__identityEEEvT0_PT3_T1_NS0_13GridEvenShareISN_EET2_T4_E12temp_storage+48];
	add.f64 	%fd145, %fd143, %fd144;
	ld.shared.f64 	%fd146, [_ZZN3cub18CUB_300001_SM_10006detail6reduce18DeviceReduceKernelINS2_10policy_hubIdjN4cuda3std3__44plusIdEEE10Policy1000EN6thrust24THRUST_300001_SM_1000_NS6detail15normal_iteratorINSD_10device_ptrIdEEEEjS9_dNS7_10__identityEEEvT0_PT3_T1_NS0_13GridEvenShareISN_EET2_T4_E12temp_storage+56];
	add.f64 	%fd147, %fd145, %fd146;
	ld.shared.f64 	%fd148, [_ZZN3cub18CUB_300001_SM_10006detail6reduce18DeviceReduceKernelINS2_10policy_hubIdjN4cuda3std3__44plusIdEEE10Policy1000EN6thrust24THRUST_300001_SM_1000_NS6detail15normal_iteratorINSD_10device_ptrIdEEEEjS9_dNS7_10__identityEEEvT0_PT3_T1_NS0_13GridEvenShareISN_EET2_T4_E12temp_storage+64];
	add.f64 	%fd149, %fd147, %fd148;
	ld.shared.f64 	%fd150, [_ZZN3cub18CUB_300001_SM_10006detail6reduce18DeviceReduceKernelINS2_10policy_hubIdjN4cuda3std3__44plusIdEEE10Policy1000EN6thrust24THRUST_300001_SM_1000_NS6detail15normal_iteratorINSD_10device_ptrIdEEEEjS9_dNS7_10__identityEEEvT0_PT3_T1_NS0_13GridEvenShareISN_EET2_T4_E12temp_storage+72];
	add.f64 	%fd151, %fd149, %fd150;
	ld.shared.f64 	%fd152, [_ZZN3cub18CUB_300001_SM_10006detail6reduce18DeviceReduceKernelINS2_10policy_hubIdjN4cuda3std3__44plusIdEEE10Policy1000EN6thrust24THRUST_300001_SM_1000_NS6detail15normal_iteratorINSD_10device_ptrIdEEEEjS9_dNS7_10__identityEEEvT0_PT3_T1_NS0_13GridEvenShareISN_EET2_T4_E12temp_storage+80];
	add.f64 	%fd153, %fd151, %fd152;
	ld.shared.f64 	%fd154, [_ZZN3cub18CUB_300001_SM_10006detail6reduce18DeviceReduceKernelINS2_10policy_hubIdjN4cuda3std3__44plusIdEEE10Policy1000EN6thrust24THRUST_300001_SM_1000_NS6detail15normal_iteratorINSD_10device_ptrIdEEEEjS9_dNS7_10__identityEEEvT0_PT3_T1_NS0_13GridEvenShareISN_EET2_T4_E12temp_storage+88];
	add.f64 	%fd155, %fd153, %fd154;
	ld.shared.f64 	%fd156, [_ZZN3cub18CUB_300001_SM_10006detail6reduce18DeviceReduceKernelINS2_10policy_hubIdjN4cuda3std3__44plusIdEEE10Policy1000EN6thrust24THRUST_300001_SM_1000_NS6detail15normal_iteratorINSD_10device_ptrIdEEEEjS9_dNS7_10__identityEEEvT0_PT3_T1_NS0_13GridEvenShareISN_EET2_T4_E12temp_storage+96];
	add.f64 	%fd157, %fd155, %fd156;
	ld.shared.f64 	%fd158, [_ZZN3cub18CUB_300001_SM_10006detail6reduce18DeviceReduceKernelINS2_10policy_hubIdjN4cuda3std3__44plusIdEEE10Policy1000EN6thrust24THRUST_300001_SM_1000_NS6detail15normal_iteratorINSD_10device_ptrIdEEEEjS9_dNS7_10__identityEEEvT0_PT3_T1_NS0_13GridEvenShareISN_EET2_T4_E12temp_storage+104];
	add.f64 	%fd159, %fd157, %fd158;
	ld.shared.f64 	%fd160, [_ZZN3cub18CUB_300001_SM_10006detail6reduce18DeviceReduceKernelINS2_10policy_hubIdjN4cuda3std3__44plusIdEEE10Policy1000EN6thrust24THRUST_300001_SM_1000_NS6detail15normal_iteratorINSD_10device_ptrIdEEEEjS9_dNS7_10__identityEEEvT0_PT3_T1_NS0_13GridEvenShareISN_EET2_T4_E12temp_storage+112];
	add.f64 	%fd161, %fd159, %fd160;
	ld.shared.f64 	%fd162, [_ZZN3cub18CUB_300001_SM_10006detail6reduce18DeviceReduceKernelINS2_10policy_hubIdjN4cuda3std3__44plusIdEEE10Policy1000EN6thrust24THRUST_300001_SM_1000_NS6detail15normal_iteratorINSD_10device_ptrIdEEEEjS9_dNS7_10__identityEEEvT0_PT3_T1_NS0_13GridEvenShareISN_EET2_T4_E12temp_storage+120];
	add.f64 	%fd163, %fd161, %fd162;
	ld.shared.f64 	%fd164, [_ZZN3cub18CUB_300001_SM_10006detail6reduce18DeviceReduceKernelINS2_10policy_hubIdjN4cuda3std3__44plusIdEEE10Policy1000EN6thrust24THRUST_300001_SM_1000_NS6detail15normal_iteratorINSD_10device_ptrIdEEEEjS9_dNS7_10__identityEEEvT0_PT3_T1_NS0_13GridEvenShareISN_EET2_T4_E12temp_storage+128];
	add.f64 	%fd165, %fd163, %fd164;
	ld.shared.f64 	%fd166, [_ZZN3cub18CUB_300001_SM_10006detail6reduce18DeviceReduceKernelINS2_10policy_hubIdjN4cuda3std3__44plusIdEEE10Policy1000EN6thrust24THRUST_300001_SM_1000_NS6detail15normal_iteratorINSD_10device_ptrIdEEEEjS9_dNS7_10__identityEEEvT0_PT3_T1_NS0_13GridEvenShareISN_EET2_T4_E12temp_storage+136];
	add.f64 	%fd167, %fd165, %fd166;
	ld.shared.f64 	%fd168, [_ZZN3cub18CUB_300001_SM_10006detail6reduce18DeviceReduceKernelINS2_10policy_hubIdjN4cuda3std3__44plusIdEEE10Policy1000EN6thrust24THRUST_300001_SM_1000_NS6detail15normal_iteratorINSD_10device_ptrIdEEEEjS9_dNS7_10__identityEEEvT0_PT3_T1_NS0_13GridEvenShareISN_EET2_T4_E12temp_storage+144];
	add.f64 	%fd169, %fd167, %fd168;
	ld.shared.f64 	%fd170, [_ZZN3cub18CUB_300001_SM_10006detail6reduce18DeviceReduceKernelINS2_10policy_hubIdjN4cuda3std3__44plusIdEEE10Policy1000EN6thrust24THRUST_300001_SM_1000_NS6detail15normal_iteratorINSD_10device_ptrIdEEEEjS9_dNS7_10__identityEEEvT0_PT3_T1_NS0_13GridEvenShareISN_EET2_T4_E12temp_storage+152];
	add.f64 	%fd171, %fd169, %fd170;
	ld.shared.f64 	%fd172, [_ZZN3cub18CUB_300001_SM_10006detail6reduce18DeviceReduceKernelINS2_10policy_hubIdjN4cuda3std3__44plusIdEEE10Policy1000EN6thrust24THRUST_300001_SM_1000_NS6detail15normal_iteratorINSD_10device_ptrIdEEEEjS9_dNS7_10__identityEEEvT0_PT3_T1_NS0_13GridEvenShareISN_EET2_T4_E12temp_storage+160];
	add.f64 	%fd173, %fd171, %fd172;
	ld.shared.f64 	%fd174, [_ZZN3cub18CUB_300001_SM_10006detail6reduce18DeviceReduceKernelINS2_10policy_hubIdjN4cuda3std3__44plusIdEEE10Policy1000EN6thrust24THRUST_300001_SM_1000_NS6detail15normal_iteratorINSD_10device_ptrIdEEEEjS9_dNS7_10__identityEEEvT0_PT3_T1_NS0_13GridEvenShareISN_EET2_T4_E12temp_storage+168];
	add.f64 	%fd175, %fd173, %fd174;
	ld.shared.f64 	%fd176, [_ZZN3cub18CUB_300001_SM_10006detail6reduce18DeviceReduceKernelINS2_10policy_hubIdjN4cuda3std3__44plusIdEEE10Policy1000EN6thrust24THRUST_300001_SM_1000_NS6detail15normal_iteratorINSD_10device_ptrIdEEEEjS9_dNS7_10__identityEEEvT0_PT3_T1_NS0_13GridEvenShareISN_EET2_T4_E12temp_storage+176];
	add.f64 	%fd375, %fd175, %fd176;
$L__BB7_48:
	mov.u32 	%r333, %tid.x;
	setp.ne.s32 	%p68, %r333, 0;
	@%p68 bra 	$L__BB7_50;
	ld.param.u64 	%rd159, [_ZN3cub18CUB_300001_SM_10006detail6reduce18DeviceReduceKernelINS2_10policy_hubIdjN4cuda3std3__44plusIdEEE10Policy1000EN6thrust24THRUST_300001_SM_1000_NS6detail15normal_iteratorINSD_10device_ptrIdEEEEjS9_dNS7_10__identityEEEvT0_PT3_T1_NS0_13GridEvenShareISN_EET2_T4__param_1];
	cvta.to.global.u64 	%rd156, %rd159;
	mul.wide.u32 	%rd157, %r3, 8;
	add.s64 	%rd158, %rd156, %rd157;
	st.global.f64 	[%rd158], %fd375;
$L__BB7_50:
	ret;

}
	// .globl	_ZN3cub18CUB_300001_SM_10006detail6reduce28DeviceReduceSingleTileKernelINS2_10policy_hubIdjN4cuda3std3__44plusIdEEE10Policy1000EPdSC_iS9_ddNS7_10__identityEEEvT0_T1_T2_T3_T4_T6_
.visible .entry _ZN3cub18CUB_300001_SM_10006detail6reduce28DeviceReduceSingleTileKernelINS2_10policy_hubIdjN4cuda3std3__44plusIdEEE10Policy1000EPdSC_iS9_ddNS7_10__identityEEEvT0_T1_T2_T3_T4_T6_(
	.param .u64 .ptr .align 1 _ZN3cub18CUB_300001_SM_10006detail6reduce28DeviceReduceSingleTileKernelINS2_10policy_hubIdjN4cuda3std3__44plusIdEEE10Policy1000EPdSC_iS9_ddNS7_10__identityEEEvT0_T1_T2_T3_T4_T6__param_0,
	.param .u64 .ptr .align 1 _ZN3cub18CUB_300001_SM_10006detail6reduce28DeviceReduceSingleTileKernelINS2_10policy_hubIdjN4cuda3std3__44plusIdEEE10Policy1000EPdSC_iS9_ddNS7_10__identityEEEvT0_T1_T2_T3_T4_T6__param_1,
	.param .u32 _ZN3cub18CUB_300001_SM_10006detail6reduce28DeviceReduceSingleTileKernelINS2_10policy_hubIdjN4cuda3std3__44plusIdEEE10Policy1000EPdSC_iS9_ddNS7_10__identityEEEvT0_T1_T2_T3_T4_T6__param_2,
	.param .align 1 .b8 _ZN3cub18CUB_300001_SM_10006detail6reduce28DeviceReduceSingleTileKernelINS2_10policy_hubIdjN4cuda3std3__44plusIdEEE10Policy1000EPdSC_iS9_ddNS7_10__identityEEEvT0_T1_T2_T3_T4_T6__param_3[1],
	.param .f64 _ZN3cub18CUB_300001_SM_10006detail6reduce28DeviceReduceSingleTileKernelINS2_10policy_hubIdjN4cuda3std3__44plusIdEEE10Policy1000EPdSC_iS9_ddNS7_10__identityEEEvT0_T1_T2_T3_T4_T6__param_4,
	.param .align 1 .b8 _ZN3cub18CUB_300001_SM_10006detail6reduce28DeviceReduceSingleTileKernelINS2_10policy_hubIdjN4cuda3std3__44plusIdEEE10Policy1000EPdSC_iS9_ddNS7_10__identityEEEvT0_T1_T2_T3_T4_T6__param_5[1]
)
.maxntid 640
.minnctapersm 1
{
	.reg .pred 	%p<62>;
	.reg .b32 	%r<239>;
	.reg .b64 	%rd<109>;
	.reg .b64 	%fd<264>;
	// demoted variable
	.shared .align 8 .b8 _ZZN3cub18CUB_300001_SM_10006detail6reduce28DeviceReduceSingleTileKernelINS2_10policy_hubIdjN4cuda3std3__44plusIdEEE10Policy1000EPdSC_iS9_ddNS7_10__identityEEEvT0_T1_T2_T3_T4_T6_E12temp_storage[192];
	ld.param.u64 	%rd9, [_ZN3cub18CUB_300001_SM_10006detail6reduce28DeviceReduceSingleTileKernelINS2_10policy_hubIdjN4cuda3std3__44plusIdEEE10Policy1000EPdSC_iS9_ddNS7_10__identityEEEvT0_T1_T2_T3_T4_T6__param_0];
	ld.param.u64 	%rd10, [_ZN3cub18CUB_300001_SM_10006detail6reduce28DeviceReduceSingleTileKernelINS2_10policy_hubIdjN4cuda3std3__44plusIdEEE10Policy1000EPdSC_iS9_ddNS7_10__identityEEEvT0_T1_T2_T3_T4_T6__param_1];
	ld.param.u32 	%r36, [_ZN3cub18CUB_300001_SM_10006detail6reduce28DeviceReduceSingleTileKernelINS2_10policy_hubIdjN4cuda3std3__44plusIdEEE10Policy1000EPdSC_iS9_ddNS7_10__identityEEEvT0_T1_T2_T3_T4_T6__param_2];
	ld.param.f64 	%fd30, [_ZN3cub18CUB_300001_SM_10006detail6reduce28DeviceReduceSingleTileKernelINS2_10policy_hubIdjN4cuda3std3__44plusIdEEE10Policy1000EPdSC_iS9_ddNS7_10__identityEEEvT0_T1_T2_T3_T4_T6__param_4];
	cvta.to.global.u64 	%rd1, %rd10;
	setp.ne.s32 	%p1, %r36, 0;
	@%p1 bra 	$L__BB8_3;
	mov.u32 	%r225, %tid.x;
	setp.ne.s32 	%p61, %r225, 0;
	@%p61 bra 	$L__BB8_39;
	st.global.f64 	[%rd1], %fd30;
	bra.uni 	$L__BB8_39;
$L__BB8_3:
	setp.gt.s32 	%p2, %r36, 5119;
	@%p2 bra 	$L__BB8_21;
	mov.u32 	%r1, %tid.x;
	setp.ge.s32 	%p19, %r1, %r36;
	mov.f64 	%fd255, 0d0000000000000000;
	mov.u32 	%r229, %r1;
	@%p19 bra 	$L__BB8_6;
	mul.wide.u32 	%rd74, %r1, 8;
	add.s64 	%rd73, %rd9, %rd74;
	// begin inline asm
	ld.global.nc.u64 %rd72, [%rd73];
	// end inline asm
	mov.b64 	%fd255, %rd72;
	add.s32 	%r229, %r1, 640;
$L__BB8_6:
	setp.ge.s32 	%p20, %r229, %r36;
	@%p20 bra 	$L__BB8_12;
	not.b32 	%r101, %r229;
	add.s32 	%r4, %r36, %r101;
	mul.hi.u32 	%r102, %r4, -858993459;
	shr.u32 	%r103, %r102, 9;
	add.s32 	%r5, %r103, 1;
	and.b32  	%r104, %r103, 3;
	setp.eq.s32 	%p21, %r104, 3;
	@%p21 bra 	$L__BB8_10;
	mul.wide.u32 	%rd75, %r229, 8;
	add.s64 	%rd107, %rd9, %rd75;
	and.b32  	%r105, %r5, 3;
	neg.s32 	%r227, %r105;
$L__BB8_9:
	.pragma "nounroll";
	// begin inline asm
	ld.global.nc.u64 %rd76, [%rd107];
	// end inline asm
	mov.b64 	%fd121, %rd76;
	add.f64 	%fd255, %fd255, %fd121;
	add.s32 	%r229, %r229, 640;
	add.s64 	%rd107, %rd107, 5120;
	add.s32 	%r227, %r227, 1;
	setp.ne.s32 	%p22, %r227, 0;
	@%p22 bra 	$L__BB8_9;
$L__BB8_10:
	setp.lt.u32 	%p23, %r4, 1920;
	@%p23 bra 	$L__BB8_12;
$L__BB8_11:
	mul.wide.s32 	%rd86, %r229, 8;
	add.s64 	%rd79, %rd9, %rd86;
	// begin inline asm
	ld.global.nc.u64 %rd78, [%rd79];
	// end inline asm
	mov.b64 	%fd122, %rd78;
	add.f64 	%fd123, %fd255, %fd122;
	add.s64 	%rd81, %rd79, 5120;
	// begin inline asm
	ld.global.nc.u64 %rd80, [%rd81];
	// end inline asm
	mov.b64 	%fd124, %rd80;
	add.f64 	%fd125, %fd123, %fd124;
	add.s64 	%rd83, %rd79, 10240;
	// begin inline asm
	ld.global.nc.u64 %rd82, [%rd83];
	// end inline asm
	mov.b64 	%fd126, %rd82;
	add.f64 	%fd127, %fd125, %fd126;
	add.s64 	%rd85, %rd79, 15360;
	// begin inline asm
	ld.global.nc.u64 %rd84, [%rd85];
	// end inline asm
	mov.b64 	%fd128, %rd84;
	add.f64 	%fd255, %fd127, %fd128;
	add.s32 	%r229, %r229, 2560;
	setp.lt.s32 	%p24, %r229, %r36;
	@%p24 bra 	$L__BB8_11;
$L__BB8_12:
	setp.lt.s32 	%p25, %r36, 640;
	@%p25 bra 	$L__BB8_17;
	// begin inline asm
	mov.u32 %r169, %laneid;
	// end inline asm
	mov.b64 	%rd97, %fd255;
	mov.b64 	{%r171, %r176}, %rd97;
	mov.b32 	%r177, 1;
	mov.b32 	%r218, 31;
	mov.b32 	%r219, -1;
	// begin inline asm
	shfl.sync.down.b32 %r170, %r171, %r177, %r218, %r219;
	// end inline asm
	// begin inline asm
	shfl.sync.down.b32 %r175, %r176, %r177, %r218, %r219;
	// end inline asm
	mov.b64 	%rd98, {%r170, %r175};
	mov.b64 	%fd199, %rd98;
	setp.gt.s32 	%p53, %r169, 30;
	add.f64 	%fd200, %fd255, %fd199;
	selp.f64 	%fd201, %fd255, %fd200, %p53;
	mov.b64 	%rd99, %fd201;
	mov.b64 	{%r181, %r186}, %rd99;
	mov.b32 	%r187, 2;
	// begin inline asm
	shfl.sync.down.b32 %r180, %r181, %r187, %r218, %r219;
	// end inline asm
	// begin inline asm
	shfl.sync.down.b32 %r185, %r186, %r187, %r218, %r219;
	// end inline asm
	mov.b64 	%rd100, {%r180, %r185};
	mov.b64 	%fd202, %rd100;
	setp.gt.s32 	%p54, %r169, 29;
	add.f64 	%fd203, %fd201, %fd202;
	selp.f64 	%fd204, %fd201, %fd203, %p54;
	mov.b64 	%rd101, %fd204;
	mov.b64 	{%r191, %r196}, %rd101;
	mov.b32 	%r197, 4;
	// begin inline asm
	shfl.sync.down.b32 %r190, %r191, %r197, %r218, %r219;
	// end inline asm
	// begin inline asm
	shfl.sync.down.b32 %r195, %r196, %r197, %r218, %r219;
	// end inline asm
	mov.b64 	%rd102, {%r190, %r195};
	mov.b64 	%fd205, %rd102;
	setp.gt.s32 	%p55, %r169, 27;
	add.f64 	%fd206, %fd204, %fd205;
	selp.f64 	%fd207, %fd204, %fd206, %p55;
	mov.b64 	%rd103, %fd207;
	mov.b64 	{%r201, %r206}, %rd103;
	mov.b32 	%r207, 8;
	// begin inline asm
	shfl.sync.down.b32 %r200, %r201, %r207, %r218, %r219;
	// end inline asm
	// begin inline asm
	shfl.sync.down.b32 %r205, %r206, %r207, %r218, %r219;
	// end inline asm
	mov.b64 	%rd104, {%r200, %r205};
	mov.b64 	%fd208, %rd104;
	setp.gt.s32 	%p56, %r169, 23;
	add.f64 	%fd209, %fd207, %fd208;
	selp.f64 	%fd210, %fd207, %fd209, %p56;
	mov.b64 	%rd105, %fd210;
	mov.b64 	{%r211, %r216}, %rd105;
	mov.b32 	%r217, 16;
	// begin inline asm
	shfl.sync.down.b32 %r210, %r211, %r217, %r218, %r219;
	// end inline asm
	// begin inline asm
	shfl.sync.down.b32 %r215, %r216, %r217, %r218, %r219;
	// end inline asm
	mov.b64 	%rd106, {%r210, %r215};
	mov.b64 	%fd211, %rd106;
	setp.gt.s32 	%p57, %r169, 15;
	add.f64 	%fd10, %fd210, %fd211;
	selp.f64 	%fd263, %fd210, %fd10, %p57;
	setp.ne.s32 	%p58, %r169, 0;
	@%p58 bra 	$L__BB8_15;
	shr.u32 	%r220, %r1, 2;
	and.b32  	%r221, %r220, 248;
	mov.u32 	%r222, _ZZN3cub18CUB_300001_SM_10006detail6reduce28DeviceReduceSingleTileKernelINS2_10policy_hubIdjN4cuda3std3__44plusIdEEE10Policy1000EPdSC_iS9_ddNS7_10__identityEEEvT0_T1_T2_T3_T4_T6_E12temp_storage;
	add.s32 	%r223, %r222, %r221;
	st.shared.f64 	[%r223+24], %fd10;
$L__BB8_15:
	bar.sync 	0;
	setp.ne.s32 	%p59, %r1, 0;
	@%p59 bra 	$L__BB8_37;
	ld.shared.f64 	%fd212, [_ZZN3cub18CUB_300001_SM_10006detail6reduce28DeviceReduceSingleTileKernelINS2_10policy_hubIdjN4cuda3std3__44plusIdEEE10Policy1000EPdSC_iS9_ddNS7_10__identityEEEvT0_T1_T2_T3_T4_T6_E12temp_storage+32];
	add.f64 	%fd213, %fd263, %fd212;
	ld.shared.f64 	%fd214, [_ZZN3cub18CUB_300001_SM_10006detail6reduce28DeviceReduceSingleTileKernelINS2_10policy_hubIdjN4cuda3std3__44plusIdEEE10Policy1000EPdSC_iS9_ddNS7_10__identityEEEvT0_T1_T2_T3_T4_T6_E12temp_storage+40];
	add.f64 	%fd215, %fd213, %fd214;
	ld.shared.f64 	%fd216, [_ZZN3cub18CUB_300001_SM_10006detail6reduce28DeviceReduceSingleTileKernelINS2_10policy_hubIdjN4cuda3std3__44plusIdEEE10Policy1000EPdSC_iS9_ddNS7_10__identityEEEvT0_T1_T2_T3_T4_T6_E12temp_storage+48];
	add.f64 	%fd217, %fd215, %fd216;
	ld.shared.f64 	%fd218, [_ZZN3cub18CUB_300001_SM_10006detail6reduce28DeviceReduceSingleTileKernelINS2_10policy_hubIdjN4cuda3std3__44plusIdEEE10Policy1000EPdSC_iS9_ddNS7_10__identityEEEvT0_T1_T2_T3_T4_T6_E12temp_storage+56];
	add.f64 	%fd219, %fd217, %fd218;
	ld.shared.f64 	%fd220, [_ZZN3cub18CUB_300001_SM_10006detail6reduce28DeviceReduceSingleTileKernelINS2_10policy_hubIdjN4cuda3std3__44plusIdEEE10Policy1000EPdSC_iS9_ddNS7_10__identityEEEvT0_T1_T2_T3_T4_T6_E12temp_storage+64];
	add.f64 	%fd221, %fd219, %fd220;
	ld.shared.f64 	%fd222, [_ZZN3cub18CUB_300001_SM_10006detail6reduce28DeviceReduceSingleTileKernelINS2_10policy_hubIdjN4cuda3std3__44plusIdEEE10Policy1000EPdSC_iS9_ddNS7_10__identityEEEvT0_T1_T2_T3_T4_T6_E12temp_storage+72];
	add.f64 	%fd223, %fd221, %fd222;
	ld.shared.f64 	%fd224, [_ZZN3cub18CUB_300001_SM_10006detail6reduce28DeviceReduceSingleTileKernelINS2_10policy_hubIdjN4cuda3std3__44plusIdEEE10Policy1000EPdSC_iS9_ddNS7_10__identityEEEvT0_T1_T2_T3_T4_T6_E12temp_storage+80];
	add.f64 	%fd225, %fd223, %fd224;
	ld.shared.f64 	%fd226, [_ZZN3cub18CUB_300001_SM_10006detail6reduce28DeviceReduceSingleTileKernelINS2_10policy_hubIdjN4cuda3std3__44plusIdEEE10Policy1000EPdSC_iS9_ddNS7_10__identityEEEvT0_T1_T2_T3_T4_T6_E12temp_storage+88];
	add.f64 	%fd227, %fd225, %fd226;
	ld.shared.f64 	%fd228, [_ZZN3cub18CUB_300001_SM_10006detail6reduce28DeviceReduceSingleTileKernelINS2_10policy_hubIdjN4cuda3std3__44plusIdEEE10Policy1000EPdSC_iS9_ddNS7_10__identityEEEvT0_T1_T2_T3_T4_T6_E12temp_storage+96];
	add.f64 	%fd229, %fd227, %fd228;
	ld.shared.f64 	%fd230, [_ZZN3cub18CUB_300001_SM_10006detail6reduce28DeviceReduceSingleTileKernelINS2_10policy_hubIdjN4cuda3std3__44plusIdEEE10Policy1000EPdSC_iS9_ddNS7_10__identityEEEvT0_T1_T2_T3_T4_T6_E12temp_storage+104];
	add.f64 	%fd231, %fd229, %fd230;
	ld.shared.f64 	%fd232, [_ZZN3cub18CUB_300001_SM_10006detail6reduce28DeviceReduceSingleTileKernelINS2_10policy_hubIdjN4cuda3std3__44plusIdEEE10Policy1000EPdSC_iS9_ddNS7_10__identityEEEvT0_T1_T2_T3_T4_T6_E12temp_storage+112];
	add.f64 	%fd233, %fd231, %fd232;
	ld.shared.f64 	%fd234, [_ZZN3cub18CUB_300001_SM_10006detail6reduce28DeviceReduceSingleTileKernelINS2_10policy_hubIdjN4cuda3std3__44plusIdEEE10Policy1000EPdSC_iS9_ddNS7_10__identityEEEvT0_T1_T2_T3_T4_T6_E12temp_storage+120];
	add.f64 	%fd235, %fd233, %fd234;
	ld.shared.f64 	%fd236, [_ZZN3cub18CUB_300001_SM_10006detail6reduce28DeviceReduceSingleTileKernelINS2_10policy_hubIdjN4cuda3std3__44plusIdEEE10Policy1000EPdSC_iS9_ddNS7_10__identityEEEvT0_T1_T2_T3_T4_T6_E12temp_storage+128];
	add.f64 	%fd237, %fd235, %fd236;
	ld.shared.f64 	%fd238, [_ZZN3cub18CUB_300001_SM_10006detail6reduce28DeviceReduceSingleTileKernelINS2_10policy_hubIdjN4cuda3std3__44plusIdEEE10Policy1000EPdSC_iS9_ddNS7_10__identityEEEvT0_T1_T2_T3_T4_T6_E12temp_storage+136];
	add.f64 	%fd239, %fd237, %fd238;
	ld.shared.f64 	%fd240, [_ZZN3cub18CUB_300001_SM_10006detail6reduce28DeviceReduceSingleTileKernelINS2_10policy_hubIdjN4cuda3std3__44plusIdEEE10Policy1000EPdSC_iS9_ddNS7_10__identityEEEvT0_T1_T2_T3_T4_T6_E12temp_storage+144];
	add.f64 	%fd241, %fd239, %fd240;
	ld.shared.f64 	%fd242, [_ZZN3cub18CUB_300001_SM_10006detail6reduce28DeviceReduceSingleTileKernelINS2_10policy_hubIdjN4cuda3std3__44plusIdEEE10Policy1000EPdSC_iS9_ddNS7_10__identityEEEvT0_T1_T2_T3_T4_T6_E12temp_storage+152];
	add.f64 	%fd243, %fd241, %fd242;
	ld.shared.f64 	%fd244, [_ZZN3cub18CUB_300001_SM_10006detail6reduce28DeviceReduceSingleTileKernelINS2_10policy_hubIdjN4cuda3std3__44plusIdEEE10Policy1000EPdSC_iS9_ddNS7_10__identityEEEvT0_T1_T2_T3_T4_T6_E12temp_storage+160];
	add.f64 	%fd245, %fd243, %fd244;
	ld.shared.f64 	%fd246, [_ZZN3cub18CUB_300001_SM_10006detail6reduce28DeviceReduceSingleTileKernelINS2_10policy_hubIdjN4cuda3std3__44plusIdEEE10Policy1000EPdSC_iS9_ddNS7_10__identityEEEvT0_T1_T2_T3_T4_T6_E12temp_storage+168];
	add.f64 	%fd247, %fd245, %fd246;
	ld.shared.f64 	%fd248, [_ZZN3cub18CUB_300001_SM_10006detail6reduce28DeviceReduceSingleTileKernelINS2_10policy_hubIdjN4cuda3std3__44plusIdEEE10Policy1000EPdSC_iS9_ddNS7_10__identityEEEvT0_T1_T2_T3_T4_T6_E12temp_storage+176];
	add.f64 	%fd263, %fd247, %fd248;
	bra.uni 	$L__BB8_37;
$L__BB8_17:
	// begin inline asm
	mov.u32 %r106, %laneid;
	// end inline asm
	and.b32  	%r157, %r1, 992;
	add.s32 	%r158, %r157, 32;
	setp.gt.s32 	%p26, %r158, %r36;
	not.b32 	%r159, %r157;
	add.s32 	%r160, %r36, %r159;
	selp.b32 	%r155, %r160, 31, %p26;
	mov.b64 	%rd87, %fd255;
	mov.b64 	{%r108, %r113}, %rd87;
	mov.b32 	%r114, 1;
	mov.b32 	%r156, -1;
	// begin inline asm
	shfl.sync.down.b32 %r107, %r108, %r114, %r155, %r156;
	// end inline asm
	// begin inline asm
	shfl.sync.down.b32 %r112, %r113, %r114, %r155, %r156;
	// end inline asm
	mov.b64 	%rd88, {%r107, %r112};
	mov.b64 	%fd129, %rd88;
	setp.lt.s32 	%p27, %r106, %r155;
	add.f64 	%fd130, %fd255, %fd129;
	selp.f64 	%fd131, %fd130, %fd255, %p27;
	mov.b64 	%rd89, %fd131;
	mov.b64 	{%r118, %r123}, %rd89;
	mov.b32 	%r124, 2;
	// begin inline asm
	shfl.sync.down.b32 %r117, %r118, %r124, %r155, %r156;
	// end inline asm
	// begin inline asm
	shfl.sync.down.b32 %r122, %r123, %r124, %r155, %r156;
	// end inline asm
	mov.b64 	%rd90, {%r117, %r122};
	mov.b64 	%fd132, %rd90;
	add.s32 	%r161, %r106, 2;
	setp.gt.s32 	%p28, %r161, %r155;
	add.f64 	%fd133, %fd131, %fd132;
	selp.f64 	%fd134, %fd131, %fd133, %p28;
	mov.b64 	%rd91, %fd134;
	mov.b64 	{%r128, %r133}, %rd91;
	mov.b32 	%r134, 4;
	// begin inline asm
	shfl.sync.down.b32 %r127, %r128, %r134, %r155, %r156;
	// end inline asm
	// begin inline asm
	shfl.sync.down.b32 %r132, %r133, %r134, %r155, %r156;
	// end inline asm
	mov.b64 	%rd92, {%r127, %r132};
	mov.b64 	%fd135, %rd92;
	add.s32 	%r162, %r106, 4;
	setp.gt.s32 	%p29, %r162, %r155;
	add.f64 	%fd136, %fd134, %fd135;
	selp.f64 	%fd137, %fd134, %fd136, %p29;
	mov.b64 	%rd93, %fd137;
	mov.b64 	{%r138, %r143}, %rd93;
	mov.b32 	%r144, 8;
	// begin inline asm
	shfl.sync.down.b32 %r137, %r138, %r144, %r155, %r156;
	// end inline asm
	// begin inline asm
	shfl.sync.down.b32 %r142, %r143, %r144, %r155, %r156;
	// end inline asm
	mov.b64 	%rd94, {%r137, %r142};
	mov.b64 	%fd138, %rd94;
	add.s32 	%r163, %r106, 8;
	setp.gt.s32 	%p30, %r163, %r155;
	add.f64 	%fd139, %fd137, %fd138;
	selp.f64 	%fd140, %fd137, %fd139, %p30;
	mov.b64 	%rd95, %fd140;
	mov.b64 	{%r148, %r153}, %rd95;
	mov.b32 	%r154, 16;
	// begin inline asm
	shfl.sync.down.b32 %r147, %r148, %r154, %r155, %r156;
	// end inline asm
	// begin inline asm
	shfl.sync.down.b32 %r152, %r153, %r154, %r155, %r156;
	// end inline asm
	mov.b64 	%rd96, {%r147, %r152};
	mov.b64 	%fd141, %rd96;
	add.s32 	%r164, %r106, 16;
	setp.gt.s32 	%p31, %r164, %r155;
	add.f64 	%fd142, %fd140, %fd141;
	selp.f64 	%fd263, %fd140, %fd142, %p31;
	setp.ne.s32 	%p32, %r106, 0;
	@%p32 bra 	$L__BB8_19;
	shr.u32 	%r165, %r1, 2;
	and.b32  	%r166, %r165, 248;
	mov.u32 	%r167, _ZZN3cub18CUB_300001_SM_10006detail6reduce28DeviceReduceSingleTileKernelINS2_10policy_hubIdjN4cuda3std3__44plusIdEEE10Policy1000EPdSC_iS9_ddNS7_10__identityEEEvT0_T1_T2_T3_T4_T6_E12temp_storage;
	add.s32 	%r168, %r167, %r166;
	st.shared.f64 	[%r168+24], %fd263;
$L__BB8_19:
	bar.sync 	0;
	setp.ne.s32 	%p33, %r1, 0;
	@%p33 bra 	$L__BB8_37;
	setp.gt.s32 	%p34, %r36, 32;
	ld.shared.f64 	%fd143, [_ZZN3cub18CUB_300001_SM_10006detail6reduce28DeviceReduceSingleTileKernelINS2_10policy_hubIdjN4cuda3std3__44plusIdEEE10Policy1000EPdSC_iS9_ddNS7_10__identityEEEvT0_T1_T2_T3_T4_T6_E12temp_storage+32];
	add.f64 	%fd144, %fd263, %fd143;
	selp.f64 	%fd145, %fd144, %fd263, %p34;
	setp.gt.s32 	%p35, %r36, 64;
	ld.shared.f64 	%fd146, [_ZZN3cub18CUB_300001_SM_10006detail6reduce28DeviceReduceSingleTileKernelINS2_10policy_hubIdjN4cuda3std3__44plusIdEEE10Policy1000EPdSC_iS9_ddNS7_10__identityEEEvT0_T1_T2_T3_T4_T6_E12temp_storage+40];
	add.f64 	%fd147, %fd146, %fd145;
	selp.f64 	%fd148, %fd147, %fd145, %p35;
	setp.gt.s32 	%p36, %r36, 96;
	ld.shared.f64 	%fd149, [_ZZN3cub18CUB_300001_SM_10006detail6reduce28DeviceReduceSingleTileKernelINS2_10policy_hubIdjN4cuda3std3__44plusIdEEE10Policy1000EPdSC_iS9_ddNS7_10__identityEEEvT0_T1_T2_T3_T4_T6_E12temp_storage+48];
	add.f64 	%fd150, %fd149, %fd148;
	selp.f64 	%fd151, %fd150, %fd148, %p36;
	setp.gt.s32 	%p37, %r36, 128;
	ld.shared.f64 	%fd152, [_ZZN3cub18CUB_300001_SM_10006detail6reduce28DeviceReduceSingleTileKernelINS2_10policy_hubIdjN4cuda3std3__44plusIdEEE10Policy1000EPdSC_iS9_ddNS7_10__identityEEEvT0_T1_T2_T3_T4_T6_E12temp_storage+56];
	add.f64 	%fd153, %fd152, %fd151;
	selp.f64 	%fd154, %fd153, %fd151, %p37;
	setp.gt.s32 	%p38, %r36, 160;
	ld.shared.f64 	%fd155, [_ZZN3cub18CUB_300001_SM_10006detail6reduce28DeviceReduceSingleTileKernelINS2_10policy_hubIdjN4cuda3std3__44plusIdEEE10Policy1000EPdSC_iS9_ddNS7_10__identityEEEvT0_T1_T2_T3_T4_T6_E12temp_storage+64];
	add.f64 	%fd156, %fd155, %fd154;
	selp.f64 	%fd157, %fd156, %fd154, %p38;
	setp.gt.s32 	%p39, %r36, 192;
	ld.shared.f64 	%fd158, [_ZZN3cub18CUB_300001_SM_10006detail6reduce28DeviceReduceSingleTileKernelINS2_10policy_hubIdjN4cuda3std3__44plusIdEEE10Policy1000EPdSC_iS9_ddNS7_10__identityEEEvT0_T1_T2_T3_T4_T6_E12temp_storage+72];
	add.f64 	%fd159, %fd158, %fd157;
	selp.f64 	%fd160, %fd159, %fd157, %p39;
	setp.gt.s32 	%p40, %r36, 224;
	ld.shared.f64 	%fd161, [_ZZN3cub18CUB_300001_SM_10006detail6reduce28DeviceReduceSingleTileKernelINS2_10policy_hubIdjN4cuda3std3__44plusIdEEE10Policy1000EPdSC_iS9_ddNS7_10__identityEEEvT0_T1_T2_T3_T4_T6_E12temp_storage+80];
	add.f64 	%fd162, %fd161, %fd160;
	selp.f64 	%fd163, %fd162, %fd160, %p40;
	setp.gt.s32 	%p41, %r36, 256;
	ld.shared.f64 	%fd164, [_ZZN3cub18CUB_300001_SM_10006detail6reduce28DeviceReduceSingleTileKernelINS2_10policy_hubIdjN4cuda3std3__44plusIdEEE10Policy1000EPdSC_iS9_ddNS7_10__identityEEEvT0_T1_T2_T3_T4_T6_E12temp_storage+88];
	add.f64 	%fd165, %fd164, %fd163;
	selp.f64 	%fd166, %fd165, %fd163, %p41;
	setp.gt.s32 	%p42, %r36, 288;
	ld.shared.f64 	%fd167, [_ZZN3cub18CUB_300001_SM_10006detail6reduce28DeviceReduceSingleTileKernelINS2_10policy_hubIdjN4cuda3std3__44plusIdEEE10Policy1000EPdSC_iS9_ddNS7_10__identityEEEvT0_T1_T2_T3_T4_T6_E12temp_storage+96];
	add.f64 	%fd168, %fd167, %fd166;
	selp.f64 	%fd169, %fd168, %fd166, %p42;
	setp.gt.s32 	%p43, %r36, 320;
	ld.shared.f64 	%fd170, [_ZZN3cub18CUB_300001_SM_10006detail6reduce28DeviceReduceSingleTileKernelINS2_10policy_hubIdjN4cuda3std3__44plusIdEEE10Policy1000EPdSC_iS9_ddNS7_10__identityEEEvT0_T1_T2_T3_T4_T6_E12temp_storage+104];
	add.f64 	%fd171, %fd170, %fd169;
	selp.f64 	%fd172, %fd171, %fd169, %p43;
	setp.gt.s32 	%p44, %r36, 352;
	ld.shared.f64 	%fd173, [_ZZN3cub18CUB_300001_SM_10006detail6reduce28DeviceReduceSingleTileKernelINS2_10policy_hubIdjN4cuda3std3__44plusIdEEE10Policy1000EPdSC_iS9_ddNS7_10__identityEEEvT0_T1_T2_T3_T4_T6_E12temp_storage+112];
	add.f64 	%fd174, %fd173, %fd172;
	selp.f64 	%fd175, %fd174, %fd172, %p44;
	setp.gt.s32 	%p45, %r36, 384;
	ld.shared.f64 	%fd176, [_ZZN3cub18CUB_300001_SM_10006detail6reduce28DeviceReduceSingleTileKernelINS2_10policy_hubIdjN4cuda3std3__44plusIdEEE10Policy1000EPdSC_iS9_ddNS7_10__identityEEEvT0_T1_T2_T3_T4_T6_E12temp_storage+120];
	add.f64 	%fd177, %fd176, %fd175;
	selp.f64 	%fd178, %fd177, %fd175, %p45;
	setp.gt.s32 	%p46, %r36, 416;
	ld.shared.f64 	%fd179, [_ZZN3cub18CUB_300001_SM_10006detail6reduce28DeviceReduceSingleTileKernelINS2_10policy_hubIdjN4cuda3std3__44plusIdEEE10Policy1000EPdSC_iS9_ddNS7_10__identityEEEvT0_T1_T2_T3_T4_T6_E12temp_storage+128];
	add.f64 	%fd180, %fd179, %fd178;
	selp.f64 	%fd181, %fd180, %fd178, %p46;
	setp.gt.s32 	%p47, %r36, 448;
	ld.shared.f64 	%fd182, [_ZZN3cub18CUB_300001_SM_10006detail6reduce28DeviceReduceSingleTileKernelINS2_10policy_hubIdjN4cuda3std3__44plusIdEEE10Policy1000EPdSC_iS9_ddNS7_10__identityEEEvT0_T1_T2_T3_T4_T6_E12temp_storage+136];
	add.f64 	%fd183, %fd182, %fd181;
	selp.f64 	%fd184, %fd183, %fd181, %p47;
	setp.gt.s32 	%p48, %r36, 480;
	ld.shared.f64 	%fd185, [_ZZN3cub18CUB_300001_SM_10006detail6reduce28DeviceReduceSingleTileKernelINS2_10policy_hubIdjN4cuda3std3__44plusIdEEE10Policy1000EPdSC_iS9_ddNS7_10__identityEEEvT0_T1_T2_T3_T4_T6_E12temp_storage+144];
	add.f64 	%fd186, %fd185, %fd184;
	selp.f64 	%fd187, %fd186, %fd184, %p48;
	setp.gt.s32 	%p49, %r36, 512;
	ld.shared.f64 	%fd188, [_ZZN3cub18CUB_300001_SM_10006detail6reduce28DeviceReduceSingleTileKernelINS2_10policy_hubIdjN4cuda3std3__44plusIdEEE10Policy1000EPdSC_iS9_ddNS7_10__identityEEEvT0_T1_T2_T3_T4_T6_E12temp_storage+152];
	add.f64 	%fd189, %fd188, %fd187;
	selp.f64 	%fd190, %fd189, %fd187, %p49;
	setp.gt.s32 	%p50, %r36, 544;
	ld.shared.f64 	%fd191, [_ZZN3cub18CUB_300001_SM_10006detail6reduce28DeviceReduceSingleTileKernelINS2_10policy_hubIdjN4cuda3std3__44plusIdEEE10Policy1000EPdSC_iS9_ddNS7_10__identityEEEvT0_T1_T2_T3_T4_T6_E12temp_storage+160];
	add.f64 	%fd192, %fd191, %fd190;
	selp.f64 	%fd193, %fd192, %fd190, %p50;
	setp.gt.s32 	%p51, %r36, 576;
	ld.shared.f64 	%fd194, [_ZZN3cub18CUB_300001_SM_10006detail6reduce28DeviceReduceSingleTileKernelINS2_10policy_hubIdjN4cuda3std3__44plusIdEEE10Policy1000EPdSC_iS9_ddNS7_10__identityEEEvT0_T1_T2_T3_T4_T6_E12temp_storage+168];
	add.f64 	%fd195, %fd194, %fd193;
	selp.f64 	%fd196, %fd195, %fd193, %p51;
	setp.gt.s32 	%p52, %r36, 608;
	ld.shared.f64 	%fd197, [_ZZN3cub18CUB_300001_SM_10006detail6reduce28DeviceReduceSingleTileKernelINS2_10policy_hubIdjN4cuda3std3__44plusIdEEE10Policy1000EPdSC_iS9_ddNS7_10__identityEEEvT0_T1_T2_T3_T4_T6_E12temp_storage+176];
	add.f64 	%fd198, %fd197, %fd196;
	selp.f64 	%fd263, %fd198, %fd196, %p52;
	bra.uni 	$L__BB8_37;
$L__BB8_21:
	mov.u32 	%r14, %tid.x;
	mul.wide.u32 	%rd27, %r14, 8;
	add.s64 	%rd12, %rd9, %rd27;
	// begin inline asm
	ld.global.nc.u64 %rd11, [%rd12];
	// end inline asm
	mov.b64 	%fd31, %rd11;
	add.s64 	%rd14, %rd12, 5120;
	// begin inline asm
	ld.global.nc.u64 %rd13, [%rd14];
	// end inline asm
	mov.b64 	%fd32, %rd13;
	add.s64 	%rd16, %rd12, 10240;
	// begin inline asm
	ld.global.nc.u64 %rd15, [%rd16];
	// end inline asm
	mov.b64 	%fd33, %rd15;
	add.s64 	%rd18, %rd12, 15360;
	// begin inline asm
	ld.global.nc.u64 %rd17, [%rd18];
	// end inline asm
	mov.b64 	%fd34, %rd17;
	add.s64 	%rd20, %rd12, 20480;
	// begin inline asm
	ld.global.nc.u64 %rd19, [%rd20];
	// end inline asm
	mov.b64 	%fd35, %rd19;
	add.s64 	%rd22, %rd12, 25600;
	// begin inline asm
	ld.global.nc.u64 %rd21, [%rd22];
	// end inline asm
	mov.b64 	%fd36, %rd21;
	add.s64 	%rd24, %rd12, 30720;
	// begin inline asm
	ld.global.nc.u64 %rd23, [%rd24];
	// end inline asm
	mov.b64 	%fd37, %rd23;
	add.s64 	%rd26, %rd12, 35840;
	// begin inline asm
	ld.global.nc.u64 %rd25, [%rd26];
	// end inline asm
	mov.b64 	%fd38, %rd25;
	add.f64 	%fd39, %fd31, %fd32;
	add.f64 	%fd40, %fd39, %fd33;
	add.f64 	%fd41, %fd40, %fd34;
	add.f64 	%fd42, %fd41, %fd35;
	add.f64 	%fd43, %fd42, %fd36;
	add.f64 	%fd44, %fd43, %fd37;
	add.f64 	%fd262, %fd44, %fd38;
	setp.lt.u32 	%p3, %r36, 10240;
	mov.b32 	%r232, 5120;
	@%p3 bra 	$L__BB8_25;
	add.s32 	%r15, %r36, -5120;
	mov.b32 	%r232, 5120;
$L__BB8_23:
	mul.wide.s32 	%rd44, %r232, 8;
	add.s64 	%rd29, %rd12, %rd44;
	// begin inline asm
	ld.global.nc.u64 %rd28, [%rd29];
	// end inline asm
	mov.b64 	%fd45, %rd28;
	add.s64 	%rd31, %rd29, 5120;
	// begin inline asm
	ld.global.nc.u64 %rd30, [%rd31];
	// end inline asm
	mov.b64 	%fd46, %rd30;
	add.s64 	%rd33, %rd29, 10240;
	// begin inline asm
	ld.global.nc.u64 %rd32, [%rd33];
	// end inline asm
	mov.b64 	%fd47, %rd32;
	add.s64 	%rd35, %rd29, 15360;
	// begin inline asm
	ld.global.nc.u64 %rd34, [%rd35];
	// end inline asm
	mov.b64 	%fd48, %rd34;
	add.s64 	%rd37, %rd29, 20480;
	// begin inline asm
	ld.global.nc.u64 %rd36, [%rd37];
	// end inline asm
	mov.b64 	%fd49, %rd36;
	add.s64 	%rd39, %rd29, 25600;
	// begin inline asm
	ld.global.nc.u64 %rd38, [%rd39];
	// end inline asm
	mov.b64 	%fd50, %rd38;
	add.s64 	%rd41, %rd29, 30720;
	// begin inline asm
	ld.global.nc.u64 %rd40, [%rd41];
	// end inline asm
	mov.b64 	%fd51, %rd40;
	add.s64 	%rd43, %rd29, 35840;
	// begin inline asm
	ld.global.nc.u64 %rd42, [%rd43];
	// end inline asm
	mov.b64 	%fd52, %rd42;
	add.f64 	%fd53, %fd262, %fd45;
	add.f64 	%fd54, %fd53, %fd46;
	add.f64 	%fd55, %fd54, %fd47;
	add.f64 	%fd56, %fd55, %fd48;
	add.f64 	%fd57, %fd56, %fd49;
	add.f64 	%fd58, %fd57, %fd50;
	add.f64 	%fd59, %fd58, %fd51;
	add.f64 	%fd262, %fd59, %fd52;
	sub.s32 	%r39, %r36, %r232;
	setp.lt.s32 	%p4, %r39, 5120;
	@%p4 bra 	$L__BB8_33;
	add.s32 	%r232, %r232, 5120;
	setp.le.s32 	%p5, %r232, %r15;
	@%p5 bra 	$L__BB8_23;
$L__BB8_25:
	setp.le.s32 	%p6, %r36, %r232;
	@%p6 bra 	$L__BB8_33;
	sub.s32 	%r19, %r36, %r232;
	setp.ge.s32 	%p7, %r14, %r19;
	@%p7 bra 	$L__BB8_33;
	not.b32 	%r40, %r14;
	add.s32 	%r41, %r36, %r40;
	sub.s32 	%r20, %r41, %r232;
	mul.hi.u32 	%r42, %r20, -858993459;
	shr.u32 	%r43, %r42, 9;
	add.s32 	%r21, %r43, 1;
	and.b32  	%r44, %r43, 3;
	setp.eq.s32 	%p8, %r44, 3;
	mov.u32 	%r236, %r14;
	@%p8 bra 	$L__BB8_30;
	add.s32 	%r234, %r14, %r232;
	and.b32  	%r45, %r21, 3;
	neg.s32 	%r233, %r45;
	mov.u32 	%r236, %r14;
$L__BB8_29:
	.pragma "nounroll";
	mul.wide.u32 	%rd47, %r234, 8;
	add.s64 	%rd46, %rd9, %rd47;
	// begin inline asm
	ld.global.nc.u64 %rd45, [%rd46];
	// end inline asm
	mov.b64 	%fd61, %rd45;
	add.f64 	%fd262, %fd262, %fd61;
	add.s32 	%r236, %r236, 640;
	add.s32 	%r234, %r234, 640;
	add.s32 	%r233, %r233, 1;
	setp.ne.s32 	%p9, %r233, 0;
	@%p9 bra 	$L__BB8_29;
$L__BB8_30:
	setp.lt.u32 	%p10, %r20, 1920;
	@%p10 bra 	$L__BB8_33;
	cvt.u64.u32 	%rd48, %r236;
	cvt.u64.u32 	%rd49, %r232;
	add.s64 	%rd50, %rd48, %rd49;
	shl.b64 	%rd51, %rd50, 3;
	add.s64 	%rd52, %rd51, %rd9;
	add.s64 	%rd108, %rd52, 10240;
	add.s32 	%r237, %r236, %r232;
$L__BB8_32:
	mul.wide.u32 	%rd61, %r237, 8;
	add.s64 	%rd54, %rd9, %rd61;
	// begin inline asm
	ld.global.nc.u64 %rd53, [%rd54];
	// end inline asm
	mov.b64 	%fd62, %rd53;
	add.f64 	%fd63, %fd262, %fd62;
	add.s64 	%rd56, %rd108, -5120;
	// begin inline asm
	ld.global.nc.u64 %rd55, [%rd56];
	// end inline asm
	mov.b64 	%fd64, %rd55;
	add.f64 	%fd65, %fd63, %fd64;
	// begin inline asm
	ld.global.nc.u64 %rd57, [%rd108];
	// end inline asm
	mov.b64 	%fd66, %rd57;
	add.f64 	%fd67, %fd65, %fd66;
	add.s64 	%rd60, %rd108, 5120;
	// begin inline asm
	ld.global.nc.u64 %rd59, [%rd60];
	// end inline asm
	mov.b64 	%fd68, %rd59;
	add.f64 	%fd262, %fd67, %fd68;
	add.s32 	%r236, %r236, 2560;
	add.s64 	%rd108, %rd108, 20480;
	add.s32 	%r237, %r237, 2560;
	setp.lt.s32 	%p11, %r236, %r19;
	@%p11 bra 	$L__BB8_32;
$L__BB8_33:
	// begin inline asm
	mov.u32 %r46, %laneid;
	// end inline asm
	mov.b64 	%rd62, %fd262;
	mov.b64 	{%r48, %r53}, %rd62;
	mov.b32 	%r54, 1;
	mov.b32 	%r95, 31;
	mov.b32 	%r96, -1;
	// begin inline asm
	shfl.sync.down.b32 %r47, %r48, %r54, %r95, %r96;
	// end inline asm
	// begin inline asm
	shfl.sync.down.b32 %r52, %r53, %r54, %r95, %r96;
	// end inline asm
	mov.b64 	%rd63, {%r47, %r52};
	mov.b64 	%fd69, %rd63;
	setp.gt.s32 	%p12, %r46, 30;
	add.f64 	%fd70, %fd262, %fd69;
	selp.f64 	%fd71, %fd262, %fd70, %p12;
	mov.b64 	%rd64, %fd71;
	mov.b64 	{%r58, %r63}, %rd64;
	mov.b32 	%r64, 2;
	// begin inline asm
	shfl.sync.down.b32 %r57, %r58, %r64, %r95, %r96;
	// end inline asm
	// begin inline asm
	shfl.sync.down.b32 %r62, %r63, %r64, %r95, %r96;
	// end inline asm
	mov.b64 	%rd65, {%r57, %r62};
	mov.b64 	%fd72, %rd65;
	setp.gt.s32 	%p13, %r46, 29;
	add.f64 	%fd73, %fd71, %fd72;
	selp.f64 	%fd74, %fd71, %fd73, %p13;
	mov.b64 	%rd66, %fd74;
	mov.b64 	{%r68, %r73}, %rd66;
	mov.b32 	%r74, 4;
	// begin inline asm
	shfl.sync.down.b32 %r67, %r68, %r74, %r95, %r96;
	// end inline asm
	// begin inline asm
	shfl.sync.down.b32 %r72, %r73, %r74, %r95, %r96;
	// end inline asm
	mov.b64 	%rd67, {%r67, %r72};
	mov.b64 	%fd75, %rd67;
	setp.gt.s32 	%p14, %r46, 27;
	add.f64 	%fd76, %fd74, %fd75;
	selp.f64 	%fd77, %fd74, %fd76, %p14;
	mov.b64 	%rd68, %fd77;
	mov.b64 	{%r78, %r83}, %rd68;
	mov.b32 	%r84, 8;
	// begin inline asm
	shfl.sync.down.b32 %r77, %r78, %r84, %r95, %r96;
	// end inline asm
	// begin inline asm
	shfl.sync.down.b32 %r82, %r83, %r84, %r95, %r96;
	// end inline asm
	mov.b64 	%rd69, {%r77, %r82};
	mov.b64 	%fd78, %rd69;
	setp.gt.s32 	%p15, %r46, 23;
	add.f64 	%fd79, %fd77, %fd78;
	selp.f64 	%fd80, %fd77, %fd79, %p15;
	mov.b64 	%rd70, %fd80;
	mov.b64 	{%r88, %r93}, %rd70;
	mov.b32 	%r94, 16;
	// begin inline asm
	shfl.sync.down.b32 %r87, %r88, %r94, %r95, %r96;
	// end inline asm
	// begin inline asm
	shfl.sync.down.b32 %r92, %r93, %r94, %r95, %r96;
	// end inline asm
	mov.b64 	%rd71, {%r87, %r92};
	mov.b64 	%fd81, %rd71;
	setp.gt.s32 	%p16, %r46, 15;
	add.f64 	%fd26, %fd80, %fd81;
	selp.f64 	%fd263, %fd80, %fd26, %p16;
	setp.ne.s32 	%p17, %r46, 0;
	@%p17 bra 	$L__BB8_35;
	shr.u32 	%r97, %r14, 2;
	and.b32  	%r98, %r97, 248;
	mov.u32 	%r99, _ZZN3cub18CUB_300001_SM_10006detail6reduce28DeviceReduceSingleTileKernelINS2_10policy_hubIdjN4cuda3std3__44plusIdEEE10Policy1000EPdSC_iS9_ddNS7_10__identityEEEvT0_T1_T2_T3_T4_T6_E12temp_storage;
	add.s32 	%r100, %r99, %r98;
	st.shared.f64 	[%r100+24], %fd26;
$L__BB8_35:
	bar.sync 	0;
	setp.ne.s32 	%p18, %r14, 0;
	@%p18 bra 	$L__BB8_37;
	ld.shared.f64 	%fd82, [_ZZN3cub18CUB_300001_SM_10006detail6reduce28DeviceReduceSingleTileKernelINS2_10policy_hubIdjN4cuda3std3__44plusIdEEE10Policy1000EPdSC_iS9_ddNS7_10__identityEEEvT0_T1_T2_T3_T4_T6_E12temp_storage+32];
	add.f64 	%fd83, %fd263, %fd82;
	ld.shared.f64 	%fd84, [_ZZN3cub18CUB_300001_SM_10006detail6reduce28DeviceReduceSingleTileKernelINS2_10policy_hubIdjN4cuda3std3__44plusIdEEE10Policy1000EPdSC_iS9_ddNS7_10__identityEEEvT0_T1_T2_T3_T4_T6_E12temp_storage+40];
	add.f64 	%fd85, %fd83, %fd84;
	ld.shared.f64 	%fd86, [_ZZN3cub18CUB_300001_SM_10006detail6reduce28DeviceReduceSingleTileKernelINS2_10policy_hubIdjN4cuda3std3__44plusIdEEE10Policy1000EPdSC_iS9_ddNS7_10__identityEEEvT0_T1_T2_T3_T4_T6_E12temp_storage+48];
	add.f64 	%fd87, %fd85, %fd86;
	ld.shared.f64 	%fd88, [_ZZN3cub18CUB_300001_SM_10006detail6reduce28DeviceReduceSingleTileKernelINS2_10policy_hubIdjN4cuda3std3__44plusIdEEE10Policy1000EPdSC_iS9_ddNS7_10__identityEEEvT0_T1_T2_T3_T4_T6_E12temp_storage+56];
	add.f64 	%fd89, %fd87, %fd88;
	ld.shared.f64 	%fd90, [_ZZN3cub18CUB_300001_SM_10006detail6reduce28DeviceReduceSingleTileKernelINS2_10policy_hubIdjN4cuda3std3__44plusIdEEE10Policy1000EPdSC_iS9_ddNS7_10__identityEEEvT0_T1_T2_T3_T4_T6_E12temp_storage+64];
	add.f64 	%fd91, %fd89, %fd90;
	ld.shared.f64 	%fd92, [_ZZN3cub18CUB_300001_SM_10006detail6reduce28DeviceReduceSingleTileKernelINS2_10policy_hubIdjN4cuda3std3__44plusIdEEE10Policy1000EPdSC_iS9_ddNS7_10__identityEEEvT0_T1_T2_T3_T4_T6_E12temp_storage+72];
	add.f64 	%fd93, %fd91, %fd92;
	ld.shared.f64 	%fd94, [_ZZN3cub18CUB_300001_SM_10006detail6reduce28DeviceReduceSingleTileKernelINS2_10policy_hubIdjN4cuda3std3__44plusIdEEE10Policy1000EPdSC_iS9_ddNS7_10__identityEEEvT0_T1_T2_T3_T4_T6_E12temp_storage+80];
	add.f64 	%fd95, %fd93, %fd94;
	ld.shared.f64 	%fd96, [_ZZN3cub18CUB_300001_SM_10006detail6reduce28DeviceReduceSingleTileKernelINS2_10policy_hubIdjN4cuda3std3__44plusIdEEE10Policy1000EPdSC_iS9_ddNS7_10__identityEEEvT0_T1_T2_T3_T4_T6_E12temp_storage+88];
	add.f64 	%fd97, %fd95, %fd96;
	ld.shared.f64 	%fd98, [_ZZN3cub18CUB_300001_SM_10006detail6reduce28DeviceReduceSingleTileKernelINS2_10policy_hubIdjN4cuda3std3__44plusIdEEE10Policy1000EPdSC_iS9_ddNS7_10__identityEEEvT0_T1_T2_T3_T4_T6_E12temp_storage+96];
	add.f64 	%fd99, %fd97, %fd98;
	ld.shared.f64 	%fd100, [_ZZN3cub18CUB_300001_SM_10006detail6reduce28DeviceReduceSingleTileKernelINS2_10policy_hubIdjN4cuda3std3__44plusIdEEE10Policy1000EPdSC_iS9_ddNS7_10__identityEEEvT0_T1_T2_T3_T4_T6_E12temp_storage+104];
	add.f64 	%fd101, %fd99, %fd100;
	ld.shared.f64 	%fd102, [_ZZN3cub18CUB_300001_SM_10006detail6reduce28DeviceReduceSingleTileKernelINS2_10policy_hubIdjN4cuda3std3__44plusIdEEE10Policy1000EPdSC_iS9_ddNS7_10__identityEEEvT0_T1_T2_T3_T4_T6_E12temp_storage+112];
	add.f64 	%fd103, %fd101, %fd102;
	ld.shared.f64 	%fd104, [_ZZN3cub18CUB_300001_SM_10006detail6reduce28DeviceReduceSingleTileKernelINS2_10policy_hubIdjN4cuda3std3__44plusIdEEE10Policy1000EPdSC_iS9_ddNS7_10__identityEEEvT0_T1_T2_T3_T4_T6_E12temp_storage+120];
	add.f64 	%fd105, %fd103, %fd104;
	ld.shared.f64 	%fd106, [_ZZN3cub18CUB_300001_SM_10006detail6reduce28DeviceReduceSingleTileKernelINS2_10policy_hubIdjN4cuda3std3__44plusIdEEE10Policy1000EPdSC_iS9_ddNS7_10__identityEEEvT0_T1_T2_T3_T4_T6_E12temp_storage+128];
	add.f64 	%fd107, %fd105, %fd106;
	ld.shared.f64 	%fd108, [_ZZN3cub18CUB_300001_SM_10006detail6reduce28DeviceReduceSingleTileKernelINS2_10policy_hubIdjN4cuda3std3__44plusIdEEE10Policy1000EPdSC_iS9_ddNS7_10__identityEEEvT0_T1_T2_T3_T4_T6_E12temp_storage+136];
	add.f64 	%fd109, %fd107, %fd108;
	ld.shared.f64 	%fd110, [_ZZN3cub18CUB_300001_SM_10006detail6reduce28DeviceReduceSingleTileKernelINS2_10policy_hubIdjN4cuda3std3__44plusIdEEE10Policy1000EPdSC_iS9_ddNS7_10__identityEEEvT0_T1_T2_T3_T4_T6_E12temp_storage+144];
	add.f64 	%fd111, %fd109, %fd110;
	ld.shared.f64 	%fd112, [_ZZN3cub18CUB_300001_SM_10006detail6reduce28DeviceReduceSingleTileKernelINS2_10policy_hubIdjN4cuda3std3__44plusIdEEE10Policy1000EPdSC_iS9_ddNS7_10__identityEEEvT0_T1_T2_T3_T4_T6_E12temp_storage+152];
	add.f64 	%fd113, %fd111, %fd112;
	ld.shared.f64 	%fd114, [_ZZN3cub18CUB_300001_SM_10006detail6reduce28DeviceReduceSingleTileKernelINS2_10policy_hubIdjN4cuda3std3__44plusIdEEE10Policy1000EPdSC_iS9_ddNS7_10__identityEEEvT0_T1_T2_T3_T4_T6_E12temp_storage+160];
	add.f64 	%fd115, %fd113, %fd114;
	ld.shared.f64 	%fd116, [_ZZN3cub18CUB_300001_SM_10006detail6reduce28DeviceReduceSingleTileKernelINS2_10policy_hubIdjN4cuda3std3__44plusIdEEE10Policy1000EPdSC_iS9_ddNS7_10__identityEEEvT0_T1_T2_T3_T4_T6_E12temp_storage+168];
	add.f64 	%fd117, %fd115, %fd116;
	ld.shared.f64 	%fd118, [_ZZN3cub18CUB_300001_SM_10006detail6reduce28DeviceReduceSingleTileKernelINS2_10policy_hubIdjN4cuda3std3__44plusIdEEE10Policy1000EPdSC_iS9_ddNS7_10__identityEEEvT0_T1_T2_T3_T4_T6_E12temp_storage+176];
	add.f64 	%fd263, %fd117, %fd118;
$L__BB8_37:
	mov.u32 	%r224, %tid.x;
	setp.ne.s32 	%p60, %r224, 0;
	@%p60 bra 	$L__BB8_39;
	add.f64 	%fd249, %fd30, %fd263;
	st.global.f64 	[%rd1], %fd249;
$L__BB8_39:
	ret;

}
	// .globl	_ZN3cub18CUB_300001_SM_10006detail6reduce28DeviceReduceSingleTileKernelINS2_10policy_hubIdyN4cuda3std3__44plusIdEEE10Policy1000EN6thrust24THRUST_300001_SM_1000_NS6detail15normal_iteratorINSD_10device_ptrIdEEEEPdyS9_ddNS7_10__identityEEEvT0_T1_T2_T3_T4_T6_
.visible .entry _ZN3cub18CUB_300001_SM_10006detail6reduce28DeviceReduceSingleTileKernelINS2_10policy_hubIdyN4cuda3std3__44plusIdEEE10Policy1000EN6thrust24THRUST_300001_SM_1000_NS6detail15normal_iteratorINSD_10device_ptrIdEEEEPdyS9_ddNS7_10__identityEEEvT0_T1_T2_T3_T4_T6_(
	.param .align 8 .b8 _ZN3cub18CUB_300001_SM_10006detail6reduce28DeviceReduceSingleTileKernelINS2_10policy_hubIdyN4cuda3std3__44plusIdEEE10Policy1000EN6thrust24THRUST_300001_SM_1000_NS6detail15normal_iteratorINSD_10device_ptrIdEEEEPdyS9_ddNS7_10__identityEEEvT0_T1_T2_T3_T4_T6__param_0[8],
	.param .u64 .ptr .align 1 _ZN3cub18CUB_300001_SM_10006detail6reduce28DeviceReduceSingleTileKernelINS2_10policy_hubIdyN4cuda3std3__44plusIdEEE10Policy1000EN6thrust24THRUST_300001_SM_1000_NS6detail15normal_iteratorINSD_10device_ptrIdEEEEPdyS9_ddNS7_10__identityEEEvT0_T1_T2_T3_T4_T6__param_1,
	.param .u64 _ZN3cub18CUB_300001_SM_10006detail6reduce28DeviceReduceSingleTileKernelINS2_10policy_hubIdyN4cuda3std3__44plusIdEEE10Policy1000EN6thrust24THRUST_300001_SM_1000_NS6detail15normal_iteratorINSD_10device_ptrIdEEEEPdyS9_ddNS7_10__identityEEEvT0_T1_T2_T3_T4_T6__param_2,
	.param .align 1 .b8 _ZN3cub18CUB_300001_SM_10006detail6reduce28DeviceReduceSingleTileKernelINS2_10policy_hubIdyN4cuda3std3__44plusIdEEE10Policy1000EN6thrust24THRUST_300001_SM_1000_NS6detail15normal_iteratorINSD_10device_ptrIdEEEEPdyS9_ddNS7_10__identityEEEvT0_T1_T2_T3_T4_T6__param_3[1],
	.param .f64 _ZN3cub18CUB_300001_SM_10006detail6reduce28DeviceReduceSingleTileKernelINS2_10policy_hubIdyN4cuda3std3__44plusIdEEE10Policy1000EN6thrust24THRUST_300001_SM_1000_NS6detail15normal_iteratorINSD_10device_ptrIdEEEEPdyS9_ddNS7_10__identityEEEvT0_T1_T2_T3_T4_T6__param_4,
	.param .align 1 .b8 _ZN3cub18CUB_300001_SM_10006detail6reduce28DeviceReduceSingleTileKernelINS2_10policy_hubIdyN4cuda3std3__44plusIdEEE10Policy1000EN6thrust24THRUST_300001_SM_1000_NS6detail15normal_iteratorINSD_10device_ptrIdEEEEPdyS9_ddNS7_10__identityEEEvT0_T1_T2_T3_T4_T6__param_5[1]
)
.maxntid 512
.minnctapersm 1
{
	.reg .pred 	%p<67>;
	.reg .b32 	%r<246>;
	.reg .b64 	%rd<86>;
	.reg .b64 	%fd<348>;
	// demoted variable
	.shared .align 8 .b8 _ZZN3cub18CUB_300001_SM_10006detail6reduce28DeviceReduceSingleTileKernelINS2_10policy_hubIdyN4cuda3std3__44plusIdEEE10Policy1000EN6thrust24THRUST_300001_SM_1000_NS6detail15normal_iteratorINSD_10device_ptrIdEEEEPdyS9_ddNS7_10__identityEEEvT0_T1_T2_T3_T4_T6_E12temp_storage[152];
	ld.param.u64 	%rd18, [_ZN3cub18CUB_300001_SM_10006detail6reduce28DeviceReduceSingleTileKernelINS2_10policy_hubIdyN4cuda3std3__44plusIdEEE10Policy1000EN6thrust24THRUST_300001_SM_1000_NS6detail15normal_iteratorINSD_10device_ptrIdEEEEPdyS9_ddNS7_10__identityEEEvT0_T1_T2_T3_T4_T6__param_0];
	ld.param.u64 	%rd20, [_ZN3cub18CUB_300001_SM_10006detail6reduce28DeviceReduceSingleTileKernelINS2_10policy_hubIdyN4cuda3std3__44plusIdEEE10Policy1000EN6thrust24THRUST_300001_SM_1000_NS6detail15normal_iteratorINSD_10device_ptrIdEEEEPdyS9_ddNS7_10__identityEEEvT0_T1_T2_T3_T4_T6__param_1];
	ld.param.u64 	%rd19, [_ZN3cub18CUB_300001_SM_10006detail6reduce28DeviceReduceSingleTileKernelINS2_10policy_hubIdyN4cuda3std3__44plusIdEEE10Policy1000EN6thrust24THRUST_300001_SM_1000_NS6detail15normal_iteratorINSD_10device_ptrIdEEEEPdyS9_ddNS7_10__identityEEEvT0_T1_T2_T3_T4_T6__param_2];
	ld.param.f64 	%fd42, [_ZN3cub18CUB_300001_SM_10006detail6reduce28DeviceReduceSingleTileKernelINS2_10policy_hubIdyN4cuda3std3__44plusIdEEE10Policy1000EN6thrust24THRUST_300001_SM_1000_NS6detail15normal_iteratorINSD_10device_ptrIdEEEEPdyS9_ddNS7_10__identityEEEvT0_T1_T2_T3_T4_T6__param_4];
	cvta.to.global.u64 	%rd1, %rd20;
	setp.ne.s64 	%p1, %rd19, 0;
	@%p1 bra 	$L__BB9_3;
	mov.u32 	%r231, %tid.x;
	setp.ne.s32 	%p66, %r231, 0;
	@%p66 bra 	$L__BB9_51;
	st.global.f64 	[%rd1], %fd42;
	bra.uni 	$L__BB9_51;
$L__BB9_3:
	cvta.to.global.u64 	%rd2, %rd18;
	setp.gt.u64 	%p2, %rd19, 3583;
	@%p2 bra 	$L__BB9_28;
	cvt.u32.u64 	%r1, %rd19;
	mov.u32 	%r2, %tid.x;
	setp.ge.u32 	%p24, %r2, %r1;
	mov.f64 	%fd335, 0d0000000000000000;
	mov.u32 	%r235, %r2;
	@%p24 bra 	$L__BB9_6;
	mul.wide.u32 	%rd51, %r2, 8;
	add.s64 	%rd52, %rd2, %rd51;
	ld.global.f64 	%fd335, [%rd52];
	add.s32 	%r235, %r2, 512;
$L__BB9_6:
	setp.ge.u32 	%p25, %r235, %r1;
	@%p25 bra 	$L__BB9_19;
	not.b32 	%r108, %r235;
	add.s32 	%r109, %r108, %r1;
	shr.u32 	%r110, %r109, 9;
	add.s32 	%r5, %r110, 1;
	and.b32  	%r6, %r5, 15;
	setp.lt.u32 	%p26, %r109, 7680;
	@%p26 bra 	$L__BB9_10;
	and.b32  	%r111, %r5, 16777200;
	neg.s32 	%r233, %r111;
	mul.wide.u32 	%rd53, %r235, 8;
	add.s64 	%rd54, %rd53, %rd2;
	add.s64 	%rd81, %rd54, 32768;
$L__BB9_9:
	.pragma "nounroll";
	ld.global.f64 	%fd169, [%rd81+-32768];
	add.f64 	%fd170, %fd335, %fd169;
	ld.global.f64 	%fd171, [%rd81+-28672];
	add.f64 	%fd172, %fd170, %fd171;
	ld.global.f64 	%fd173, [%rd81+-24576];
	add.f64 	%fd174, %fd172, %fd173;
	ld.global.f64 	%fd175, [%rd81+-20480];
	add.f64 	%fd176, %fd174, %fd175;
	ld.global.f64 	%fd177, [%rd81+-16384];
	add.f64 	%fd178, %fd176, %fd177;
	ld.global.f64 	%fd179, [%rd81+-12288];
	add.f64 	%fd180, %fd178, %fd179;
	ld.global.f64 	%fd181, [%rd81+-8192];
	add.f64 	%fd182, %fd180, %fd181;
	ld.global.f64 	%fd183, [%rd81+-4096];
	add.f64 	%fd184, %fd182, %fd183;
	ld.global.f64 	%fd185, [%rd81];
	add.f64 	%fd186, %fd184, %fd185;
	ld.global.f64 	%fd187, [%rd81+4096];
	add.f64 	%fd188, %fd186, %fd187;
	ld.global.f64 	%fd189, [%rd81+8192];
	add.f64 	%fd190, %fd188, %fd189;
	ld.global.f64 	%fd191, [%rd81+12288];
	add.f64 	%fd192, %fd190, %fd191;
	ld.global.f64 	%fd193, [%rd81+16384];
	add.f64 	%fd194, %fd192, %fd193;
	ld.global.f64 	%fd195, [%rd81+20480];
	add.f64 	%fd196, %fd194, %fd195;
	ld.global.f64 	%fd197, [%rd81+24576];
	add.f64 	%fd198, %fd196, %fd197;
	ld.global.f64 	%fd199, [%rd81+28672];
	add.f64 	%fd335, %fd198, %fd199;
	add.s32 	%r235, %r235, 8192;
	add.s32 	%r233, %r233, 16;
	add.s64 	%rd81, %rd81, 65536;
	setp.ne.s32 	%p27, %r233, 0;
	@%p27 bra 	$L__BB9_9;
$L__BB9_10:
	setp.eq.s32 	%p28, %r6, 0;
	@%p28 bra 	$L__BB9_19;
	and.b32  	%r13, %r5, 7;
	setp.lt.u32 	%p29, %r6, 8;
	@%p29 bra 	$L__BB9_13;
	mul.wide.s32 	%rd55, %r235, 8;
	add.s64 	%rd56, %rd2, %rd55;
	ld.global.f64 	%fd201, [%rd56];
	add.f64 	%fd202, %fd335, %fd201;
	ld.global.f64 	%fd203, [%rd56+4096];
	add.f64 	%fd204, %fd202, %fd203;
	ld.global.f64 	%fd205, [%rd56+8192];
	add.f64 	%fd206, %fd204, %fd205;
	ld.global.f64 	%fd207, [%rd56+12288];
	add.f64 	%fd208, %fd206, %fd207;
	ld.global.f64 	%fd209, [%rd56+16384];
	add.f64 	%fd210, %fd208, %fd209;
	ld.global.f64 	%fd211, [%rd56+20480];
	add.f64 	%fd212, %fd210, %fd211;
	ld.global.f64 	%fd213, [%rd56+24576];
	add.f64 	%fd214, %fd212, %fd213;
	ld.global.f64 	%fd215, [%rd56+28672];
	add.f64 	%fd335, %fd214, %fd215;
	add.s32 	%r235, %r235, 4096;
$L__BB9_13:
	setp.eq.s32 	%p30, %r13, 0;
	@%p30 bra 	$L__BB9_19;
	and.b32  	%r16, %r5, 3;
	setp.lt.u32 	%p31, %r13, 4;
	@%p31 bra 	$L__BB9_16;
	mul.wide.s32 	%rd57, %r235, 8;
	add.s64 	%rd58, %rd2, %rd57;
	ld.global.f64 	%fd217, [%rd58];
	add.f64 	%fd218, %fd335, %fd217;
	ld.global.f64 	%fd219, [%rd58+4096];
	add.f64 	%fd220, %fd218, %fd219;
	ld.global.f64 	%fd221, [%rd58+8192];
	add.f64 	%fd222, %fd220, %fd221;
	ld.global.f64 	%fd223, [%rd58+12288];
	add.f64 	%fd335, %fd222, %fd223;
	add.s32 	%r235, %r235, 2048;
$L__BB9_16:
	setp.eq.s32 	%p32, %r16, 0;
	@%p32 bra 	$L__BB9_19;
	neg.s32 	%r238, %r16;
$L__BB9_18:
	.pragma "nounroll";
	mul.wide.s32 	%rd59, %r235, 8;
	add.s64 	%rd60, %rd2, %rd59;
	ld.global.f64 	%fd224, [%rd60];
	add.f64 	%fd335, %fd335, %fd224;
	add.s32 	%r235, %r235, 512;
	add.s32 	%r238, %r238, 1;
	setp.ne.s32 	%p33, %r238, 0;
	@%p33 bra 	$L__BB9_18;
$L__BB9_19:
	setp.lt.u64 	%p34, %rd19, 512;
	@%p34 bra 	$L__BB9_24;
	// begin inline asm
	mov.u32 %r175, %laneid;
	// end inline asm
	mov.b64 	%rd71, %fd335;
	mov.b64 	{%r177, %r182}, %rd71;
	mov.b32 	%r183, 1;
	mov.b32 	%r224, 31;
	mov.b32 	%r225, -1;
	// begin inline asm
	shfl.sync.down.b32 %r176, %r177, %r183, %r224, %r225;
	// end inline asm
	// begin inline asm
	shfl.sync.down.b32 %r181, %r182, %r183, %r224, %r225;
	// end inline asm
	mov.b64 	%rd72, {%r176, %r181};
	mov.b64 	%fd283, %rd72;
	setp.gt.s32 	%p58, %r175, 30;
	add.f64 	%fd284, %fd335, %fd283;
	selp.f64 	%fd285, %fd335, %fd284, %p58;
	mov.b64 	%rd73, %fd285;
	mov.b64 	{%r187, %r192}, %rd73;
	mov.b32 	%r193, 2;
	// begin inline asm
	shfl.sync.down.b32 %r186, %r187, %r193, %r224, %r225;
	// end inline asm
	// begin inline asm
	shfl.sync.down.b32 %r191, %r192, %r193, %r224, %r225;
	// end inline asm
	mov.b64 	%rd74, {%r186, %r191};
	mov.b64 	%fd286, %rd74;
	setp.gt.s32 	%p59, %r175, 29;
	add.f64 	%fd287, %fd285, %fd286;
	selp.f64 	%fd288, %fd285, %fd287, %p59;
	mov.b64 	%rd75, %fd288;
	mov.b64 	{%r197, %r202}, %rd75;
	mov.b32 	%r203, 4;
	// begin inline asm
	shfl.sync.down.b32 %r196, %r197, %r203, %r224, %r225;
	// end inline asm
	// begin inline asm
	shfl.sync.down.b32 %r201, %r202, %r203, %r224, %r225;
	// end inline asm
	mov.b64 	%rd76, {%r196, %r201};
	mov.b64 	%fd289, %rd76;
	setp.gt.s32 	%p60, %r175, 27;
	add.f64 	%fd290, %fd288, %fd289;
	selp.f64 	%fd291, %fd288, %fd290, %p60;
	mov.b64 	%rd77, %fd291;
	mov.b64 	{%r207, %r212}, %rd77;
	mov.b32 	%r213, 8;
	// begin inline asm
	shfl.sync.down.b32 %r206, %r207, %r213, %r224, %r225;
	// end inline asm
	// begin inline asm
	shfl.sync.down.b32 %r211, %r212, %r213, %r224, %r225;
	// end inline asm
	mov.b64 	%rd78, {%r206, %r211};
	mov.b64 	%fd292, %rd78;
	setp.gt.s32 	%p61, %r175, 23;
	add.f64 	%fd293, %fd291, %fd292;
	selp.f64 	%fd294, %fd291, %fd293, %p61;
	mov.b64 	%rd79, %fd294;
	mov.b64 	{%r217, %r222}, %rd79;
	mov.b32 	%r223, 16;
	// begin inline asm
	shfl.sync.down.b32 %r216, %r217, %r223, %r224, %r225;
	// end inline asm
	// begin inline asm
	shfl.sync.down.b32 %r221, %r222, %r223, %r224, %r225;
	// end inline asm
	mov.b64 	%rd80, {%r216, %r221};
	mov.b64 	%fd295, %rd80;
	setp.gt.s32 	%p62, %r175, 15;
	add.f64 	%fd16, %fd294, %fd295;
	selp.f64 	%fd347, %fd294, %fd16, %p62;
	setp.ne.s32 	%p63, %r175, 0;
	@%p63 bra 	$L__BB9_22;
	shr.u32 	%r226, %r2, 2;
	and.b32  	%r227, %r226, 248;
	mov.u32 	%r228, _ZZN3cub18CUB_300001_SM_10006detail6reduce28DeviceReduceSingleTileKernelINS2_10policy_hubIdyN4cuda3std3__44plusIdEEE10Policy1000EN6thrust24THRUST_300001_SM_1000_NS6detail15normal_iteratorINSD_10device_ptrIdEEEEPdyS9_ddNS7_10__identityEEEvT0_T1_T2_T3_T4_T6_E12temp_storage;
	add.s32 	%r229, %r228, %r227;
	st.shared.f64 	[%r229+16], %fd16;
$L__BB9_22:
	bar.sync 	0;
	setp.ne.s32 	%p64, %r2, 0;
	@%p64 bra 	$L__BB9_49;
	ld.shared.f64 	%fd296, [_ZZN3cub18CUB_300001_SM_10006detail6reduce28DeviceReduceSingleTileKernelINS2_10policy_hubIdyN4cuda3std3__44plusIdEEE10Policy1000EN6thrust24THRUST_300001_SM_1000_NS6detail15normal_iteratorINSD_10device_ptrIdEEEEPdyS9_ddNS7_10__identityEEEvT0_T1_T2_T3_T4_T6_E12temp_storage+24];
	add.f64 	%fd297, %fd347, %fd296;
	ld.shared.f64 	%fd298, [_ZZN3cub18CUB_300001_SM_10006detail6reduce28DeviceReduceSingleTileKernelINS2_10policy_hubIdyN4cuda3std3__44plusIdEEE10Policy1000EN6thrust24THRUST_300001_SM_1000_NS6detail15normal_iteratorINSD_10device_ptrIdEEEEPdyS9_ddNS7_10__identityEEEvT0_T1_T2_T3_T4_T6_E12temp_storage+32];
	add.f64 	%fd299, %fd297, %fd298;
	ld.shared.f64 	%fd300, [_ZZN3cub18CUB_300001_SM_10006detail6reduce28DeviceReduceSingleTileKernelINS2_10policy_hubIdyN4cuda3std3__44plusIdEEE10Policy1000EN6thrust24THRUST_300001_SM_1000_NS6detail15normal_iteratorINSD_10device_ptrIdEEEEPdyS9_ddNS7_10__identityEEEvT0_T1_T2_T3_T4_T6_E12temp_storage+40];
	add.f64 	%fd301, %fd299, %fd300;
	ld.shared.f64 	%fd302, [_ZZN3cub18CUB_300001_SM_10006detail6reduce28DeviceReduceSingleTileKernelINS2_10policy_hubIdyN4cuda3std3__44plusIdEEE10Policy1000EN6thrust24THRUST_300001_SM_1000_NS6detail15normal_iteratorINSD_10device_ptrIdEEEEPdyS9_ddNS7_10__identityEEEvT0_T1_T2_T3_T4_T6_E12temp_storage+48];
	add.f64 	%fd303, %fd301, %fd302;
	ld.shared.f64 	%fd304, [_ZZN3cub18CUB_300001_SM_10006detail6reduce28DeviceReduceSingleTileKernelINS2_10policy_hubIdyN4cuda3std3__44plusIdEEE10Policy1000EN6thrust24THRUST_300001_SM_1000_NS6detail15normal_iteratorINSD_10device_ptrIdEEEEPdyS9_ddNS7_10__identityEEEvT0_T1_T2_T3_T4_T6_E12temp_storage+56];
	add.f64 	%fd305, %fd303, %fd304;
	ld.shared.f64 	%fd306, [_ZZN3cub18CUB_300001_SM_10006detail6reduce28DeviceReduceSingleTileKernelINS2_10policy_hubIdyN4cuda3std3__44plusIdEEE10Policy1000EN6thrust24THRUST_300001_SM_1000_NS6detail15normal_iteratorINSD_10device_ptrIdEEEEPdyS9_ddNS7_10__identityEEEvT0_T1_T2_T3_T4_T6_E12temp_storage+64];
	add.f64 	%fd307, %fd305, %fd306;
	ld.shared.f64 	%fd308, [_ZZN3cub18CUB_300001_SM_10006detail6reduce28DeviceReduceSingleTileKernelINS2_10policy_hubIdyN4cuda3std3__44plusIdEEE10Policy1000EN6thrust24THRUST_300001_SM_1000_NS6detail15normal_iteratorINSD_10device_ptrIdEEEEPdyS9_ddNS7_10__identityEEEvT0_T1_T2_T3_T4_T6_E12temp_storage+72];
	add.f64 	%fd309, %fd307, %fd308;
	ld.shared.f64 	%fd310, [_ZZN3cub18CUB_300001_SM_10006detail6reduce28DeviceReduceSingleTileKernelINS2_10policy_hubIdyN4cuda3std3__44plusIdEEE10Policy1000EN6thrust24THRUST_300001_SM_1000_NS6detail15normal_iteratorINSD_10device_ptrIdEEEEPdyS9_ddNS7_10__identityEEEvT0_T1_T2_T3_T4_T6_E12temp_storage+80];
	add.f64 	%fd311, %fd309, %fd310;
	ld.shared.f64 	%fd312, [_ZZN3cub18CUB_300001_SM_10006detail6reduce28DeviceReduceSingleTileKernelINS2_10policy_hubIdyN4cuda3std3__44plusIdEEE10Policy1000EN6thrust24THRUST_300001_SM_1000_NS6detail15normal_iteratorINSD_10device_ptrIdEEEEPdyS9_ddNS7_10__identityEEEvT0_T1_T2_T3_T4_T6_E12temp_storage+88];
	add.f64 	%fd313, %fd311, %fd312;
	ld.shared.f64 	%fd314, [_ZZN3cub18CUB_300001_SM_10006detail6reduce28DeviceReduceSingleTileKernelINS2_10policy_hubIdyN4cuda3std3__44plusIdEEE10Policy1000EN6thrust24THRUST_300001_SM_1000_NS6detail15normal_iteratorINSD_10device_ptrIdEEEEPdyS9_ddNS7_10__identityEEEvT0_T1_T2_T3_T4_T6_E12temp_storage+96];
	add.f64 	%fd315, %fd313, %fd314;
	ld.shared.f64 	%fd316, [_ZZN3cub18CUB_300001_SM_10006detail6reduce28DeviceReduceSingleTileKernelINS2_10policy_hubIdyN4cuda3std3__44plusIdEEE10Policy1000EN6thrust24THRUST_300001_SM_1000_NS6detail15normal_iteratorINSD_10device_ptrIdEEEEPdyS9_ddNS7_10__identityEEEvT0_T1_T2_T3_T4_T6_E12temp_storage+104];
	add.f64 	%fd317, %fd315, %fd316;
	ld.shared.f64 	%fd318, [_ZZN3cub18CUB_300001_SM_10006detail6reduce28DeviceReduceSingleTileKernelINS2_10policy_hubIdyN4cuda3std3__44plusIdEEE10Policy1000EN6thrust24THRUST_300001_SM_1000_NS6detail15normal_iteratorINSD_10device_ptrIdEEEEPdyS9_ddNS7_10__identityEEEvT0_T1_T2_T3_T4_T6_E12temp_storage+112];
	add.f64 	%fd319, %fd317, %fd318;
	ld.shared.f64 	%fd320, [_ZZN3cub18CUB_300001_SM_10006detail6reduce28DeviceReduceSingleTileKernelINS2_10policy_hubIdyN4cuda3std3__44plusIdEEE10Policy1000EN6thrust24THRUST_300001_SM_1000_NS6detail15normal_iteratorINSD_10device_ptrIdEEEEPdyS9_ddNS7_10__identityEEEvT0_T1_T2_T3_T4_T6_E12temp_storage+120];
	add.f64 	%fd321, %fd319, %fd320;
	ld.shared.f64 	%fd322, [_ZZN3cub18CUB_300001_SM_10006detail6reduce28DeviceReduceSingleTileKernelINS2_10policy_hubIdyN4cuda3std3__44plusIdEEE10Policy1000EN6thrust24THRUST_300001_SM_1000_NS6detail15normal_iteratorINSD_10device_ptrIdEEEEPdyS9_ddNS7_10__identityEEEvT0_T1_T2_T3_T4_T6_E12temp_storage+128];
	add.f64 	%fd323, %fd321, %fd322;
	ld.shared.f64 	%fd324, [_ZZN3cub18CUB_300001_SM_10006detail6reduce28DeviceReduceSingleTileKernelINS2_10policy_hubIdyN4cuda3std3__44plusIdEEE10Policy1000EN6thrust24THRUST_300001_SM_1000_NS6detail15normal_iteratorINSD_10device_ptrIdEEEEPdyS9_ddNS7_10__identityEEEvT0_T1_T2_T3_T4_T6_E12temp_storage+136];
	add.f64 	%fd347, %fd323, %fd324;
	bra.uni 	$L__BB9_49;
$L__BB9_24:
	// begin inline asm
	mov.u32 %r112, %laneid;
	// end inline asm
	and.b32  	%r163, %r2, 992;
	add.s32 	%r164, %r163, 32;
	setp.gt.u32 	%p35, %r164, %r1;
	not.b32 	%r165, %r163;
	add.s32 	%r166, %r1, %r165;
	selp.b32 	%r161, %r166, 31, %p35;
	mov.b64 	%rd61, %fd335;
	mov.b64 	{%r114, %r119}, %rd61;
	mov.b32 	%r120, 1;
	mov.b32 	%r162, -1;
	// begin inline asm
	shfl.sync.down.b32 %r113, %r114, %r120, %r161, %r162;
	// end inline asm
	// begin inline asm
	shfl.sync.down.b32 %r118, %r119, %r120, %r161, %r162;
	// end inline asm
	mov.b64 	%rd62, {%r113, %r118};
	mov.b64 	%fd225, %rd62;
	setp.lt.s32 	%p36, %r112, %r161;
	add.f64 	%fd226, %fd335, %fd225;
	selp.f64 	%fd227, %fd226, %fd335, %p36;
	mov.b64 	%rd63, %fd227;
	mov.b64 	{%r124, %r129}, %rd63;
	mov.b32 	%r130, 2;
	// begin inline asm
	shfl.sync.down.b32 %r123, %r124, %r130, %r161, %r162;
	// end inline asm
	// begin inline asm
	shfl.sync.down.b32 %r128, %r129, %r130, %r161, %r162;
	// end inline asm
	mov.b64 	%rd64, {%r123, %r128};
	mov.b64 	%fd228, %rd64;
	add.s32 	%r167, %r112, 2;
	setp.gt.s32 	%p37, %r167, %r161;
	add.f64 	%fd229, %fd227, %fd228;
	selp.f64 	%fd230, %fd227, %fd229, %p37;
	mov.b64 	%rd65, %fd230;
	mov.b64 	{%r134, %r139}, %rd65;
	mov.b32 	%r140, 4;
	// begin inline asm
	shfl.sync.down.b32 %r133, %r134, %r140, %r161, %r162;
	// end inline asm
	// begin inline asm
	shfl.sync.down.b32 %r138, %r139, %r140, %r161, %r162;
	// end inline asm
	mov.b64 	%rd66, {%r133, %r138};
	mov.b64 	%fd231, %rd66;
	add.s32 	%r168, %r112, 4;
	setp.gt.s32 	%p38, %r168, %r161;
	add.f64 	%fd232, %fd230, %fd231;
	selp.f64 	%fd233, %fd230, %fd232, %p38;
	mov.b64 	%rd67, %fd233;
	mov.b64 	{%r144, %r149}, %rd67;
	mov.b32 	%r150, 8;
	// begin inline asm
	shfl.sync.down.b32 %r143, %r144, %r150, %r161, %r162;
	// end inline asm
	// begin inline asm
	shfl.sync.down.b32 %r148, %r149, %r150, %r161, %r162;
	// end inline asm
	mov.b64 	%rd68, {%r143, %r148};
	mov.b64 	%fd234, %rd68;
	add.s32 	%r169, %r112, 8;
	setp.gt.s32 	%p39, %r169, %r161;
	add.f64 	%fd235, %fd233, %fd234;
	selp.f64 	%fd236, %fd233, %fd235, %p39;
	mov.b64 	%rd69, %fd236;
	mov.b64 	{%r154, %r159}, %rd69;
	mov.b32 	%r160, 16;
	// begin inline asm
	shfl.sync.down.b32 %r153, %r154, %r160, %r161, %r162;
	// end inline asm
	// begin inline asm
	shfl.sync.down.b32 %r158, %r159, %r160, %r161, %r162;
	// end inline asm
	mov.b64 	%rd70, {%r153, %r158};
	mov.b64 	%fd237, %rd70;
	add.s32 	%r170, %r112, 16;
	setp.gt.s32 	%p40, %r170, %r161;
	add.f64 	%fd238, %fd236, %fd237;
	selp.f64 	%fd347, %fd236, %fd238, %p40;
	setp.ne.s32 	%p41, %r112, 0;
	@%p41 bra 	$L__BB9_26;
	shr.u32 	%r171, %r2, 2;
	and.b32  	%r172, %r171, 248;
	mov.u32 	%r173, _ZZN3cub18CUB_300001_SM_10006detail6reduce28DeviceReduceSingleTileKernelINS2_10policy_hubIdyN4cuda3std3__44plusIdEEE10Policy1000EN6thrust24THRUST_300001_SM_1000_NS6detail15normal_iteratorINSD_10device_ptrIdEEEEPdyS9_ddNS7_10__identityEEEvT0_T1_T2_T3_T4_T6_E12temp_storage;
	add.s32 	%r174, %r173, %r172;
	st.shared.f64 	[%r174+16], %fd347;
$L__BB9_26:
	bar.sync 	0;
	setp.ne.s32 	%p42, %r2, 0;
	@%p42 bra 	$L__BB9_49;
	setp.gt.u64 	%p43, %rd19, 32;
	ld.shared.f64 	%fd239, [_ZZN3cub18CUB_300001_SM_10006detail6reduce28DeviceReduceSingleTileKernelINS2_10policy_hubIdyN4cuda3std3__44plusIdEEE10Policy1000EN6thrust24THRUST_300001_SM_1000_NS6detail15normal_iteratorINSD_10device_ptrIdEEEEPdyS9_ddNS7_10__identityEEEvT0_T1_T2_T3_T4_T6_E12temp_storage+24];
	add.f64 	%fd240, %fd347, %fd239;
	selp.f64 	%fd241, %fd240, %fd347, %p43;
	setp.gt.u64 	%p44, %rd19, 64;
	ld.shared.f64 	%fd242, [_ZZN3cub18CUB_300001_SM_10006detail6reduce28DeviceReduceSingleTileKernelINS2_10policy_hubIdyN4cuda3std3__44plusIdEEE10Policy1000EN6thrust24THRUST_300001_SM_1000_NS6detail15normal_iteratorINSD_10device_ptrIdEEEEPdyS9_ddNS7_10__identityEEEvT0_T1_T2_T3_T4_T6_E12temp_storage+32];
	add.f64 	%fd243, %fd242, %fd241;
	selp.f64 	%fd244, %fd243, %fd241, %p44;
	setp.gt.u64 	%p45, %rd19, 96;
	ld.shared.f64 	%fd245, [_ZZN3cub18CUB_300001_SM_10006detail6reduce28DeviceReduceSingleTileKernelINS2_10policy_hubIdyN4cuda3std3__44plusIdEEE10Policy1000EN6thrust24THRUST_300001_SM_1000_NS6detail15normal_iteratorINSD_10device_ptrIdEEEEPdyS9_ddNS7_10__identityEEEvT0_T1_T2_T3_T4_T6_E12temp_storage+40];
	add.f64 	%fd246, %fd245, %fd244;
	selp.f64 	%fd247, %fd246, %fd244, %p45;
	setp.gt.u64 	%p46, %rd19, 128;
	ld.shared.f64 	%fd248, [_ZZN3cub18CUB_300001_SM_10006detail6reduce28DeviceReduceSingleTileKernelINS2_10policy_hubIdyN4cuda3std3__44plusIdEEE10Policy1000EN6thrust24THRUST_300001_SM_1000_NS6detail15normal_iteratorINSD_10device_ptrIdEEEEPdyS9_ddNS7_10__identityEEEvT0_T1_T2_T3_T4_T6_E12temp_storage+48];
	add.f64 	%fd249, %fd248, %fd247;
	selp.f64 	%fd250, %fd249, %fd247, %p46;
	setp.gt.u64 	%p47, %rd19, 160;
	ld.shared.f64 	%fd251, [_ZZN3cub18CUB_300001_SM_10006detail6reduce28DeviceReduceSingleTileKernelINS2_10policy_hubIdyN4cuda3std3__44plusIdEEE10Policy1000EN6thrust24THRUST_300001_SM_1000_NS6detail15normal_iteratorINSD_10device_ptrIdEEEEPdyS9_ddNS7_10__identityEEEvT0_T1_T2_T3_T4_T6_E12temp_storage+56];
	add.f64 	%fd252, %fd251, %fd250;
	selp.f64 	%fd253, %fd252, %fd250, %p47;
	setp.gt.u64 	%p48, %rd19, 192;
	ld.shared.f64 	%fd254, [_ZZN3cub18CUB_300001_SM_10006detail6reduce28DeviceReduceSingleTileKernelINS2_10policy_hubIdyN4cuda3std3__44plusIdEEE10Policy1000EN6thrust24THRUST_300001_SM_1000_NS6detail15normal_iteratorINSD_10device_ptrIdEEEEPdyS9_ddNS7_10__identityEEEvT0_T1_T2_T3_T4_T6_E12temp_storage+64];
	add.f64 	%fd255, %fd254, %fd253;
	selp.f64 	%fd256, %fd255, %fd253, %p48;
	setp.gt.u64 	%p49, %rd19, 224;
	ld.shared.f64 	%fd257, [_ZZN3cub18CUB_300001_SM_10006detail6reduce28DeviceReduceSingleTileKernelINS2_10policy_hubIdyN4cuda3std3__44plusIdEEE10Policy1000EN6thrust24THRUST_300001_SM_1000_NS6detail15normal_iteratorINSD_10device_ptrIdEEEEPdyS9_ddNS7_10__identityEEEvT0_T1_T2_T3_T4_T6_E12temp_storage+72];
	add.f64 	%fd258, %fd257, %fd256;
	selp.f64 	%fd259, %fd258, %fd256, %p49;
	setp.gt.u64 	%p50, %rd19, 256;
	ld.shared.f64 	%fd260, [_ZZN3cub18CUB_300001_SM_10006detail6reduce28DeviceReduceSingleTileKernelINS2_10policy_hubIdyN4cuda3std3__44plusIdEEE10Policy1000EN6thrust24THRUST_300001_SM_1000_NS6detail15normal_iteratorINSD_10device_ptrIdEEEEPdyS9_ddNS7_10__identityEEEvT0_T1_T2_T3_T4_T6_E12temp_storage+80];
	add.f64 	%fd261, %fd260, %fd259;
	selp.f64 	%fd262, %fd261, %fd259, %p50;
	setp.gt.u64 	%p51, %rd19, 288;
	ld.shared.f64 	%fd263, [_ZZN3cub18CUB_300001_SM_10006detail6reduce28DeviceReduceSingleTileKernelINS2_10policy_hubIdyN4cuda3std3__44plusIdEEE10Policy1000EN6thrust24THRUST_300001_SM_1000_NS6detail15normal_iteratorINSD_10device_ptrIdEEEEPdyS9_ddNS7_10__identityEEEvT0_T1_T2_T3_T4_T6_E12temp_storage+88];
	add.f64 	%fd264, %fd263, %fd262;
	selp.f64 	%fd265, %fd264, %fd262, %p51;
	setp.gt.u64 	%p52, %rd19, 320;
	ld.shared.f64 	%fd266, [_ZZN3cub18CUB_300001_SM_10006detail6reduce28DeviceReduceSingleTileKernelINS2_10policy_hubIdyN4cuda3std3__44plusIdEEE10Policy1000EN6thrust24THRUST_300001_SM_1000_NS6detail15normal_iteratorINSD_10device_ptrIdEEEEPdyS9_ddNS7_10__identityEEEvT0_T1_T2_T3_T4_T6_E12temp_storage+96];
	add.f64 	%fd267, %fd266, %fd265;
	selp.f64 	%fd268, %fd267, %fd265, %p52;
	setp.gt.u64 	%p53, %rd19, 352;
	ld.shared.f64 	%fd269, [_ZZN3cub18CUB_300001_SM_10006detail6reduce28DeviceReduceSingleTileKernelINS2_10policy_hubIdyN4cuda3std3__44plusIdEEE10Policy1000EN6thrust24THRUST_300001_SM_1000_NS6detail15normal_iteratorINSD_10device_ptrIdEEEEPdyS9_ddNS7_10__identityEEEvT0_T1_T2_T3_T4_T6_E12temp_storage+104];
	add.f64 	%fd270, %fd269, %fd268;
	selp.f64 	%fd271, %fd270, %fd268, %p53;
	setp.gt.u64 	%p54, %rd19, 384;
	ld.shared.f64 	%fd272, [_ZZN3cub18CUB_300001_SM_10006detail6reduce28DeviceReduceSingleTileKernelINS2_10policy_hubIdyN4cuda3std3__44plusIdEEE10Policy1000EN6thrust24THRUST_300001_SM_1000_NS6detail15normal_iteratorINSD_10device_ptrIdEEEEPdyS9_ddNS7_10__identityEEEvT0_T1_T2_T3_T4_T6_E12temp_storage+112];
	add.f64 	%fd273, %fd272, %fd271;
	selp.f64 	%fd274, %fd273, %fd271, %p54;
	setp.gt.u64 	%p55, %rd19, 416;
	ld.shared.f64 	%fd275, [_ZZN3cub18CUB_300001_SM_10006detail6reduce28DeviceReduceSingleTileKernelINS2_10policy_hubIdyN4cuda3std3__44plusIdEEE10Policy1000EN6thrust24THRUST_300001_SM_1000_NS6detail15normal_iteratorINSD_10device_ptrIdEEEEPdyS9_ddNS7_10__identityEEEvT0_T1_T2_T3_T4_T6_E12temp_storage+120];
	add.f64 	%fd276, %fd275, %fd274;
	selp.f64 	%fd277, %fd276, %fd274, %p55;
	setp.gt.u64 	%p56, %rd19, 448;
	ld.shared.f64 	%fd278, [_ZZN3cub18CUB_300001_SM_10006detail6reduce28DeviceReduceSingleTileKernelINS2_10policy_hubIdyN4cuda3std3__44plusIdEEE10Policy1000EN6thrust24THRUST_300001_SM_1000_NS6detail15normal_iteratorINSD_10device_ptrIdEEEEPdyS9_ddNS7_10__identityEEEvT0_T1_T2_T3_T4_T6_E12temp_storage+128];
	add.f64 	%fd279, %fd278, %fd277;
	selp.f64 	%fd280, %fd279, %fd277, %p56;
	setp.gt.u64 	%p57, %rd19, 480;
	ld.shared.f64 	%fd281, [_ZZN3cub18CUB_300001_SM_10006detail6reduce28DeviceReduceSingleTileKernelINS2_10policy_hubIdyN4cuda3std3__44plusIdEEE10Policy1000EN6thrust24THRUST_300001_SM_1000_NS6detail15normal_iteratorINSD_10device_ptrIdEEEEPdyS9_ddNS7_10__identityEEEvT0_T1_T2_T3_T4_T6_E12temp_storage+136];
	add.f64 	%fd282, %fd281, %fd280;
	selp.f64 	%fd347, %fd282, %fd280, %p57;
	bra.uni 	$L__BB9_49;
$L__BB9_28:
	mov.u32 	%r24, %tid.x;
	cvt.u64.u32 	%rd6, %r24;
	mul.wide.u32 	%rd22, %r24, 8;
	add.s64 	%rd7, %rd2, %rd22;
	ld.global.f64 	%fd43, [%rd7];
	ld.global.f64 	%fd44, [%rd7+4096];
	ld.global.f64 	%fd45, [%rd7+8192];
	ld.global.f64 	%fd46, [%rd7+12288];
	ld.global.f64 	%fd47, [%rd7+16384];
	ld.global.f64 	%fd48, [%rd7+20480];
	ld.global.f64 	%fd49, [%rd7+24576];
	add.f64 	%fd50, %fd43, %fd44;
	add.f64 	%fd51, %fd50, %fd45;
	add.f64 	%fd52, %fd51, %fd46;
	add.f64 	%fd53, %fd52, %fd47;
	add.f64 	%fd54, %fd53, %fd48;
	add.f64 	%fd346, %fd54, %fd49;
	add.s64 	%rd8, %rd19, -3584;
	setp.lt.u64 	%p3, %rd8, 3584;
	mov.b64 	%rd83, 3584;
	@%p3 bra 	$L__BB9_32;
	mov.b64 	%rd83, 3584;
$L__BB9_30:
	shl.b64 	%rd24, %rd83, 3;
	add.s64 	%rd25, %rd7, %rd24;
	ld.global.f64 	%fd55, [%rd25];
	ld.global.f64 	%fd56, [%rd25+4096];
	ld.global.f64 	%fd57, [%rd25+8192];
	ld.global.f64 	%fd58, [%rd25+12288];
	ld.global.f64 	%fd59, [%rd25+16384];
	ld.global.f64 	%fd60, [%rd25+20480];
	ld.global.f64 	%fd61, [%rd25+24576];
	add.f64 	%fd62, %fd346, %fd55;
	add.f64 	%fd63, %fd62, %fd56;
	add.f64 	%fd64, %fd63, %fd57;
	add.f64 	%fd65, %fd64, %fd58;
	add.f64 	%fd66, %fd65, %fd59;
	add.f64 	%fd67, %fd66, %fd60;
	add.f64 	%fd346, %fd67, %fd61;
	sub.s64 	%rd26, %rd19, %rd83;
	setp.lt.u64 	%p4, %rd26, 3584;
	@%p4 bra 	$L__BB9_45;
	add.s64 	%rd83, %rd83, 3584;
	setp.le.u64 	%p5, %rd83, %rd8;
	@%p5 bra 	$L__BB9_30;
$L__BB9_32:
	setp.le.u64 	%p6, %rd19, %rd83;
	cvt.u32.u64 	%r42, %rd83;
	cvt.u32.u64 	%r43, %rd19;
	sub.s32 	%r44, %r43, %r42;
	setp.ge.s32 	%p7, %r24, %r44;
	or.pred  	%p8, %p6, %p7;
	@%p8 bra 	$L__BB9_45;
	not.b32 	%r47, %r24;
	add.s32 	%r48, %r47, %r43;
	sub.s32 	%r50, %r48, %r42;
	shr.u32 	%r51, %r50, 9;
	add.s32 	%r25, %r51, 1;
	and.b32  	%r26, %r25, 15;
	setp.lt.u32 	%p9, %r50, 7680;
	mov.u32 	%r242, %r24;
	@%p9 bra 	$L__BB9_36;
	and.b32  	%r52, %r25, 16777200;
	neg.s32 	%r240, %r52;
	add.s64 	%rd27, %rd83, %rd6;
	shl.b64 	%rd28, %rd27, 3;
	add.s64 	%rd29, %rd28, %rd2;
	add.s64 	%rd84, %rd29, 32768;
	mov.u32 	%r242, %r24;
$L__BB9_35:
	.pragma "nounroll";
	ld.global.f64 	%fd69, [%rd84+-32768];
	add.f64 	%fd70, %fd346, %fd69;
	ld.global.f64 	%fd71, [%rd84+-28672];
	add.f64 	%fd72, %fd70, %fd71;
	ld.global.f64 	%fd73, [%rd84+-24576];
	add.f64 	%fd74, %fd72, %fd73;
	ld.global.f64 	%fd75, [%rd84+-20480];
	add.f64 	%fd76, %fd74, %fd75;
	ld.global.f64 	%fd77, [%rd84+-16384];
	add.f64 	%fd78, %fd76, %fd77;
	ld.global.f64 	%fd79, [%rd84+-12288];
	add.f64 	%fd80, %fd78, %fd79;
	ld.global.f64 	%fd81, [%rd84+-8192];
	add.f64 	%fd82, %fd80, %fd81;
	ld.global.f64 	%fd83, [%rd84+-4096];
	add.f64 	%fd84, %fd82, %fd83;
	ld.global.f64 	%fd85, [%rd84];
	add.f64 	%fd86, %fd84, %fd85;
	ld.global.f64 	%fd87, [%rd84+4096];
	add.f64 	%fd88, %fd86, %fd87;
	ld.global.f64 	%fd89, [%rd84+8192];
	add.f64 	%fd90, %fd88, %fd89;
	ld.global.f64 	%fd91, [%rd84+12288];
	add.f64 	%fd92, %fd90, %fd91;
	ld.global.f64 	%fd93, [%rd84+16384];
	add.f64 	%fd94, %fd92, %fd93;
	ld.global.f64 	%fd95, [%rd84+20480];
	add.f64 	%fd96, %fd94, %fd95;
	ld.global.f64 	%fd97, [%rd84+24576];
	add.f64 	%fd98, %fd96, %fd97;
	ld.global.f64 	%fd99, [%rd84+28672];
	add.f64 	%fd346, %fd98, %fd99;
	add.s32 	%r242, %r242, 8192;
	add.s32 	%r240, %r240, 16;
	add.s64 	%rd84, %rd84, 65536;
	setp.ne.s32 	%p10, %r240, 0;
	@%p10 bra 	$L__BB9_35;
$L__BB9_36:
	setp.eq.s32 	%p11, %r26, 0;
	@%p11 bra 	$L__BB9_45;
	and.b32  	%r33, %r25, 7;
	setp.lt.u32 	%p12, %r26, 8;
	@%p12 bra 	$L__BB9_39;
	cvt.u64.u32 	%rd30, %r242;
	add.s64 	%rd31, %rd83, %rd30;
	shl.b64 	%rd32, %rd31, 3;
	add.s64 	%rd33, %rd2, %rd32;
	ld.global.f64 	%fd101, [%rd33];
	add.f64 	%fd102, %fd346, %fd101;
	ld.global.f64 	%fd103, [%rd33+4096];
	add.f64 	%fd104, %fd102, %fd103;
	ld.global.f64 	%fd105, [%rd33+8192];
	add.f64 	%fd106, %fd104, %fd105;
	ld.global.f64 	%fd107, [%rd33+12288];
	add.f64 	%fd108, %fd106, %fd107;
	ld.global.f64 	%fd109, [%rd33+16384];
	add.f64 	%fd110, %fd108, %fd109;
	ld.global.f64 	%fd111, [%rd33+20480];
	add.f64 	%fd112, %fd110, %fd111;
	ld.global.f64 	%fd113, [%rd33+24576];
	add.f64 	%fd114, %fd112, %fd113;
	ld.global.f64 	%fd115, [%rd33+28672];
	add.f64 	%fd346, %fd114, %fd115;
	add.s32 	%r242, %r242, 4096;
$L__BB9_39:
	setp.eq.s32 	%p13, %r33, 0;
	@%p13 bra 	$L__BB9_45;
	and.b32  	%r36, %r25, 3;
	setp.lt.u32 	%p14, %r33, 4;
	@%p14 bra 	$L__BB9_42;
	cvt.u64.u32 	%rd34, %r242;
	add.s64 	%rd35, %rd83, %rd34;
	shl.b64 	%rd36, %rd35, 3;
	add.s64 	%rd37, %rd2, %rd36;
	ld.global.f64 	%fd117, [%rd37];
	add.f64 	%fd118, %fd346, %fd117;
	ld.global.f64 	%fd119, [%rd37+4096];
	add.f64 	%fd120, %fd118, %fd119;
	ld.global.f64 	%fd121, [%rd37+8192];
	add.f64 	%fd122, %fd120, %fd121;
	ld.global.f64 	%fd123, [%rd37+12288];
	add.f64 	%fd346, %fd122, %fd123;
	add.s32 	%r242, %r242, 2048;
$L__BB9_42:
	setp.eq.s32 	%p15, %r36, 0;
	@%p15 bra 	$L__BB9_45;
	cvt.u64.u32 	%rd38, %r242;
	add.s64 	%rd39, %rd83, %rd38;
	shl.b64 	%rd40, %rd39, 3;
	add.s64 	%rd85, %rd2, %rd40;
	neg.s32 	%r245, %r36;
$L__BB9_44:
	.pragma "nounroll";
	ld.global.f64 	%fd124, [%rd85];
	add.f64 	%fd346, %fd346, %fd124;
	add.s64 	%rd85, %rd85, 4096;
	add.s32 	%r245, %r245, 1;
	setp.ne.s32 	%p16, %r245, 0;
	@%p16 bra 	$L__BB9_44;
$L__BB9_45:
	// begin inline asm
	mov.u32 %r53, %laneid;
	// end inline asm
	mov.b64 	%rd41, %fd346;
	mov.b64 	{%r55, %r60}, %rd41;
	mov.b32 	%r61, 1;
	mov.b32 	%r102, 31;
	mov.b32 	%r103, -1;
	// begin inline asm
	shfl.sync.down.b32 %r54, %r55, %r61, %r102, %r103;
	// end inline asm
	// begin inline asm
	shfl.sync.down.b32 %r59, %r60, %r61, %r102, %r103;
	// end inline asm
	mov.b64 	%rd42, {%r54, %r59};
	mov.b64 	%fd125, %rd42;
	setp.gt.s32 	%p17, %r53, 30;
	add.f64 	%fd126, %fd346, %fd125;
	selp.f64 	%fd127, %fd346, %fd126, %p17;
	mov.b64 	%rd43, %fd127;
	mov.b64 	{%r65, %r70}, %rd43;
	mov.b32 	%r71, 2;
	// begin inline asm
	shfl.sync.down.b32 %r64, %r65, %r71, %r102, %r103;
	// end inline asm
	// begin inline asm
	shfl.sync.down.b32 %r69, %r70, %r71, %r102, %r103;
	// end inline asm
	mov.b64 	%rd44, {%r64, %r69};
	mov.b64 	%fd128, %rd44;
	setp.gt.s32 	%p18, %r53, 29;
	add.f64 	%fd129, %fd127, %fd128;
	selp.f64 	%fd130, %fd127, %fd129, %p18;
	mov.b64 	%rd45, %fd130;
	mov.b64 	{%r75, %r80}, %rd45;
	mov.b32 	%r81, 4;
	// begin inline asm
	shfl.sync.down.b32 %r74, %r75, %r81, %r102, %r103;
	// end inline asm
	// begin inline asm
	shfl.sync.down.b32 %r79, %r80, %r81, %r102, %r103;
	// end inline asm
	mov.b64 	%rd46, {%r74, %r79};
	mov.b64 	%fd131, %rd46;
	setp.gt.s32 	%p19, %r53, 27;
	add.f64 	%fd132, %fd130, %fd131;
	selp.f64 	%fd133, %fd130, %fd132, %p19;
	mov.b64 	%rd47, %fd133;
	mov.b64 	{%r85, %r90}, %rd47;
	mov.b32 	%r91, 8;
	// begin inline asm
	shfl.sync.down.b32 %r84, %r85, %r91, %r102, %r103;
	// end inline asm
	// begin inline asm
	shfl.sync.down.b32 %r89, %r90, %r91, %r102, %r103;
	// end inline asm
	mov.b64 	%rd48, {%r84, %r89};
	mov.b64 	%fd134, %rd48;
	setp.gt.s32 	%p20, %r53, 23;
	add.f64 	%fd135, %fd133, %fd134;
	selp.f64 	%fd136, %fd133, %fd135, %p20;
	mov.b64 	%rd49, %fd136;
	mov.b64 	{%r95, %r100}, %rd49;
	mov.b32 	%r101, 16;
	// begin inline asm
	shfl.sync.down.b32 %r94, %r95, %r101, %r102, %r103;
	// end inline asm
	// begin inline asm
	shfl.sync.down.b32 %r99, %r100, %r101, %r102, %r103;
	// end inline asm
	mov.b64 	%rd50, {%r94, %r99};
	mov.b64 	%fd137, %rd50;
	setp.gt.s32 	%p21, %r53, 15;
	add.f64 	%fd38, %fd136, %fd137;
	selp.f64 	%fd347, %fd136, %fd38, %p21;
	setp.ne.s32 	%p22, %r53, 0;
	@%p22 bra 	$L__BB9_47;
	shr.u32 	%r104, %r24, 2;
	and.b32  	%r105, %r104, 248;
	mov.u32 	%r106, _ZZN3cub18CUB_300001_SM_10006detail6reduce28DeviceReduceSingleTileKernelINS2_10policy_hubIdyN4cuda3std3__44plusIdEEE10Policy1000EN6thrust24THRUST_300001_SM_1000_NS6detail15normal_iteratorINSD_10device_ptrIdEEEEPdyS9_ddNS7_10__identityEEEvT0_T1_T2_T3_T4_T6_E12temp_storage;
	add.s32 	%r107, %r106, %r105;
	st.shared.f64 	[%r107+16], %fd38;
$L__BB9_47:
	bar.sync 	0;
	setp.ne.s32 	%p23, %r24, 0;
	@%p23 bra 	$L__BB9_49;
	ld.shared.f64 	%fd138, [_ZZN3cub18CUB_300001_SM_10006detail6reduce28DeviceReduceSingleTileKernelINS2_10policy_hubIdyN4cuda3std3__44plusIdEEE10Policy1000EN6thrust24THRUST_300001_SM_1000_NS6detail15normal_iteratorINSD_10device_ptrIdEEEEPdyS9_ddNS7_10__identityEEEvT0_T1_T2_T3_T4_T6_E12temp_storage+24];
	add.f64 	%fd139, %fd347, %fd138;
	ld.shared.f64 	%fd140, [_ZZN3cub18CUB_300001_SM_10006detail6reduce28DeviceReduceSingleTileKernelINS2_10policy_hubIdyN4cuda3std3__44plusIdEEE10Policy1000EN6thrust24THRUST_300001_SM_1000_NS6detail15normal_iteratorINSD_10device_ptrIdEEEEPdyS9_ddNS7_10__identityEEEvT0_T1_T2_T3_T4_T6_E12temp_storage+32];
	add.f64 	%fd141, %fd139, %fd140;
	ld.shared.f64 	%fd142, [_ZZN3cub18CUB_300001_SM_10006detail6reduce28DeviceReduceSingleTileKernelINS2_10policy_hubIdyN4cuda3std3__44plusIdEEE10Policy1000EN6thrust24THRUST_300001_SM_1000_NS6detail15normal_iteratorINSD_10device_ptrIdEEEEPdyS9_ddNS7_10__identityEEEvT0_T1_T2_T3_T4_T6_E12temp_storage+40];
	add.f64 	%fd143, %fd141, %fd142;
	ld.shared.f64 	%fd144, [_ZZN3cub18CUB_300001_SM_10006detail6reduce28DeviceReduceSingleTileKernelINS2_10policy_hubIdyN4cuda3std3__44plusIdEEE10Policy1000EN6thrust24THRUST_300001_SM_1000_NS6detail15normal_iteratorINSD_10device_ptrIdEEEEPdyS9_ddNS7_10__identityEEEvT0_T1_T2_T3_T4_T6_E12temp_storage+48];
	add.f64 	%fd145, %fd143, %fd144;
	ld.shared.f64 	%fd146, [_ZZN3cub18CUB_300001_SM_10006detail6reduce28DeviceReduceSingleTileKernelINS2_10policy_hubIdyN4cuda3std3__44plusIdEEE10Policy1000EN6thrust24THRUST_300001_SM_1000_NS6detail15normal_iteratorINSD_10device_ptrIdEEEEPdyS9_ddNS7_10__identityEEEvT0_T1_T2_T3_T4_T6_E12temp_storage+56];
	add.f64 	%fd147, %fd145, %fd146;
	ld.shared.f64 	%fd148, [_ZZN3cub18CUB_300001_SM_10006detail6reduce28DeviceReduceSingleTileKernelINS2_10policy_hubIdyN4cuda3std3__44plusIdEEE10Policy1000EN6thrust24THRUST_300001_SM_1000_NS6detail15normal_iteratorINSD_10device_ptrIdEEEEPdyS9_ddNS7_10__identityEEEvT0_T1_T2_T3_T4_T6_E12temp_storage+64];
	add.f64 	%fd149, %fd147, %fd148;
	ld.shared.f64 	%fd150, [_ZZN3cub18CUB_300001_SM_10006detail6reduce28DeviceReduceSingleTileKernelINS2_10policy_hubIdyN4cuda3std3__44plusIdEEE10Policy1000EN6thrust24THRUST_300001_SM_1000_NS6detail15normal_iteratorINSD_10device_ptrIdEEEEPdyS9_ddNS7_10__identityEEEvT0_T1_T2_T3_T4_T6_E12temp_storage+72];
	add.f64 	%fd151, %fd149, %fd150;
	ld.shared.f64 	%fd152, [_ZZN3cub18CUB_300001_SM_10006detail6reduce28DeviceReduceSingleTileKernelINS2_10policy_hubIdyN4cuda3std3__44plusIdEEE10Policy1000EN6thrust24THRUST_300001_SM_1000_NS6detail15normal_iteratorINSD_10device_ptrIdEEEEPdyS9_ddNS7_10__identityEEEvT0_T1_T2_T3_T4_T6_E12temp_storage+80];
	add.f64 	%fd153, %fd151, %fd152;
	ld.shared.f64 	%fd154, [_ZZN3cub18CUB_300001_SM_10006detail6reduce28DeviceReduceSingleTileKernelINS2_10policy_hubIdyN4cuda3std3__44plusIdEEE10Policy1000EN6thrust24THRUST_300001_SM_1000_NS6detail15normal_iteratorINSD_10device_ptrIdEEEEPdyS9_ddNS7_10__identityEEEvT0_T1_T2_T3_T4_T6_E12temp_storage+88];
	add.f64 	%fd155, %fd153, %fd154;
	ld.shared.f64 	%fd156, [_ZZN3cub18CUB_300001_SM_10006detail6reduce28DeviceReduceSingleTileKernelINS2_10policy_hubIdyN4cuda3std3__44plusIdEEE10Policy1000EN6thrust24THRUST_300001_SM_1000_NS6detail15normal_iteratorINSD_10device_ptrIdEEEEPdyS9_ddNS7_10__identityEEEvT0_T1_T2_T3_T4_T6_E12temp_storage+96];
	add.f64 	%fd157, %fd155, %fd156;
	ld.shared.f64 	%fd158, [_ZZN3cub18CUB_300001_SM_10006detail6reduce28DeviceReduceSingleTileKernelINS2_10policy_hubIdyN4cuda3std3__44plusIdEEE10Policy1000EN6thrust24THRUST_300001_SM_1000_NS6detail15normal_iteratorINSD_10device_ptrIdEEEEPdyS9_ddNS7_10__identityEEEvT0_T1_T2_T3_T4_T6_E12temp_storage+104];
	add.f64 	%fd159, %fd157, %fd158;
	ld.shared.f64 	%fd160, [_ZZN3cub18CUB_300001_SM_10006detail6reduce28DeviceReduceSingleTileKernelINS2_10policy_hubIdyN4cuda3std3__44plusIdEEE10Policy1000EN6thrust24THRUST_300001_SM_1000_NS6detail15normal_iteratorINSD_10device_ptrIdEEEEPdyS9_ddNS7_10__identityEEEvT0_T1_T2_T3_T4_T6_E12temp_storage+112];
	add.f64 	%fd161, %fd159, %fd160;
	ld.shared.f64 	%fd162, [_ZZN3cub18CUB_300001_SM_10006detail6reduce28DeviceReduceSingleTileKernelINS2_10policy_hubIdyN4cuda3std3__44plusIdEEE10Policy1000EN6thrust24THRUST_300001_SM_1000_NS6detail15normal_iteratorINSD_10device_ptrIdEEEEPdyS9_ddNS7_10__identityEEEvT0_T1_T2_T3_T4_T6_E12temp_storage+120];
	add.f64 	%fd163, %fd161, %fd162;
	ld.shared.f64 	%fd164, [_ZZN3cub18CUB_300001_SM_10006detail6reduce28DeviceReduceSingleTileKernelINS2_10policy_hubIdyN4cuda3std3__44plusIdEEE10Policy1000EN6thrust24THRUST_300001_SM_1000_NS6detail15normal_iteratorINSD_10device_ptrIdEEEEPdyS9_ddNS7_10__identityEEEvT0_T1_T2_T3_T4_T6_E12temp_storage+128];
	add.f64 	%fd165, %fd163, %fd164;
	ld.shared.f64 	%fd166, [_ZZN3cub18CUB_300001_SM_10006detail6reduce28DeviceReduceSingleTileKernelINS2_10policy_hubIdyN4cuda3std3__44plusIdEEE10Policy1000EN6thrust24THRUST_300001_SM_1000_NS6detail15normal_iteratorINSD_10device_ptrIdEEEEPdyS9_ddNS7_10__identityEEEvT0_T1_T2_T3_T4_T6_E12temp_storage+136];
	add.f64 	%fd347, %fd165, %fd166;
$L__BB9_49:
	mov.u32 	%r230, %tid.x;
	setp.ne.s32 	%p65, %r230, 0;
	@%p65 bra 	$L__BB9_51;
	add.f64 	%fd325, %fd42, %fd347;
	st.global.f64 	[%rd1], %fd325;
$L__BB9_51:
	ret;

}
	// .globl	_ZN3cub18CUB_300001_SM_10006detail6reduce18DeviceReduceKernelINS2_10policy_hubIdyN4cuda3std3__44plusIdEEE10Policy1000EN6thrust24THRUST_300001_SM_1000_NS6detail15normal_iteratorINSD_10device_ptrIdEEEEyS9_dNS7_10__identityEEEvT0_PT3_T1_NS0_13GridEvenShareISN_EET2_T4_
.visible .entry _ZN3cub18CUB_300001_SM_10006detail6reduce18DeviceReduceKernelINS2_10policy_hubIdyN4cuda3std3__44plusIdEEE10Policy1000EN6thrust24THRUST_300001_SM_1000_NS6detail15normal_iteratorINSD_10device_ptrIdEEEEyS9_dNS7_10__identityEEEvT0_PT3_T1_NS0_13GridEvenShareISN_EET2_T4_(
	.param .align 8 .b8 _ZN3cub18CUB_300001_SM_10006detail6reduce18DeviceReduceKernelINS2_10policy_hubIdyN4cuda3std3__44plusIdEEE10Policy1000EN6thrust24THRUST_300001_SM_1000_NS6detail15normal_iteratorINSD_10device_ptrIdEEEEyS9_dNS7_10__identityEEEvT0_PT3_T1_NS0_13GridEvenShareISN_EET2_T4__param_0[8],
	.param .u64 .ptr .align 1 _ZN3cub18CUB_300001_SM_10006detail6reduce18DeviceReduceKernelINS2_10policy_hubIdyN4cuda3std3__44plusIdEEE10Policy1000EN6thrust24THRUST_300001_SM_1000_NS6detail15normal_iteratorINSD_10device_ptrIdEEEEyS9_dNS7_10__identityEEEvT0_PT3_T1_NS0_13GridEvenShareISN_EET2_T4__param_1,
	.param .u64 _ZN3cub18CUB_300001_SM_10006detail6reduce18DeviceReduceKernelINS2_10policy_hubIdyN4cuda3std3__44plusIdEEE10Policy1000EN6thrust24THRUST_300001_SM_1000_NS6detail15normal_iteratorINSD_10device_ptrIdEEEEyS9_dNS7_10__identityEEEvT0_PT3_T1_NS0_13GridEvenShareISN_EET2_T4__param_2,
	.param .align 8 .b8 _ZN3cub18CUB_300001_SM_10006detail6reduce18DeviceReduceKernelINS2_10policy_hubIdyN4cuda3std3__44plusIdEEE10Policy1000EN6thrust24THRUST_300001_SM_1000_NS6detail15normal_iteratorINSD_10device_ptrIdEEEEyS9_dNS7_10__identityEEEvT0_PT3_T1_NS0_13GridEvenShareISN_EET2_T4__param_3[72],
	.param .align 1 .b8 _ZN3cub18CUB_300001_SM_10006detail6reduce18DeviceReduceKernelINS2_10policy_hubIdyN4cuda3std3__44plusIdEEE10Policy1000EN6thrust24THRUST_300001_SM_1000_NS6detail15normal_iteratorINSD_10device_ptrIdEEEEyS9_dNS7_10__identityEEEvT0_PT3_T1_NS0_13GridEvenShareISN_EET2_T4__param_4[1],
	.param .align 1 .b8 _ZN3cub18CUB_300001_SM_10006detail6reduce18DeviceReduceKernelINS2_10policy_hubIdyN4cuda3std3__44plusIdEEE10Policy1000EN6thrust24THRUST_300001_SM_1000_NS6detail15normal_iteratorINSD_10device_ptrIdEEEEyS9_dNS7_10__identityEEEvT0_PT3_T1_NS0_13GridEvenShareISN_EET2_T4__param_5[1]
)
.maxntid 512
{
	.reg .pred 	%p<65>;
	.reg .b16 	%rs<4>;
	.reg .b32 	%r<280>;
	.reg .b64 	%rd<107>;
	.reg .b64 	%fd<344>;
	// demoted variable
	.shared .align 8 .b8 _ZZN3cub18CUB_300001_SM_10006detail6reduce18DeviceReduceKernelINS2_10policy_hubIdyN4cuda3std3__44plusIdEEE10Policy1000EN6thrust24THRUST_300001_SM_1000_NS6detail15normal_iteratorINSD_10device_ptrIdEEEEyS9_dNS7_10__identityEEEvT0_PT3_T1_NS0_13GridEvenShareISN_EET2_T4_E12temp_storage[152];
	ld.param.u64 	%rd1, [_ZN3cub18CUB_300001_SM_10006detail6reduce18DeviceReduceKernelINS2_10policy_hubIdyN4cuda3std3__44plusIdEEE10Policy1000EN6thrust24THRUST_300001_SM_1000_NS6detail15normal_iteratorINSD_10device_ptrIdEEEEyS9_dNS7_10__identityEEEvT0_PT3_T1_NS0_13GridEvenShareISN_EET2_T4__param_3+32];
	ld.param.u32 	%r1, [_ZN3cub18CUB_300001_SM_10006detail6reduce18DeviceReduceKernelINS2_10policy_hubIdyN4cuda3std3__44plusIdEEE10Policy1000EN6thrust24THRUST_300001_SM_1000_NS6detail15normal_iteratorINSD_10device_ptrIdEEEEyS9_dNS7_10__identityEEEvT0_PT3_T1_NS0_13GridEvenShareISN_EET2_T4__param_3+40];
	ld.param.u64 	%rd26, [_ZN3cub18CUB_300001_SM_10006detail6reduce18DeviceReduceKernelINS2_10policy_hubIdyN4cuda3std3__44plusIdEEE10Policy1000EN6thrust24THRUST_300001_SM_1000_NS6detail15normal_iteratorINSD_10device_ptrIdEEEEyS9_dNS7_10__identityEEEvT0_PT3_T1_NS0_13GridEvenShareISN_EET2_T4__param_0];
	cvta.to.global.u64 	%rd2, %rd26;
	mov.u32 	%r2, %ctaid.x;
	mul.lo.s32 	%r50, %r1, 3584;
	cvt.s64.s32 	%rd3, %r50;
	mul.lo.s32 	%r51, %r2, 3584;
	cvt.u64.u32 	%rd4, %r51;
	sub.s64 	%rd5, %rd1, %rd4;
	setp.gt.u64 	%p1, %rd5, 3583;
	@%p1 bra 	$L__BB10_25;
	cvt.u32.u64 	%r136, %rd4;
	cvt.u32.u64 	%r3, %rd1;
	sub.s32 	%r4, %r3, %r136;
	mov.u32 	%r5, %tid.x;
	setp.ge.s32 	%p23, %r5, %r4;
	mov.f64 	%fd332, 0d0000000000000000;
	mov.u32 	%r267, %r5;
	@%p23 bra 	$L__BB10_3;
	add.s32 	%r138, %r136, %r5;
	mul.wide.u32 	%rd60, %r138, 8;
	add.s64 	%rd61, %rd2, %rd60;
	ld.global.f64 	%fd332, [%rd61];
	add.s32 	%r267, %r5, 512;
$L__BB10_3:
	setp.ge.s32 	%p24, %r267, %r4;
	@%p24 bra 	$L__BB10_16;
	not.b32 	%r140, %r267;
	add.s32 	%r141, %r140, %r3;
	sub.s32 	%r142, %r141, %r136;
	shr.u32 	%r143, %r142, 9;
	add.s32 	%r8, %r143, 1;
	and.b32  	%r9, %r8, 15;
	setp.lt.u32 	%p25, %r142, 7680;
	@%p25 bra 	$L__BB10_7;
	and.b32  	%r144, %r8, 16777200;
	neg.s32 	%r265, %r144;
	mul.wide.u32 	%rd62, %r2, 28672;
	mul.wide.u32 	%rd63, %r267, 8;
	add.s64 	%rd64, %rd62, %rd63;
	add.s64 	%rd65, %rd64, %rd2;
	add.s64 	%rd101, %rd65, 32768;
$L__BB10_6:
	.pragma "nounroll";
	ld.global.f64 	%fd167, [%rd101+-32768];
	add.f64 	%fd168, %fd332, %fd167;
	ld.global.f64 	%fd169, [%rd101+-28672];
	add.f64 	%fd170, %fd168, %fd169;
	ld.global.f64 	%fd171, [%rd101+-24576];
	add.f64 	%fd172, %fd170, %fd171;
	ld.global.f64 	%fd173, [%rd101+-20480];
	add.f64 	%fd174, %fd172, %fd173;
	ld.global.f64 	%fd175, [%rd101+-16384];
	add.f64 	%fd176, %fd174, %fd175;
	ld.global.f64 	%fd177, [%rd101+-12288];
	add.f64 	%fd178, %fd176, %fd177;
	ld.global.f64 	%fd179, [%rd101+-8192];
	add.f64 	%fd180, %fd178, %fd179;
	ld.global.f64 	%fd181, [%rd101+-4096];
	add.f64 	%fd182, %fd180, %fd181;
	ld.global.f64 	%fd183, [%rd101];
	add.f64 	%fd184, %fd182, %fd183;
	ld.global.f64 	%fd185, [%rd101+4096];
	add.f64 	%fd186, %fd184, %fd185;
	ld.global.f64 	%fd187, [%rd101+8192];
	add.f64 	%fd188, %fd186, %fd187;
	ld.global.f64 	%fd189, [%rd101+12288];
	add.f64 	%fd190, %fd188, %fd189;
	ld.global.f64 	%fd191, [%rd101+16384];
	add.f64 	%fd192, %fd190, %fd191;
	ld.global.f64 	%fd193, [%rd101+20480];
	add.f64 	%fd194, %fd192, %fd193;
	ld.global.f64 	%fd195, [%rd101+24576];
	add.f64 	%fd196, %fd194, %fd195;
	ld.global.f64 	%fd197, [%rd101+28672];
	add.f64 	%fd332, %fd196, %fd197;
	add.s32 	%r267, %r267, 8192;
	add.s32 	%r265, %r265, 16;
	add.s64 	%rd101, %rd101, 65536;
	setp.ne.s32 	%p26, %r265, 0;
	@%p26 bra 	$L__BB10_6;
$L__BB10_7:
	setp.eq.s32 	%p27, %r9, 0;
	@%p27 bra 	$L__BB10_16;
	and.b32  	%r16, %r8, 7;
	setp.lt.u32 	%p28, %r9, 8;
	@%p28 bra 	$L__BB10_10;
	cvt.s64.s32 	%rd66, %r267;
	add.s64 	%rd67, %rd66, %rd4;
	shl.b64 	%rd68, %rd67, 3;
	add.s64 	%rd69, %rd2, %rd68;
	ld.global.f64 	%fd199, [%rd69];
	add.f64 	%fd200, %fd332, %fd199;
	ld.global.f64 	%fd201, [%rd69+4096];
	add.f64 	%fd202, %fd200, %fd201;
	ld.global.f64 	%fd203, [%rd69+8192];
	add.f64 	%fd204, %fd202, %fd203;
	ld.global.f64 	%fd205, [%rd69+12288];
	add.f64 	%fd206, %fd204, %fd205;
	ld.global.f64 	%fd207, [%rd69+16384];
	add.f64 	%fd208, %fd206, %fd207;
	ld.global.f64 	%fd209, [%rd69+20480];
	add.f64 	%fd210, %fd208, %fd209;
	ld.global.f64 	%fd211, [%rd69+24576];
	add.f64 	%fd212, %fd210, %fd211;
	ld.global.f64 	%fd213, [%rd69+28672];
	add.f64 	%fd332, %fd212, %fd213;
	add.s32 	%r267, %r267, 4096;
$L__BB10_10:
	setp.eq.s32 	%p29, %r16, 0;
	@%p29 bra 	$L__BB10_16;
	and.b32  	%r19, %r8, 3;
	setp.lt.u32 	%p30, %r16, 4;
	@%p30 bra 	$L__BB10_13;
	cvt.s64.s32 	%rd70, %r267;
	add.s64 	%rd71, %rd70, %rd4;
	shl.b64 	%rd72, %rd71, 3;
	add.s64 	%rd73, %rd2, %rd72;
	ld.global.f64 	%fd215, [%rd73];
	add.f64 	%fd216, %fd332, %fd215;
	ld.global.f64 	%fd217, [%rd73+4096];
	add.f64 	%fd218, %fd216, %fd217;
	ld.global.f64 	%fd219, [%rd73+8192];
	add.f64 	%fd220, %fd218, %fd219;
	ld.global.f64 	%fd221, [%rd73+12288];
	add.f64 	%fd332, %fd220, %fd221;
	add.s32 	%r267, %r267, 2048;
$L__BB10_13:
	setp.eq.s32 	%p31, %r19, 0;
	@%p31 bra 	$L__BB10_16;
	mul.wide.u32 	%rd74, %r2, 28672;
	add.s64 	%rd9, %rd2, %rd74;
	neg.s32 	%r270, %r19;
$L__BB10_15:
	.pragma "nounroll";
	mul.wide.s32 	%rd75, %r267, 8;
	add.s64 	%rd76, %rd9, %rd75;
	ld.global.f64 	%fd222, [%rd76];
	add.f64 	%fd332, %fd332, %fd222;
	add.s32 	%r267, %r267, 512;
	add.s32 	%r270, %r270, 1;
	setp.ne.s32 	%p32, %r270, 0;
	@%p32 bra 	$L__BB10_15;
$L__BB10_16:
	setp.lt.s32 	%p33, %r4, 512;
	@%p33 bra 	$L__BB10_21;
	// begin inline asm
	mov.u32 %r208, %laneid;
	// end inline asm
	mov.b64 	%rd87, %fd332;
	mov.b64 	{%r210, %r215}, %rd87;
	mov.b32 	%r216, 1;
	mov.b32 	%r257, 31;
	mov.b32 	%r258, -1;
	// begin inline asm
	shfl.sync.down.b32 %r209, %r210, %r216, %r257, %r258;
	// end inline asm
	// begin inline asm
	shfl.sync.down.b32 %r214, %r215, %r216, %r257, %r258;
	// end inline asm
	mov.b64 	%rd88, {%r209, %r214};
	mov.b64 	%fd281, %rd88;
	setp.gt.s32 	%p57, %r208, 30;
	add.f64 	%fd282, %fd332, %fd281;
	selp.f64 	%fd283, %fd332, %fd282, %p57;
	mov.b64 	%rd89, %fd283;
	mov.b64 	{%r220, %r225}, %rd89;
	mov.b32 	%r226, 2;
	// begin inline asm
	shfl.sync.down.b32 %r219, %r220, %r226, %r257, %r258;
	// end inline asm
	// begin inline asm
	shfl.sync.down.b32 %r224, %r225, %r226, %r257, %r258;
	// end inline asm
	mov.b64 	%rd90, {%r219, %r224};
	mov.b64 	%fd284, %rd90;
	setp.gt.s32 	%p58, %r208, 29;
	add.f64 	%fd285, %fd283, %fd284;
	selp.f64 	%fd286, %fd283, %fd285, %p58;
	mov.b64 	%rd91, %fd286;
	mov.b64 	{%r230, %r235}, %rd91;
	mov.b32 	%r236, 4;
	// begin inline asm
	shfl.sync.down.b32 %r229, %r230, %r236, %r257, %r258;
	// end inline asm
	// begin inline asm
	shfl.sync.down.b32 %r234, %r235, %r236, %r257, %r258;
	// end inline asm
	mov.b64 	%rd92, {%r229, %r234};
	mov.b64 	%fd287, %rd92;
	setp.gt.s32 	%p59, %r208, 27;
	add.f64 	%fd288, %fd286, %fd287;
	selp.f64 	%fd289, %fd286, %fd288, %p59;
	mov.b64 	%rd93, %fd289;
	mov.b64 	{%r240, %r245}, %rd93;
	mov.b32 	%r246, 8;
	// begin inline asm
	shfl.sync.down.b32 %r239, %r240, %r246, %r257, %r258;
	// end inline asm
	// begin inline asm
	shfl.sync.down.b32 %r244, %r245, %r246, %r257, %r258;
	// end inline asm
	mov.b64 	%rd94, {%r239, %r244};
	mov.b64 	%fd290, %rd94;
	setp.gt.s32 	%p60, %r208, 23;
	add.f64 	%fd291, %fd289, %fd290;
	selp.f64 	%fd292, %fd289, %fd291, %p60;
	mov.b64 	%rd95, %fd292;
	mov.b64 	{%r250, %r255}, %rd95;
	mov.b32 	%r256, 16;
	// begin inline asm
	shfl.sync.down.b32 %r249, %r250, %r256, %r257, %r258;
	// end inline asm
	// begin inline asm
	shfl.sync.down.b32 %r254, %r255, %r256, %r257, %r258;
	// end inline asm
	mov.b64 	%rd96, {%r249, %r254};
	mov.b64 	%fd293, %rd96;
	setp.gt.s32 	%p61, %r208, 15;
	add.f64 	%fd16, %fd292, %fd293;
	selp.f64 	%fd343, %fd292, %fd16, %p61;
	setp.ne.s32 	%p62, %r208, 0;
	@%p62 bra 	$L__BB10_19;
	shr.u32 	%r259, %r5, 2;
	and.b32  	%r260, %r259, 248;
	mov.u32 	%r261, _ZZN3cub18CUB_300001_SM_10006detail6reduce18DeviceReduceKernelINS2_10policy_hubIdyN4cuda3std3__44plusIdEEE10Policy1000EN6thrust24THRUST_300001_SM_1000_NS6detail15normal_iteratorINSD_10device_ptrIdEEEEyS9_dNS7_10__identityEEEvT0_PT3_T1_NS0_13GridEvenShareISN_EET2_T4_E12temp_storage;
	add.s32 	%r262, %r261, %r260;
	st.shared.f64 	[%r262+16], %fd16;
$L__BB10_19:
	bar.sync 	0;
	setp.ne.s32 	%p63, %r5, 0;
	@%p63 bra 	$L__BB10_46;
	ld.shared.f64 	%fd294, [_ZZN3cub18CUB_300001_SM_10006detail6reduce18DeviceReduceKernelINS2_10policy_hubIdyN4cuda3std3__44plusIdEEE10Policy1000EN6thrust24THRUST_300001_SM_1000_NS6detail15normal_iteratorINSD_10device_ptrIdEEEEyS9_dNS7_10__identityEEEvT0_PT3_T1_NS0_13GridEvenShareISN_EET2_T4_E12temp_storage+24];
	add.f64 	%fd295, %fd343, %fd294;
	ld.shared.f64 	%fd296, [_ZZN3cub18CUB_300001_SM_10006detail6reduce18DeviceReduceKernelINS2_10policy_hubIdyN4cuda3std3__44plusIdEEE10Policy1000EN6thrust24THRUST_300001_SM_1000_NS6detail15normal_iteratorINSD_10device_ptrIdEEEEyS9_dNS7_10__identityEEEvT0_PT3_T1_NS0_13GridEvenShareISN_EET2_T4_E12temp_storage+32];
	add.f64 	%fd297, %fd295, %fd296;
	ld.shared.f64 	%fd298, [_ZZN3cub18CUB_300001_SM_10006detail6reduce18DeviceReduceKernelINS2_10policy_hubIdyN4cuda3std3__44plusIdEEE10Policy1000EN6thrust24THRUST_300001_SM_1000_NS6detail15normal_iteratorINSD_10device_ptrIdEEEEyS9_dNS7_10__identityEEEvT0_PT3_T1_NS0_13GridEvenShareISN_EET2_T4_E12temp_storage+40];
	add.f64 	%fd299, %fd297, %fd298;
	ld.shared.f64 	%fd300, [_ZZN3cub18CUB_300001_SM_10006detail6reduce18DeviceReduceKernelINS2_10policy_hubIdyN4cuda3std3__44plusIdEEE10Policy1000EN6thrust24THRUST_300001_SM_1000_NS6detail15normal_iteratorINSD_10device_ptrIdEEEEyS9_dNS7_10__identityEEEvT0_PT3_T1_NS0_13GridEvenShareISN_EET2_T4_E12temp_storage+48];
	add.f64 	%fd301, %fd299, %fd300;
	ld.shared.f64 	%fd302, [_ZZN3cub18CUB_300001_SM_10006detail6reduce18DeviceReduceKernelINS2_10policy_hubIdyN4cuda3std3__44plusIdEEE10Policy1000EN6thrust24THRUST_300001_SM_1000_NS6detail15normal_iteratorINSD_10device_ptrIdEEEEyS9_dNS7_10__identityEEEvT0_PT3_T1_NS0_13GridEvenShareISN_EET2_T4_E12temp_storage+56];
	add.f64 	%fd303, %fd301, %fd302;
	ld.shared.f64 	%fd304, [_ZZN3cub18CUB_300001_SM_10006detail6reduce18DeviceReduceKernelINS2_10policy_hubIdyN4cuda3std3__44plusIdEEE10Policy1000EN6thrust24THRUST_300001_SM_1000_NS6detail15normal_iteratorINSD_10device_ptrIdEEEEyS9_dNS7_10__identityEEEvT0_PT3_T1_NS0_13GridEvenShareISN_EET2_T4_E12temp_storage+64];
	add.f64 	%fd305, %fd303, %fd304;
	ld.shared.f64 	%fd306, [_ZZN3cub18CUB_300001_SM_10006detail6reduce18DeviceReduceKernelINS2_10policy_hubIdyN4cuda3std3__44plusIdEEE10Policy1000EN6thrust24THRUST_300001_SM_1000_NS6detail15normal_iteratorINSD_10device_ptrIdEEEEyS9_dNS7_10__identityEEEvT0_PT3_T1_NS0_13GridEvenShareISN_EET2_T4_E12temp_storage+72];
	add.f64 	%fd307, %fd305, %fd306;
	ld.shared.f64 	%fd308, [_ZZN3cub18CUB_300001_SM_10006detail6reduce18DeviceReduceKernelINS2_10policy_hubIdyN4cuda3std3__44plusIdEEE10Policy1000EN6thrust24THRUST_300001_SM_1000_NS6detail15normal_iteratorINSD_10device_ptrIdEEEEyS9_dNS7_10__identityEEEvT0_PT3_T1_NS0_13GridEvenShareISN_EET2_T4_E12temp_storage+80];
	add.f64 	%fd309, %fd307, %fd308;
	ld.shared.f64 	%fd310, [_ZZN3cub18CUB_300001_SM_10006detail6reduce18DeviceReduceKernelINS2_10policy_hubIdyN4cuda3std3__44plusIdEEE10Policy1000EN6thrust24THRUST_300001_SM_1000_NS6detail15normal_iteratorINSD_10device_ptrIdEEEEyS9_dNS7_10__identityEEEvT0_PT3_T1_NS0_13GridEvenShareISN_EET2_T4_E12temp_storage+88];
	add.f64 	%fd311, %fd309, %fd310;
	ld.shared.f64 	%fd312, [_ZZN3cub18CUB_300001_SM_10006detail6reduce18DeviceReduceKernelINS2_10policy_hubIdyN4cuda3std3__44plusIdEEE10Policy1000EN6thrust24THRUST_300001_SM_1000_NS6detail15normal_iteratorINSD_10device_ptrIdEEEEyS9_dNS7_10__identityEEEvT0_PT3_T1_NS0_13GridEvenShareISN_EET2_T4_E12temp_storage+96];
	add.f64 	%fd313, %fd311, %fd312;
	ld.shared.f64 	%fd314, [_ZZN3cub18CUB_300001_SM_10006detail6reduce18DeviceReduceKernelINS2_10policy_hubIdyN4cuda3std3__44plusIdEEE10Policy1000EN6thrust24THRUST_300001_SM_1000_NS6detail15normal_iteratorINSD_10device_ptrIdEEEEyS9_dNS7_10__identityEEEvT0_PT3_T1_NS0_13GridEvenShareISN_EET2_T4_E12temp_storage+104];
	add.f64 	%fd315, %fd313, %fd314;
	ld.shared.f64 	%fd316, [_ZZN3cub18CUB_300001_SM_10006detail6reduce18DeviceReduceKernelINS2_10policy_hubIdyN4cuda3std3__44plusIdEEE10Policy1000EN6thrust24THRUST_300001_SM_1000_NS6detail15normal_iteratorINSD_10device_ptrIdEEEEyS9_dNS7_10__identityEEEvT0_PT3_T1_NS0_13GridEvenShareISN_EET2_T4_E12temp_storage+112];
	add.f64 	%fd317, %fd315, %fd316;
	ld.shared.f64 	%fd318, [_ZZN3cub18CUB_300001_SM_10006detail6reduce18DeviceReduceKernelINS2_10policy_hubIdyN4cuda3std3__44plusIdEEE10Policy1000EN6thrust24THRUST_300001_SM_1000_NS6detail15normal_iteratorINSD_10device_ptrIdEEEEyS9_dNS7_10__identityEEEvT0_PT3_T1_NS0_13GridEvenShareISN_EET2_T4_E12temp_storage+120];
	add.f64 	%fd319, %fd317, %fd318;
	ld.shared.f64 	%fd320, [_ZZN3cub18CUB_300001_SM_10006detail6reduce18DeviceReduceKernelINS2_10policy_hubIdyN4cuda3std3__44plusIdEEE10Policy1000EN6thrust24THRUST_300001_SM_1000_NS6detail15normal_iteratorINSD_10device_ptrIdEEEEyS9_dNS7_10__identityEEEvT0_PT3_T1_NS0_13GridEvenShareISN_EET2_T4_E12temp_storage+128];
	add.f64 	%fd321, %fd319, %fd320;
	ld.shared.f64 	%fd322, [_ZZN3cub18CUB_300001_SM_10006detail6reduce18DeviceReduceKernelINS2_10policy_hubIdyN4cuda3std3__44plusIdEEE10Policy1000EN6thrust24THRUST_300001_SM_1000_NS6detail15normal_iteratorINSD_10device_ptrIdEEEEyS9_dNS7_10__identityEEEvT0_PT3_T1_NS0_13GridEvenShareISN_EET2_T4_E12temp_storage+136];
	add.f64 	%fd343, %fd321, %fd322;
	bra.uni 	$L__BB10_46;
$L__BB10_21:
	// begin inline asm
	mov.u32 %r145, %laneid;
	// end inline asm
	and.b32  	%r196, %r5, 992;
	add.s32 	%r197, %r196, 32;
	setp.gt.s32 	%p34, %r197, %r4;
	not.b32 	%r198, %r196;
	add.s32 	%r199, %r4, %r198;
	selp.b32 	%r194, %r199, 31, %p34;
	mov.b64 	%rd77, %fd332;
	mov.b64 	{%r147, %r152}, %rd77;
	mov.b32 	%r153, 1;
	mov.b32 	%r195, -1;
	// begin inline asm
	shfl.sync.down.b32 %r146, %r147, %r153, %r194, %r195;
	// end inline asm
	// begin inline asm
	shfl.sync.down.b32 %r151, %r152, %r153, %r194, %r195;
	// end inline asm
	mov.b64 	%rd78, {%r146, %r151};
	mov.b64 	%fd223, %rd78;
	setp.lt.s32 	%p35, %r145, %r194;
	add.f64 	%fd224, %fd332, %fd223;
	selp.f64 	%fd225, %fd224, %fd332, %p35;
	mov.b64 	%rd79, %fd225;
	mov.b64 	{%r157, %r162}, %rd79;
	mov.b32 	%r163, 2;
	// begin inline asm
	shfl.sync.down.b32 %r156, %r157, %r163, %r194, %r195;
	// end inline asm
	// begin inline asm
	shfl.sync.down.b32 %r161, %r162, %r163, %r194, %r195;
	// end inline asm
	mov.b64 	%rd80, {%r156, %r161};
	mov.b64 	%fd226, %rd80;
	add.s32 	%r200, %r145, 2;
	setp.gt.s32 	%p36, %r200, %r194;
	add.f64 	%fd227, %fd225, %fd226;
	selp.f64 	%fd228, %fd225, %fd227, %p36;
	mov.b64 	%rd81, %fd228;
	mov.b64 	{%r167, %r172}, %rd81;
	mov.b32 	%r173, 4;
	// begin inline asm
	shfl.sync.down.b32 %r166, %r167, %r173, %r194, %r195;
	// end inline asm
	// begin inline asm
	shfl.sync.down.b32 %r171, %r172, %r173, %r194, %r195;
	// end inline asm
	mov.b64 	%rd82, {%r166, %r171};
	mov.b64 	%fd229, %rd82;
	add.s32 	%r201, %r145, 4;
	setp.gt.s32 	%p37, %r201, %r194;
	add.f64 	%fd230, %fd228, %fd229;
	selp.f64 	%fd231, %fd228, %fd230, %p37;
	mov.b64 	%rd83, %fd231;
	mov.b64 	{%r177, %r182}, %rd83;
	mov.b32 	%r183, 8;
	// begin inline asm
	shfl.sync.down.b32 %r176, %r177, %r183, %r194, %r195;
	// end inline asm
	// begin inline asm
	shfl.sync.down.b32 %r181, %r182, %r183, %r194, %r195;
	// end inline asm
	mov.b64 	%rd84, {%r176, %r181};
	mov.b64 	%fd232, %rd84;
	add.s32 	%r202, %r145, 8;
	setp.gt.s32 	%p38, %r202, %r194;
	add.f64 	%fd233, %fd231, %fd232;
	selp.f64 	%fd234, %fd231, %fd233, %p38;
	mov.b64 	%rd85, %fd234;
	mov.b64 	{%r187, %r192}, %rd85;
	mov.b32 	%r193, 16;
	// begin inline asm
	shfl.sync.down.b32 %r186, %r187, %r193, %r194, %r195;
	// end inline asm
	// begin inline asm
	shfl.sync.down.b32 %r191, %r192, %r193, %r194, %r195;
	// end inline asm
	mov.b64 	%rd86, {%r186, %r191};
	mov.b64 	%fd235, %rd86;
	add.s32 	%r203, %r145, 16;
	setp.gt.s32 	%p39, %r203, %r194;
	add.f64 	%fd236, %fd234, %fd235;
	selp.f64 	%fd343, %fd234, %fd236, %p39;
	setp.ne.s32 	%p40, %r145, 0;
	@%p40 bra 	$L__BB10_23;
	shr.u32 	%r204, %r5, 2;
	and.b32  	%r205, %r204, 248;
	mov.u32 	%r206, _ZZN3cub18CUB_300001_SM_10006detail6reduce18DeviceReduceKernelINS2_10policy_hubIdyN4cuda3std3__44plusIdEEE10Policy1000EN6thrust24THRUST_300001_SM_1000_NS6detail15normal_iteratorINSD_10device_ptrIdEEEEyS9_dNS7_10__identityEEEvT0_PT3_T1_NS0_13GridEvenShareISN_EET2_T4_E12temp_storage;
	add.s32 	%r207, %r206, %r205;
	st.shared.f64 	[%r207+16], %fd343;
$L__BB10_23:
	bar.sync 	0;
	setp.ne.s32 	%p41, %r5, 0;
	@%p41 bra 	$L__BB10_46;
	setp.gt.s32 	%p42, %r4, 32;
	ld.shared.f64 	%fd237, [_ZZN3cub18CUB_300001_SM_10006detail6reduce18DeviceReduceKernelINS2_10policy_hubIdyN4cuda3std3__44plusIdEEE10Policy1000EN6thrust24THRUST_300001_SM_1000_NS6detail15normal_iteratorINSD_10device_ptrIdEEEEyS9_dNS7_10__identityEEEvT0_PT3_T1_NS0_13GridEvenShareISN_EET2_T4_E12temp_storage+24];
	add.f64 	%fd238, %fd343, %fd237;
	selp.f64 	%fd239, %fd238, %fd343, %p42;
	setp.gt.s32 	%p43, %r4, 64;
	ld.shared.f64 	%fd240, [_ZZN3cub18CUB_300001_SM_10006detail6reduce18DeviceReduceKernelINS2_10policy_hubIdyN4cuda3std3__44plusIdEEE10Policy1000EN6thrust24THRUST_300001_SM_1000_NS6detail15normal_iteratorINSD_10device_ptrIdEEEEyS9_dNS7_10__identityEEEvT0_PT3_T1_NS0_13GridEvenShareISN_EET2_T4_E12temp_storage+32];
	add.f64 	%fd241, %fd240, %fd239;
	selp.f64 	%fd242, %fd241, %fd239, %p43;
	setp.gt.s32 	%p44, %r4, 96;
	ld.shared.f64 	%fd243, [_ZZN3cub18CUB_300001_SM_10006detail6reduce18DeviceReduceKernelINS2_10policy_hubIdyN4cuda3std3__44plusIdEEE10Policy1000EN6thrust24THRUST_300001_SM_1000_NS6detail15normal_iteratorINSD_10device_ptrIdEEEEyS9_dNS7_10__identityEEEvT0_PT3_T1_NS0_13GridEvenShareISN_EET2_T4_E12temp_storage+40];
	add.f64 	%fd244, %fd243, %fd242;
	selp.f64 	%fd245, %fd244, %fd242, %p44;
	setp.gt.s32 	%p45, %r4, 128;
	ld.shared.f64 	%fd246, [_ZZN3cub18CUB_300001_SM_10006detail6reduce18DeviceReduceKernelINS2_10policy_hubIdyN4cuda3std3__44plusIdEEE10Policy1000EN6thrust24THRUST_300001_SM_1000_NS6detail15normal_iteratorINSD_10device_ptrIdEEEEyS9_dNS7_10__identityEEEvT0_PT3_T1_NS0_13GridEvenShareISN_EET2_T4_E12temp_storage+48];
	add.f64 	%fd247, %fd246, %fd245;
	selp.f64 	%fd248, %fd247, %fd245, %p45;
	setp.gt.s32 	%p46, %r4, 160;
	ld.shared.f64 	%fd249, [_ZZN3cub18CUB_300001_SM_10006detail6reduce18DeviceReduceKernelINS2_10policy_hubIdyN4cuda3std3__44plusIdEEE10Policy1000EN6thrust24THRUST_300001_SM_1000_NS6detail15normal_iteratorINSD_10device_ptrIdEEEEyS9_dNS7_10__identityEEEvT0_PT3_T1_NS0_13GridEvenShareISN_EET2_T4_E12temp_storage+56];
	add.f64 	%fd250, %fd249, %fd248;
	selp.f64 	%fd251, %fd250, %fd248, %p46;
	setp.gt.s32 	%p47, %r4, 192;
	ld.shared.f64 	%fd252, [_ZZN3cub18CUB_300001_SM_10006detail6reduce18DeviceReduceKernelINS2_10policy_hubIdyN4cuda3std3__44plusIdEEE10Policy1000EN6thrust24THRUST_300001_SM_1000_NS6detail15normal_iteratorINSD_10device_ptrIdEEEEyS9_dNS7_10__identityEEEvT0_PT3_T1_NS0_13GridEvenShareISN_EET2_T4_E12temp_storage+64];
	add.f64 	%fd253, %fd252, %fd251;
	selp.f64 	%fd254, %fd253, %fd251, %p47;
	setp.gt.s32 	%p48, %r4, 224;
	ld.shared.f64 	%fd255, [_ZZN3cub18CUB_300001_SM_10006detail6reduce18DeviceReduceKernelINS2_10policy_hubIdyN4cuda3std3__44plusIdEEE10Policy1000EN6thrust24THRUST_300001_SM_1000_NS6detail15normal_iteratorINSD_10device_ptrIdEEEEyS9_dNS7_10__identityEEEvT0_PT3_T1_NS0_13GridEvenShareISN_EET2_T4_E12temp_storage+72];
	add.f64 	%fd256, %fd255, %fd254;
	selp.f64 	%fd257, %fd256, %fd254, %p48;
	setp.gt.s32 	%p49, %r4, 256;
	ld.shared.f64 	%fd258, [_ZZN3cub18CUB_300001_SM_10006detail6reduce18DeviceReduceKernelINS2_10policy_hubIdyN4cuda3std3__44plusIdEEE10Policy1000EN6thrust24THRUST_300001_SM_1000_NS6detail15normal_iteratorINSD_10device_ptrIdEEEEyS9_dNS7_10__identityEEEvT0_PT3_T1_NS0_13GridEvenShareISN_EET2_T4_E12temp_storage+80];
	add.f64 	%fd259, %fd258, %fd257;
	selp.f64 	%fd260, %fd259, %fd257, %p49;
	setp.gt.s32 	%p50, %r4, 288;
	ld.shared.f64 	%fd261, [_ZZN3cub18CUB_300001_SM_10006detail6reduce18DeviceReduceKernelINS2_10policy_hubIdyN4cuda3std3__44plusIdEEE10Policy1000EN6thrust24THRUST_300001_SM_1000_NS6detail15normal_iteratorINSD_10device_ptrIdEEEEyS9_dNS7_10__identityEEEvT0_PT3_T1_NS0_13GridEvenShareISN_EET2_T4_E12temp_storage+88];
	add.f64 	%fd262, %fd261, %fd260;
	selp.f64 	%fd263, %fd262, %fd260, %p50;
	setp.gt.s32 	%p51, %r4, 320;
	ld.shared.f64 	%fd264, [_ZZN3cub18CUB_300001_SM_10006detail6reduce18DeviceReduceKernelINS2_10policy_hubIdyN4cuda3std3__44plusIdEEE10Policy1000EN6thrust24THRUST_300001_SM_1000_NS6detail15normal_iteratorINSD_10device_ptrIdEEEEyS9_dNS7_10__identityEEEvT0_PT3_T1_NS0_13GridEvenShareISN_EET2_T4_E12temp_storage+96];
	add.f64 	%fd265, %fd264, %fd263;
	selp.f64 	%fd266, %fd265, %fd263, %p51;
	setp.gt.s32 	%p52, %r4, 352;
	ld.shared.f64 	%fd267, [_ZZN3cub18CUB_300001_SM_10006detail6reduce18DeviceReduceKernelINS2_10policy_hubIdyN4cuda3std3__44plusIdEEE10Policy1000EN6thrust24THRUST_300001_SM_1000_NS6detail15normal_iteratorINSD_10device_ptrIdEEEEyS9_dNS7_10__identityEEEvT0_PT3_T1_NS0_13GridEvenShareISN_EET2_T4_E12temp_storage+104];
	add.f64 	%fd268, %fd267, %fd266;
	selp.f64 	%fd269, %fd268, %fd266, %p52;
	setp.gt.s32 	%p53, %r4, 384;
	ld.shared.f64 	%fd270, [_ZZN3cub18CUB_300001_SM_10006detail6reduce18DeviceReduceKernelINS2_10policy_hubIdyN4cuda3std3__44plusIdEEE10Policy1000EN6thrust24THRUST_300001_SM_1000_NS6detail15normal_iteratorINSD_10device_ptrIdEEEEyS9_dNS7_10__identityEEEvT0_PT3_T1_NS0_13GridEvenShareISN_EET2_T4_E12temp_storage+112];
	add.f64 	%fd271, %fd270, %fd269;
	selp.f64 	%fd272, %fd271, %fd269, %p53;
	setp.gt.s32 	%p54, %r4, 416;
	ld.shared.f64 	%fd273, [_ZZN3cub18CUB_300001_SM_10006detail6reduce18DeviceReduceKernelINS2_10policy_hubIdyN4cuda3std3__44plusIdEEE10Policy1000EN6thrust24THRUST_300001_SM_1000_NS6detail15normal_iteratorINSD_10device_ptrIdEEEEyS9_dNS7_10__identityEEEvT0_PT3_T1_NS0_13GridEvenShareISN_EET2_T4_E12temp_storage+120];
	add.f64 	%fd274, %fd273, %fd272;
	selp.f64 	%fd275, %fd274, %fd272, %p54;
	setp.gt.s32 	%p55, %r4, 448;
	ld.shared.f64 	%fd276, [_ZZN3cub18CUB_300001_SM_10006detail6reduce18DeviceReduceKernelINS2_10policy_hubIdyN4cuda3std3__44plusIdEEE10Policy1000EN6thrust24THRUST_300001_SM_1000_NS6detail15normal_iteratorINSD_10device_ptrIdEEEEyS9_dNS7_10__identityEEEvT0_PT3_T1_NS0_13GridEvenShareISN_EET2_T4_E12temp_storage+128];
	add.f64 	%fd277, %fd276, %fd275;
	selp.f64 	%fd278, %fd277, %fd275, %p55;
	setp.gt.s32 	%p56, %r4, 480;
	ld.shared.f64 	%fd279, [_ZZN3cub18CUB_300001_SM_10006detail6reduce18DeviceReduceKernelINS2_10policy_hubIdyN4cuda3std3__44plusIdEEE10Policy1000EN6thrust24THRUST_300001_SM_1000_NS6detail15normal_iteratorINSD_10device_ptrIdEEEEyS9_dNS7_10__identityEEEvT0_PT3_T1_NS0_13GridEvenShareISN_EET2_T4_E12temp_storage+136];
	add.f64 	%fd280, %fd279, %fd278;
	selp.f64 	%fd343, %fd280, %fd278, %p56;
	bra.uni 	$L__BB10_46;
$L__BB10_25:
	cvt.u32.u64 	%r52, %rd4;
	mov.u32 	%r27, %tid.x;
	add.s32 	%r53, %r52, %r27;
	mul.wide.u32 	%rd27, %r53, 8;
	add.s64 	%rd28, %rd2, %rd27;
	ld.global.f64 	%fd41, [%rd28];
	ld.global.f64 	%fd42, [%rd28+4096];
	ld.global.f64 	%fd43, [%rd28+8192];
	ld.global.f64 	%fd44, [%rd28+12288];
	ld.global.f64 	%fd45, [%rd28+16384];
	ld.global.f64 	%fd46, [%rd28+20480];
	ld.global.f64 	%fd47, [%rd28+24576];
	add.f64 	%fd48, %fd41, %fd42;
	add.f64 	%fd49, %fd48, %fd43;
	add.f64 	%fd50, %fd49, %fd44;
	add.f64 	%fd51, %fd50, %fd45;
	add.f64 	%fd52, %fd51, %fd46;
	add.f64 	%fd342, %fd52, %fd47;
	setp.lt.u64 	%p2, %rd5, %rd3;
	@%p2 bra 	$L__BB10_42;
	cvt.u32.u64 	%r55, %rd3;
	cvt.u64.u32 	%rd10, %r27;
	add.s64 	%rd103, %rd4, %rd3;
	cvt.u32.u64 	%r28, %rd1;
	not.b32 	%r57, %r27;
	add.s32 	%r58, %r57, %r28;
	sub.s32 	%r59, %r58, %r55;
	sub.s32 	%r272, %r59, %r52;
	add.s64 	%rd29, %rd103, %rd10;
	shl.b64 	%rd30, %rd29, 3;
	add.s64 	%rd31, %rd30, %rd2;
	add.s64 	%rd102, %rd31, 32768;
	mov.b32 	%r273, 0;
	mov.u64 	%rd104, %rd4;
$L__BB10_27:
	cvt.s64.s32 	%rd16, %r50;
	add.s64 	%rd104, %rd104, %rd16;
	add.s64 	%rd32, %rd1, -3584;
	setp.gt.u64 	%p3, %rd104, %rd32;
	@%p3 bra 	$L__BB10_29;
	mul.lo.s32 	%r61, %r1, 3584;
	cvt.s64.s32 	%rd33, %r61;
	add.s64 	%rd34, %rd104, %rd10;
	shl.b64 	%rd35, %rd34, 3;
	add.s64 	%rd36, %rd2, %rd35;
	ld.global.f64 	%fd53, [%rd36];
	ld.global.f64 	%fd54, [%rd36+4096];
	ld.global.f64 	%fd55, [%rd36+8192];
	ld.global.f64 	%fd56, [%rd36+12288];
	ld.global.f64 	%fd57, [%rd36+16384];
	ld.global.f64 	%fd58, [%rd36+20480];
	ld.global.f64 	%fd59, [%rd36+24576];
	add.f64 	%fd60, %fd342, %fd53;
	add.f64 	%fd61, %fd60, %fd54;
	add.f64 	%fd62, %fd61, %fd55;
	add.f64 	%fd63, %fd62, %fd56;
	add.f64 	%fd64, %fd63, %fd57;
	add.f64 	%fd65, %fd64, %fd58;
	add.f64 	%fd342, %fd65, %fd59;
	sub.s64 	%rd37, %rd1, %rd104;
	setp.lt.u64 	%p4, %rd37, %rd33;
	add.s32 	%r273, %r273, 1;
	add.s64 	%rd103, %rd103, %rd33;
	sub.s32 	%r272, %r272, %r61;
	mul.wide.s32 	%rd38, %r61, 8;
	add.s64 	%rd102, %rd102, %rd38;
	@%p4 bra 	$L__BB10_42;
	bra.uni 	$L__BB10_27;
$L__BB10_29:
	setp.le.u64 	%p5, %rd1, %rd104;
	cvt.u32.u64 	%r62, %rd104;
	cvt.u32.u64 	%r63, %rd1;
	sub.s32 	%r64, %r63, %r62;
	setp.ge.s32 	%p6, %r27, %r64;
	or.pred  	%p7, %p5, %p6;
	@%p7 bra 	$L__BB10_42;
	cvt.u32.u64 	%r66, %rd16;
	cvt.u32.u64 	%r67, %rd4;
	not.b32 	%r68, %r27;
	add.s32 	%r69, %r68, %r28;
	add.s32 	%r70, %r66, %r67;
	sub.s32 	%r71, %r69, %r70;
	mul.lo.s32 	%r72, %r1, %r273;
	mad.lo.s32 	%r73, %r72, -3584, %r71;
	shr.u32 	%r74, %r73, 9;
	add.s32 	%r34, %r74, 1;
	and.b32  	%r35, %r34, 15;
	setp.lt.u32 	%p8, %r73, 7680;
	mov.u32 	%r276, %r27;
	@%p8 bra 	$L__BB10_33;
	shr.u32 	%r75, %r272, 9;
	add.s32 	%r76, %r75, 1;
	and.b32  	%r77, %r76, 16777200;
	neg.s32 	%r274, %r77;
	mov.u32 	%r276, %r27;
$L__BB10_32:
	.pragma "nounroll";
	ld.global.f64 	%fd67, [%rd102+-32768];
	add.f64 	%fd68, %fd342, %fd67;
	ld.global.f64 	%fd69, [%rd102+-28672];
	add.f64 	%fd70, %fd68, %fd69;
	ld.global.f64 	%fd71, [%rd102+-24576];
	add.f64 	%fd72, %fd70, %fd71;
	ld.global.f64 	%fd73, [%rd102+-20480];
	add.f64 	%fd74, %fd72, %fd73;
	ld.global.f64 	%fd75, [%rd102+-16384];
	add.f64 	%fd76, %fd74, %fd75;
	ld.global.f64 	%fd77, [%rd102+-12288];
	add.f64 	%fd78, %fd76, %fd77;
	ld.global.f64 	%fd79, [%rd102+-8192];
	add.f64 	%fd80, %fd78, %fd79;
	ld.global.f64 	%fd81, [%rd102+-4096];
	add.f64 	%fd82, %fd80, %fd81;
	ld.global.f64 	%fd83, [%rd102];
	add.f64 	%fd84, %fd82, %fd83;
	ld.global.f64 	%fd85, [%rd102+4096];
	add.f64 	%fd86, %fd84, %fd85;
	ld.global.f64 	%fd87, [%rd102+8192];
	add.f64 	%fd88, %fd86, %fd87;
	ld.global.f64 	%fd89, [%rd102+12288];
	add.f64 	%fd90, %fd88, %fd89;
	ld.global.f64 	%fd91, [%rd102+16384];
	add.f64 	%fd92, %fd90, %fd91;
	ld.global.f64 	%fd93, [%rd102+20480];
	add.f64 	%fd94, %fd92, %fd93;
	ld.global.f64 	%fd95, [%rd102+24576];
	add.f64 	%fd96, %fd94, %fd95;
	ld.global.f64 	%fd97, [%rd102+28672];
	add.f64 	%fd342, %fd96, %fd97;
	add.s32 	%r276, %r276, 8192;
	add.s32 	%r274, %r274, 16;
	add.s64 	%rd102, %rd102, 65536;
	setp.ne.s32 	%p9, %r274, 0;
	@%p9 bra 	$L__BB10_32;
$L__BB10_33:
	setp.eq.s32 	%p10, %r35, 0;
	@%p10 bra 	$L__BB10_42;
	and.b32  	%r42, %r34, 7;
	setp.lt.u32 	%p11, %r35, 8;
	@%p11 bra 	$L__BB10_36;
	cvt.u64.u32 	%rd39, %r276;
	add.s64 	%rd40, %rd104, %rd39;
	shl.b64 	%rd41, %rd40, 3;
	add.s64 	%rd42, %rd2, %rd41;
	ld.global.f64 	%fd99, [%rd42];
	add.f64 	%fd100, %fd342, %fd99;
	ld.global.f64 	%fd101, [%rd42+4096];
	add.f64 	%fd102, %fd100, %fd101;
	ld.global.f64 	%fd103, [%rd42+8192];
	add.f64 	%fd104, %fd102, %fd103;
	ld.global.f64 	%fd105, [%rd42+12288];
	add.f64 	%fd106, %fd104, %fd105;
	ld.global.f64 	%fd107, [%rd42+16384];
	add.f64 	%fd108, %fd106, %fd107;
	ld.global.f64 	%fd109, [%rd42+20480];
	add.f64 	%fd110, %fd108, %fd109;
	ld.global.f64 	%fd111, [%rd42+24576];
	add.f64 	%fd112, %fd110, %fd111;
	ld.global.f64 	%fd113, [%rd42+28672];
	add.f64 	%fd342, %fd112, %fd113;
	add.s32 	%r276, %r276, 4096;
$L__BB10_36:
	setp.eq.s32 	%p12, %r42, 0;
	@%p12 bra 	$L__BB10_42;
	setp.lt.u32 	%p13, %r42, 4;
	@%p13 bra 	$L__BB10_39;
	cvt.u64.u32 	%rd43, %r276;
	add.s64 	%rd44, %rd104, %rd43;
	shl.b64 	%rd45, %rd44, 3;
	add.s64 	%rd46, %rd2, %rd45;
	ld.global.f64 	%fd115, [%rd46];
	add.f64 	%fd116, %fd342, %fd115;
	ld.global.f64 	%fd117, [%rd46+4096];
	add.f64 	%fd118, %fd116, %fd117;
	ld.global.f64 	%fd119, [%rd46+8192];
	add.f64 	%fd120, %fd118, %fd119;
	ld.global.f64 	%fd121, [%rd46+12288];
	add.f64 	%fd342, %fd120, %fd121;
	add.s32 	%r276, %r276, 2048;
$L__BB10_39:
	and.b32  	%r78, %r34, 3;
	setp.eq.s32 	%p14, %r78, 0;
	@%p14 bra 	$L__BB10_42;
	cvt.u64.u32 	%rd47, %r276;
	add.s64 	%rd48, %rd47, %rd103;
	shl.b64 	%rd49, %rd48, 3;
	add.s64 	%rd106, %rd2, %rd49;
	cvt.u16.u32 	%rs1, %r272;
	shr.u16 	%rs2, %rs1, 9;
	add.s16 	%rs3, %rs2, 1;
	cvt.u32.u16 	%r79, %rs3;
	and.b32  	%r80, %r79, 3;
	neg.s32 	%r279, %r80;
$L__BB10_41:
	.pragma "nounroll";
	ld.global.f64 	%fd122, [%rd106];
	add.f64 	%fd342, %fd342, %fd122;
	add.s64 	%rd106, %rd106, 4096;
	add.s32 	%r279, %r279, 1;
	setp.ne.s32 	%p15, %r279, 0;
	@%p15 bra 	$L__BB10_41;
$L__BB10_42:
	// begin inline asm
	mov.u32 %r81, %laneid;
	// end inline asm
	mov.b64 	%rd50, %fd342;
	mov.b64 	{%r83, %r88}, %rd50;
	mov.b32 	%r89, 1;
	mov.b32 	%r130, 31;
	mov.b32 	%r131, -1;
	// begin inline asm
	shfl.sync.down.b32 %r82, %r83, %r89, %r130, %r131;
	// end inline asm
	// begin inline asm
	shfl.sync.down.b32 %r87, %r88, %r89, %r130, %r131;
	// end inline asm
	mov.b64 	%rd51, {%r82, %r87};
	mov.b64 	%fd123, %rd51;
	setp.gt.s32 	%p16, %r81, 30;
	add.f64 	%fd124, %fd342, %fd123;
	selp.f64 	%fd125, %fd342, %fd124, %p16;
	mov.b64 	%rd52, %fd125;
	mov.b64 	{%r93, %r98}, %rd52;
	mov.b32 	%r99, 2;
	// begin inline asm
	shfl.sync.down.b32 %r92, %r93, %r99, %r130, %r131;
	// end inline asm
	// begin inline asm
	shfl.sync.down.b32 %r97, %r98, %r99, %r130, %r131;
	// end inline asm
	mov.b64 	%rd53, {%r92, %r97};
	mov.b64 	%fd126, %rd53;
	setp.gt.s32 	%p17, %r81, 29;
	add.f64 	%fd127, %fd125, %fd126;
	selp.f64 	%fd128, %fd125, %fd127, %p17;
	mov.b64 	%rd54, %fd128;
	mov.b64 	{%r103, %r108}, %rd54;
	mov.b32 	%r109, 4;
	// begin inline asm
	shfl.sync.down.b32 %r102, %r103, %r109, %r130, %r131;
	// end inline asm
	// begin inline asm
	shfl.sync.down.b32 %r107, %r108, %r109, %r130, %r131;
	// end inline asm
	mov.b64 	%rd55, {%r102, %r107};
	mov.b64 	%fd129, %rd55;
	setp.gt.s32 	%p18, %r81, 27;
	add.f64 	%fd130, %fd128, %fd129;
	selp.f64 	%fd131, %fd128, %fd130, %p18;
	mov.b64 	%rd56, %fd131;
	mov.b64 	{%r113, %r118}, %rd56;
	mov.b32 	%r119, 8;
	// begin inline asm
	shfl.sync.down.b32 %r112, %r113, %r119, %r130, %r131;
	// end inline asm
	// begin inline asm
	shfl.sync.down.b32 %r117, %r118, %r119, %r130, %r131;
	// end inline asm
	mov.b64 	%rd57, {%r112, %r117};
	mov.b64 	%fd132, %rd57;
	setp.gt.s32 	%p19, %r81, 23;
	add.f64 	%fd133, %fd131, %fd132;
	selp.f64 	%fd134, %fd131, %fd133, %p19;
	mov.b64 	%rd58, %fd134;
	mov.b64 	{%r123, %r128}, %rd58;
	mov.b32 	%r129, 16;
	// begin inline asm
	shfl.sync.down.b32 %r122, %r123, %r129, %r130, %r131;
	// end inline asm
	// begin inline asm
	shfl.sync.down.b32 %r127, %r128, %r129, %r130, %r131;
	// end inline asm
	mov.b64 	%rd59, {%r122, %r127};
	mov.b64 	%fd135, %rd59;
	setp.gt.s32 	%p20, %r81, 15;
	add.f64 	%fd37, %fd134, %fd135;
	selp.f64 	%fd343, %fd134, %fd37, %p20;
	setp.ne.s32 	%p21, %r81, 0;
	@%p21 bra 	$L__BB10_44;
	shr.u32 	%r132, %r27, 2;
	and.b32  	%r133, %r132, 248;
	mov.u32 	%r134, _ZZN3cub18CUB_300001_SM_10006detail6reduce18DeviceReduceKernelINS2_10policy_hubIdyN4cuda3std3__44plusIdEEE10Policy1000EN6thrust24THRUST_300001_SM_1000_NS6detail15normal_iteratorINSD_10device_ptrIdEEEEyS9_dNS7_10__identityEEEvT0_PT3_T1_NS0_13GridEvenShareISN_EET2_T4_E12temp_storage;
	add.s32 	%r135, %r134, %r133;
	st.shared.f64 	[%r135+16], %fd37;
$L__BB10_44:
	bar.sync 	0;
	setp.ne.s32 	%p22, %r27, 0;
	@%p22 bra 	$L__BB10_46;
	ld.shared.f64 	%fd136, [_ZZN3cub18CUB_300001_SM_10006detail6reduce18DeviceReduceKernelINS2_10policy_hubIdyN4cuda3std3__44plusIdEEE10Policy1000EN6thrust24THRUST_300001_SM_1000_NS6detail15normal_iteratorINSD_10device_ptrIdEEEEyS9_dNS7_10__identityEEEvT0_PT3_T1_NS0_13GridEvenShareISN_EET2_T4_E12temp_storage+24];
	add.f64 	%fd137, %fd343, %fd136;
	ld.shared.f64 	%fd138, [_ZZN3cub18CUB_300001_SM_10006detail6reduce18DeviceReduceKernelINS2_10policy_hubIdyN4cuda3std3__44plusIdEEE10Policy1000EN6thrust24THRUST_300001_SM_1000_NS6detail15normal_iteratorINSD_10device_ptrIdEEEEyS9_dNS7_10__identityEEEvT0_PT3_T1_NS0_13GridEvenShareISN_EET2_T4_E12temp_storage+32];
	add.f64 	%fd139, %fd137, %fd138;
	ld.shared.f64 	%fd140, [_ZZN3cub18CUB_300001_SM_10006detail6reduce18DeviceReduceKernelINS2_10policy_hubIdyN4cuda3std3__44plusIdEEE10Policy1000EN6thrust24THRUST_300001_SM_1000_NS6detail15normal_iteratorINSD_10device_ptrIdEEEEyS9_dNS7_10__identityEEEvT0_PT3_T1_NS0_13GridEvenShareISN_EET2_T4_E12temp_storage+40];
	add.f64 	%fd141, %fd139, %fd140;
	ld.shared.f64 	%fd142, [_ZZN3cub18CUB_300001_SM_10006detail6reduce18DeviceReduceKernelINS2_10policy_hubIdyN4cuda3std3__44plusIdEEE10Policy1000EN6thrust24THRUST_300001_SM_1000_NS6detail15normal_iteratorINSD_10device_ptrIdEEEEyS9_dNS7_10__identityEEEvT0_PT3_T1_NS0_13GridEvenShareISN_EET2_T4_E12temp_storage+48];
	add.f64 	%fd143, %fd141, %fd142;
	ld.shared.f64 	%fd144, [_ZZN3cub18CUB_300001_SM_10006detail6reduce18DeviceReduceKernelINS2_10policy_hubIdyN4cuda3std3__44plusIdEEE10Policy1000EN6thrust24THRUST_300001_SM_1000_NS6detail15normal_iteratorINSD_10device_ptrIdEEEEyS9_dNS7_10__identityEEEvT0_PT3_T1_NS0_13GridEvenShareISN_EET2_T4_E12temp_storage+56];
	add.f64 	%fd145, %fd143, %fd144;
	ld.shared.f64 	%fd146, [_ZZN3cub18CUB_300001_SM_10006detail6reduce18DeviceReduceKernelINS2_10policy_hubIdyN4cuda3std3__44plusIdEEE10Policy1000EN6thrust24THRUST_300001_SM_1000_NS6detail15normal_iteratorINSD_10device_ptrIdEEEEyS9_dNS7_10__identityEEEvT0_PT3_T1_NS0_13GridEvenShareISN_EET2_T4_E12temp_storage+64];
	add.f64 	%fd147, %fd145, %fd146;
	ld.shared.f64 	%fd148, [_ZZN3cub18CUB_300001_SM_10006detail6reduce18DeviceReduceKernelINS2_10policy_hubIdyN4cuda3std3__44plusIdEEE10Policy1000EN6thrust24THRUST_300001_SM_1000_NS6detail15normal_iteratorINSD_10device_ptrIdEEEEyS9_dNS7_10__identityEEEvT0_PT3_T1_NS0_13GridEvenShareISN_EET2_T4_E12temp_storage+72];
	add.f64 	%fd149, %fd147, %fd148;
	ld.shared.f64 	%fd150, [_ZZN3cub18CUB_300001_SM_10006detail6reduce18DeviceReduceKernelINS2_10policy_hubIdyN4cuda3std3__44plusIdEEE10Policy1000EN6thrust24THRUST_300001_SM_1000_NS6detail15normal_iteratorINSD_10device_ptrIdEEEEyS9_dNS7_10__identityEEEvT0_PT3_T1_NS0_13GridEvenShareISN_EET2_T4_E12temp_storage+80];
	add.f64 	%fd151, %fd149, %fd150;
	ld.shared.f64 	%fd152, [_ZZN3cub18CUB_300001_SM_10006detail6reduce18DeviceReduceKernelINS2_10policy_hubIdyN4cuda3std3__44plusIdEEE10Policy1000EN6thrust24THRUST_300001_SM_1000_NS6detail15normal_iteratorINSD_10device_ptrIdEEEEyS9_dNS7_10__identityEEEvT0_PT3_T1_NS0_13GridEvenShareISN_EET2_T4_E12temp_storage+88];
	add.f64 	%fd153, %fd151, %fd152;
	ld.shared.f64 	%fd154, [_ZZN3cub18CUB_300001_SM_10006detail6reduce18DeviceReduceKernelINS2_10policy_hubIdyN4cuda3std3__44plusIdEEE10Policy1000EN6thrust24THRUST_300001_SM_1000_NS6detail15normal_iteratorINSD_10device_ptrIdEEEEyS9_dNS7_10__identityEEEvT0_PT3_T1_NS0_13GridEvenShareISN_EET2_T4_E12temp_storage+96];
	add.f64 	%fd155, %fd153, %fd154;
	ld.shared.f64 	%fd156, [_ZZN3cub18CUB_300001_SM_10006detail6reduce18DeviceReduceKernelINS2_10policy_hubIdyN4cuda3std3__44plusIdEEE10Policy1000EN6thrust24THRUST_300001_SM_1000_NS6detail15normal_iteratorINSD_10device_ptrIdEEEEyS9_dNS7_10__identityEEEvT0_PT3_T1_NS0_13GridEvenShareISN_EET2_T4_E12temp_storage+104];
	add.f64 	%fd157, %fd155, %fd156;
	ld.shared.f64 	%fd158, [_ZZN3cub18CUB_300001_SM_10006detail6reduce18DeviceReduceKernelINS2_10policy_hubIdyN4cuda3std3__44plusIdEEE10Policy1000EN6thrust24THRUST_300001_SM_1000_NS6detail15normal_iteratorINSD_10device_ptrIdEEEEyS9_dNS7_10__identityEEEvT0_PT3_T1_NS0_13GridEvenShareISN_EET2_T4_E12temp_storage+112];
	add.f64 	%fd159, %fd157, %fd158;
	ld.shared.f64 	%fd160, [_ZZN3cub18CUB_300001_SM_10006detail6reduce18DeviceReduceKernelINS2_10policy_hubIdyN4cuda3std3__44plusIdEEE10Policy1000EN6thrust24THRUST_300001_SM_1000_NS6detail15normal_iteratorINSD_10device_ptrIdEEEEyS9_dNS7_10__identityEEEvT0_PT3_T1_NS0_13GridEvenShareISN_EET2_T4_E12temp_storage+120];
	add.f64 	%fd161, %fd159, %fd160;
	ld.shared.f64 	%fd162, [_ZZN3cub18CUB_300001_SM_10006detail6reduce18DeviceReduceKernelINS2_10policy_hubIdyN4cuda3std3__44plusIdEEE10Policy1000EN6thrust24THRUST_300001_SM_1000_NS6detail15normal_iteratorINSD_10device_ptrIdEEEEyS9_dNS7_10__identityEEEvT0_PT3_T1_NS0_13GridEvenShareISN_EET2_T4_E12temp_storage+128];
	add.f64 	%fd163, %fd161, %fd162;
	ld.shared.f64 	%fd164, [_ZZN3cub18CUB_300001_SM_10006detail6reduce18DeviceReduceKernelINS2_10policy_hubIdyN4cuda3std3__44plusIdEEE10Policy1000EN6thrust24THRUST_300001_SM_1000_NS6detail15normal_iteratorINSD_10device_ptrIdEEEEyS9_dNS7_10__identityEEEvT0_PT3_T1_NS0_13GridEvenShareISN_EET2_T4_E12temp_storage+136];
	add.f64 	%fd343, %fd163, %fd164;
$L__BB10_46:
	mov.u32 	%r263, %tid.x;
	setp.ne.s32 	%p64, %r263, 0;
	@%p64 bra 	$L__BB10_48;
	ld.param.u64 	%rd100, [_ZN3cub18CUB_300001_SM_10006detail6reduce18DeviceReduceKernelINS2_10policy_hubIdyN4cuda3std3__44plusIdEEE10Policy1000EN6thrust24THRUST_300001_SM_1000_NS6detail15normal_iteratorINSD_10device_ptrIdEEEEyS9_dNS7_10__identityEEEvT0_PT3_T1_NS0_13GridEvenShareISN_EET2_T4__param_1];
	cvta.to.global.u64 	%rd97, %rd100;
	mul.wide.u32 	%rd98, %r2, 8;
	add.s64 	%rd99, %rd97, %rd98;
	st.global.f64 	[%rd99], %fd343;
$L__BB10_48:
	ret;

}
	// .globl	_ZN3cub18CUB_300001_SM_10006detail6reduce28DeviceReduceSingleTileKernelINS2_10policy_hubIdyN4cuda3std3__44plusIdEEE10Policy1000EPdSC_iS9_ddNS7_10__identityEEEvT0_T1_T2_T3_T4_T6_
.visible .entry _ZN3cub18CUB_300001_SM_10006detail6reduce28DeviceReduceSingleTileKernelINS2_10policy_hubIdyN4cuda3std3__44plusIdEEE10Policy1000EPdSC_iS9_ddNS7_10__identityEEEvT0_T1_T2_T3_T4_T6_(
	.param .u64 .ptr .align 1 _ZN3cub18CUB_300001_SM_10006detail6reduce28DeviceReduceSingleTileKernelINS2_10policy_hubIdyN4cuda3std3__44plusIdEEE10Policy1000EPdSC_iS9_ddNS7_10__identityEEEvT0_T1_T2_T3_T4_T6__param_0,
	.param .u64 .ptr .align 1 _ZN3cub18CUB_300001_SM_10006detail6reduce28DeviceReduceSingleTileKernelINS2_10policy_hubIdyN4cuda3std3__44plusIdEEE10Policy1000EPdSC_iS9_ddNS7_10__identityEEEvT0_T1_T2_T3_T4_T6__param_1,
	.param .u32 _ZN3cub18CUB_300001_SM_10006detail6reduce28DeviceReduceSingleTileKernelINS2_10policy_hubIdyN4cuda3std3__44plusIdEEE10Policy1000EPdSC_iS9_ddNS7_10__identityEEEvT0_T1_T2_T3_T4_T6__param_2,
	.param .align 1 .b8 _ZN3cub18CUB_300001_SM_10006detail6reduce28DeviceReduceSingleTileKernelINS2_10policy_hubIdyN4cuda3std3__44plusIdEEE10Policy1000EPdSC_iS9_ddNS7_10__identityEEEvT0_T1_T2_T3_T4_T6__param_3[1],
	.param .f64 _ZN3cub18CUB_300001_SM_10006detail6reduce28DeviceReduceSingleTileKernelINS2_10policy_hubIdyN4cuda3std3__44plusIdEEE10Policy1000EPdSC_iS9_ddNS7_10__identityEEEvT0_T1_T2_T3_T4_T6__param_4,
	.param .align 1 .b8 _ZN3cub18CUB_300001_SM_10006detail6reduce28DeviceReduceSingleTileKernelINS2_10policy_hubIdyN4cuda3std3__44plusIdEEE10Policy1000EPdSC_iS9_ddNS7_10__identityEEEvT0_T1_T2_T3_T4_T6__param_5[1]
)
.maxntid 512
.minnctapersm 1
{
	.reg .pred 	%p<58>;
	.reg .b32 	%r<238>;
	.reg .b64 	%rd<104>;
	.reg .b64 	%fd<232>;
	// demoted variable
	.shared .align 8 .b8 _ZZN3cub18CUB_300001_SM_10006detail6reduce28DeviceReduceSingleTileKernelINS2_10policy_hubIdyN4cuda3std3__44plusIdEEE10Policy1000EPdSC_iS9_ddNS7_10__identityEEEvT0_T1_T2_T3_T4_T6_E12temp_storage[152];
	ld.param.u64 	%rd8, [_ZN3cub18CUB_300001_SM_10006detail6reduce28DeviceReduceSingleTileKernelINS2_10policy_hubIdyN4cuda3std3__44plusIdEEE10Policy1000EPdSC_iS9_ddNS7_10__identityEEEvT0_T1_T2_T3_T4_T6__param_0];
	ld.param.u64 	%rd9, [_ZN3cub18CUB_300001_SM_10006detail6reduce28DeviceReduceSingleTileKernelINS2_10policy_hubIdyN4cuda3std3__44plusIdEEE10Policy1000EPdSC_iS9_ddNS7_10__identityEEEvT0_T1_T2_T3_T4_T6__param_1];
	ld.param.u32 	%r34, [_ZN3cub18CUB_300001_SM_10006detail6reduce28DeviceReduceSingleTileKernelINS2_10policy_hubIdyN4cuda3std3__44plusIdEEE10Policy1000EPdSC_iS9_ddNS7_10__identityEEEvT0_T1_T2_T3_T4_T6__param_2];
	ld.param.f64 	%fd30, [_ZN3cub18CUB_300001_SM_10006detail6reduce28DeviceReduceSingleTileKernelINS2_10policy_hubIdyN4cuda3std3__44plusIdEEE10Policy1000EPdSC_iS9_ddNS7_10__identityEEEvT0_T1_T2_T3_T4_T6__param_4];
	cvta.to.global.u64 	%rd1, %rd9;
	setp.ne.s32 	%p1, %r34, 0;
	@%p1 bra 	$L__BB11_3;
	mov.u32 	%r224, %tid.x;
	setp.ne.s32 	%p57, %r224, 0;
	@%p57 bra 	$L__BB11_39;
	st.global.f64 	[%rd1], %fd30;
	bra.uni 	$L__BB11_39;
$L__BB11_3:
	setp.gt.s32 	%p2, %r34, 3583;
	@%p2 bra 	$L__BB11_21;
	mov.u32 	%r1, %tid.x;
	setp.ge.s32 	%p19, %r1, %r34;
	mov.f64 	%fd223, 0d0000000000000000;
	mov.u32 	%r228, %r1;
	@%p19 bra 	$L__BB11_6;
	mul.wide.u32 	%rd69, %r1, 8;
	add.s64 	%rd68, %rd8, %rd69;
	// begin inline asm
	ld.global.nc.u64 %rd67, [%rd68];
	// end inline asm
	mov.b64 	%fd223, %rd67;
	add.s32 	%r228, %r1, 512;
$L__BB11_6:
	setp.ge.s32 	%p20, %r228, %r34;
	@%p20 bra 	$L__BB11_12;
	not.b32 	%r100, %r228;
	add.s32 	%r4, %r34, %r100;
	and.b32  	%r101, %r4, 1536;
	setp.eq.s32 	%p21, %r101, 1536;
	@%p21 bra 	$L__BB11_10;
	mul.wide.u32 	%rd70, %r228, 8;
	add.s64 	%rd102, %rd8, %rd70;
	shr.u32 	%r102, %r4, 9;
	add.s32 	%r103, %r102, 1;
	and.b32  	%r104, %r103, 3;
	neg.s32 	%r226, %r104;
$L__BB11_9:
	.pragma "nounroll";
	// begin inline asm
	ld.global.nc.u64 %rd71, [%rd102];
	// end inline asm
	mov.b64 	%fd109, %rd71;
	add.f64 	%fd223, %fd223, %fd109;
	add.s32 	%r228, %r228, 512;
	add.s64 	%rd102, %rd102, 4096;
	add.s32 	%r226, %r226, 1;
	setp.ne.s32 	%p22, %r226, 0;
	@%p22 bra 	$L__BB11_9;
$L__BB11_10:
	setp.lt.u32 	%p23, %r4, 1536;
	@%p23 bra 	$L__BB11_12;
$L__BB11_11:
	mul.wide.s32 	%rd81, %r228, 8;
	add.s64 	%rd74, %rd8, %rd81;
	// begin inline asm
	ld.global.nc.u64 %rd73, [%rd74];
	// end inline asm
	mov.b64 	%fd110, %rd73;
	add.f64 	%fd111, %fd223, %fd110;
	add.s64 	%rd76, %rd74, 4096;
	// begin inline asm
	ld.global.nc.u64 %rd75, [%rd76];
	// end inline asm
	mov.b64 	%fd112, %rd75;
	add.f64 	%fd113, %fd111, %fd112;
	add.s64 	%rd78, %rd74, 8192;
	// begin inline asm
	ld.global.nc.u64 %rd77, [%rd78];
	// end inline asm
	mov.b64 	%fd114, %rd77;
	add.f64 	%fd115, %fd113, %fd114;
	add.s64 	%rd80, %rd74, 12288;
	// begin inline asm
	ld.global.nc.u64 %rd79, [%rd80];
	// end inline asm
	mov.b64 	%fd116, %rd79;
	add.f64 	%fd223, %fd115, %fd116;
	add.s32 	%r228, %r228, 2048;
	setp.lt.s32 	%p24, %r228, %r34;
	@%p24 bra 	$L__BB11_11;
$L__BB11_12:
	setp.lt.s32 	%p25, %r34, 512;
	@%p25 bra 	$L__BB11_17;
	// begin inline asm
	mov.u32 %r168, %laneid;
	// end inline asm
	mov.b64 	%rd92, %fd223;
	mov.b64 	{%r170, %r175}, %rd92;
	mov.b32 	%r176, 1;
	mov.b32 	%r217, 31;
	mov.b32 	%r218, -1;
	// begin inline asm
	shfl.sync.down.b32 %r169, %r170, %r176, %r217, %r218;
	// end inline asm
	// begin inline asm
	shfl.sync.down.b32 %r174, %r175, %r176, %r217, %r218;
	// end inline asm
	mov.b64 	%rd93, {%r169, %r174};
	mov.b64 	%fd175, %rd93;
	setp.gt.s32 	%p49, %r168, 30;
	add.f64 	%fd176, %fd223, %fd175;
	selp.f64 	%fd177, %fd223, %fd176, %p49;
	mov.b64 	%rd94, %fd177;
	mov.b64 	{%r180, %r185}, %rd94;
	mov.b32 	%r186, 2;
	// begin inline asm
	shfl.sync.down.b32 %r179, %r180, %r186, %r217, %r218;
	// end inline asm
	// begin inline asm
	shfl.sync.down.b32 %r184, %r185, %r186, %r217, %r218;
	// end inline asm
	mov.b64 	%rd95, {%r179, %r184};
	mov.b64 	%fd178, %rd95;
	setp.gt.s32 	%p50, %r168, 29;
	add.f64 	%fd179, %fd177, %fd178;
	selp.f64 	%fd180, %fd177, %fd179, %p50;
	mov.b64 	%rd96, %fd180;
	mov.b64 	{%r190, %r195}, %rd96;
	mov.b32 	%r196, 4;
	// begin inline asm
	shfl.sync.down.b32 %r189, %r190, %r196, %r217, %r218;
	// end inline asm
	// begin inline asm
	shfl.sync.down.b32 %r194, %r195, %r196, %r217, %r218;
	// end inline asm
	mov.b64 	%rd97, {%r189, %r194};
	mov.b64 	%fd181, %rd97;
	setp.gt.s32 	%p51, %r168, 27;
	add.f64 	%fd182, %fd180, %fd181;
	selp.f64 	%fd183, %fd180, %fd182, %p51;
	mov.b64 	%rd98, %fd183;
	mov.b64 	{%r200, %r205}, %rd98;
	mov.b32 	%r206, 8;
	// begin inline asm
	shfl.sync.down.b32 %r199, %r200, %r206, %r217, %r218;
	// end inline asm
	// begin inline asm
	shfl.sync.down.b32 %r204, %r205, %r206, %r217, %r218;
	// end inline asm
	mov.b64 	%rd99, {%r199, %r204};
	mov.b64 	%fd184, %rd99;
	setp.gt.s32 	%p52, %r168, 23;
	add.f64 	%fd185, %fd183, %fd184;
	selp.f64 	%fd186, %fd183, %fd185, %p52;
	mov.b64 	%rd100, %fd186;
	mov.b64 	{%r210, %r215}, %rd100;
	mov.b32 	%r216, 16;
	// begin inline asm
	shfl.sync.down.b32 %r209, %r210, %r216, %r217, %r218;
	// end inline asm
	// begin inline asm
	shfl.sync.down.b32 %r214, %r215, %r216, %r217, %r218;
	// end inline asm
	mov.b64 	%rd101, {%r209, %r214};
	mov.b64 	%fd187, %rd101;
	setp.gt.s32 	%p53, %r168, 15;
	add.f64 	%fd10, %fd186, %fd187;
	selp.f64 	%fd231, %fd186, %fd10, %p53;
	setp.ne.s32 	%p54, %r168, 0;
	@%p54 bra 	$L__BB11_15;
	shr.u32 	%r219, %r1, 2;
	and.b32  	%r220, %r219, 248;
	mov.u32 	%r221, _ZZN3cub18CUB_300001_SM_10006detail6reduce28DeviceReduceSingleTileKernelINS2_10policy_hubIdyN4cuda3std3__44plusIdEEE10Policy1000EPdSC_iS9_ddNS7_10__identityEEEvT0_T1_T2_T3_T4_T6_E12temp_storage;
	add.s32 	%r222, %r221, %r220;
	st.shared.f64 	[%r222+16], %fd10;
$L__BB11_15:
	bar.sync 	0;
	setp.ne.s32 	%p55, %r1, 0;
	@%p55 bra 	$L__BB11_37;
	ld.shared.f64 	%fd188, [_ZZN3cub18CUB_300001_SM_10006detail6reduce28DeviceReduceSingleTileKernelINS2_10policy_hubIdyN4cuda3std3__44plusIdEEE10Policy1000EPdSC_iS9_ddNS7_10__identityEEEvT0_T1_T2_T3_T4_T6_E12temp_storage+24];
	add.f64 	%fd189, %fd231, %fd188;
	ld.shared.f64 	%fd190, [_ZZN3cub18CUB_300001_SM_10006detail6reduce28DeviceReduceSingleTileKernelINS2_10policy_hubIdyN4cuda3std3__44plusIdEEE10Policy1000EPdSC_iS9_ddNS7_10__identityEEEvT0_T1_T2_T3_T4_T6_E12temp_storage+32];
	add.f64 	%fd191, %fd189, %fd190;
	ld.shared.f64 	%fd192, [_ZZN3cub18CUB_300001_SM_10006detail6reduce28DeviceReduceSingleTileKernelINS2_10policy_hubIdyN4cuda3std3__44plusIdEEE10Policy1000EPdSC_iS9_ddNS7_10__identityEEEvT0_T1_T2_T3_T4_T6_E12temp_storage+40];
	add.f64 	%fd193, %fd191, %fd192;
	ld.shared.f64 	%fd194, [_ZZN3cub18CUB_300001_SM_10006detail6reduce28DeviceReduceSingleTileKernelINS2_10policy_hubIdyN4cuda3std3__44plusIdEEE10Policy1000EPdSC_iS9_ddNS7_10__identityEEEvT0_T1_T2_T3_T4_T6_E12temp_storage+48];
	add.f64 	%fd195, %fd193, %fd194;
	ld.shared.f64 	%fd196, [_ZZN3cub18CUB_300001_SM_10006detail6reduce28DeviceReduceSingleTileKernelINS2_10policy_hubIdyN4cuda3std3__44plusIdEEE10Policy1000EPdSC_iS9_ddNS7_10__identityEEEvT0_T1_T2_T3_T4_T6_E12temp_storage+56];
	add.f64 	%fd197, %fd195, %fd196;
	ld.shared.f64 	%fd198, [_ZZN3cub18CUB_300001_SM_10006detail6reduce28DeviceReduceSingleTileKernelINS2_10policy_hubIdyN4cuda3std3__44plusIdEEE10Policy1000EPdSC_iS9_ddNS7_10__identityEEEvT0_T1_T2_T3_T4_T6_E12temp_storage+64];
	add.f64 	%fd199, %fd197, %fd198;
	ld.shared.f64 	%fd200, [_ZZN3cub18CUB_300001_SM_10006detail6reduce28DeviceReduceSingleTileKernelINS2_10policy_hubIdyN4cuda3std3__44plusIdEEE10Policy1000EPdSC_iS9_ddNS7_10__identityEEEvT0_T1_T2_T3_T4_T6_E12temp_storage+72];
	add.f64 	%fd201, %fd199, %fd200;
	ld.shared.f64 	%fd202, [_ZZN3cub18CUB_300001_SM_10006detail6reduce28DeviceReduceSingleTileKernelINS2_10policy_hubIdyN4cuda3std3__44plusIdEEE10Policy1000EPdSC_iS9_ddNS7_10__identityEEEvT0_T1_T2_T3_T4_T6_E12temp_storage+80];
	add.f64 	%fd203, %fd201, %fd202;
	ld.shared.f64 	%fd204, [_ZZN3cub18CUB_300001_SM_10006detail6reduce28DeviceReduceSingleTileKernelINS2_10policy_hubIdyN4cuda3std3__44plusIdEEE10Policy1000EPdSC_iS9_ddNS7_10__identityEEEvT0_T1_T2_T3_T4_T6_E12temp_storage+88];
	add.f64 	%fd205, %fd203, %fd204;
	ld.shared.f64 	%fd206, [_ZZN3cub18CUB_300001_SM_10006detail6reduce28DeviceReduceSingleTileKernelINS2_10policy_hubIdyN4cuda3std3__44plusIdEEE10Policy1000EPdSC_iS9_ddNS7_10__identityEEEvT0_T1_T2_T3_T4_T6_E12temp_storage+96];
	add.f64 	%fd207, %fd205, %fd206;
	ld.shared.f64 	%fd208, [_ZZN3cub18CUB_300001_SM_10006detail6reduce28DeviceReduceSingleTileKernelINS2_10policy_hubIdyN4cuda3std3__44plusIdEEE10Policy1000EPdSC_iS9_ddNS7_10__identityEEEvT0_T1_T2_T3_T4_T6_E12temp_storage+104];
	add.f64 	%fd209, %fd207, %fd208;
	ld.shared.f64 	%fd210, [_ZZN3cub18CUB_300001_SM_10006detail6reduce28DeviceReduceSingleTileKernelINS2_10policy_hubIdyN4cuda3std3__44plusIdEEE10Policy1000EPdSC_iS9_ddNS7_10__identityEEEvT0_T1_T2_T3_T4_T6_E12temp_storage+112];
	add.f64 	%fd211, %fd209, %fd210;
	ld.shared.f64 	%fd212, [_ZZN3cub18CUB_300001_SM_10006detail6reduce28DeviceReduceSingleTileKernelINS2_10policy_hubIdyN4cuda3std3__44plusIdEEE10Policy1000EPdSC_iS9_ddNS7_10__identityEEEvT0_T1_T2_T3_T4_T6_E12temp_storage+120];
	add.f64 	%fd213, %fd211, %fd212;
	ld.shared.f64 	%fd214, [_ZZN3cub18CUB_300001_SM_10006detail6reduce28DeviceReduceSingleTileKernelINS2_10policy_hubIdyN4cuda3std3__44plusIdEEE10Policy1000EPdSC_iS9_ddNS7_10__identityEEEvT0_T1_T2_T3_T4_T6_E12temp_storage+128];
	add.f64 	%fd215, %fd213, %fd214;
	ld.shared.f64 	%fd216, [_ZZN3cub18CUB_300001_SM_10006detail6reduce28DeviceReduceSingleTileKernelINS2_10policy_hubIdyN4cuda3std3__44plusIdEEE10Policy1000EPdSC_iS9_ddNS7_10__identityEEEvT0_T1_T2_T3_T4_T6_E12temp_storage+136];
	add.f64 	%fd231, %fd215, %fd216;
	bra.uni 	$L__BB11_37;
$L__BB11_17:
	// begin inline asm
	mov.u32 %r105, %laneid;
	// end inline asm
	and.b32  	%r156, %r1, 992;
	add.s32 	%r157, %r156, 32;
	setp.gt.s32 	%p26, %r157, %r34;
	not.b32 	%r158, %r156;
	add.s32 	%r159, %r34, %r158;
	selp.b32 	%r154, %r159, 31, %p26;
	mov.b64 	%rd82, %fd223;
	mov.b64 	{%r107, %r112}, %rd82;
	mov.b32 	%r113, 1;
	mov.b32 	%r155, -1;
	// begin inline asm
	shfl.sync.down.b32 %r106, %r107, %r113, %r154, %r155;
	// end inline asm
	// begin inline asm
	shfl.sync.down.b32 %r111, %r112, %r113, %r154, %r155;
	// end inline asm
	mov.b64 	%rd83, {%r106, %r111};
	mov.b64 	%fd117, %rd83;
	setp.lt.s32 	%p27, %r105, %r154;
	add.f64 	%fd118, %fd223, %fd117;
	selp.f64 	%fd119, %fd118, %fd223, %p27;
	mov.b64 	%rd84, %fd119;
	mov.b64 	{%r117, %r122}, %rd84;
	mov.b32 	%r123, 2;
	// begin inline asm
	shfl.sync.down.b32 %r116, %r117, %r123, %r154, %r155;
	// end inline asm
	// begin inline asm
	shfl.sync.down.b32 %r121, %r122, %r123, %r154, %r155;
	// end inline asm
	mov.b64 	%rd85, {%r116, %r121};
	mov.b64 	%fd120, %rd85;
	add.s32 	%r160, %r105, 2;
	setp.gt.s32 	%p28, %r160, %r154;
	add.f64 	%fd121, %fd119, %fd120;
	selp.f64 	%fd122, %fd119, %fd121, %p28;
	mov.b64 	%rd86, %fd122;
	mov.b64 	{%r127, %r132}, %rd86;
	mov.b32 	%r133, 4;
	// begin inline asm
	shfl.sync.down.b32 %r126, %r127, %r133, %r154, %r155;
	// end inline asm
	// begin inline asm
	shfl.sync.down.b32 %r131, %r132, %r133, %r154, %r155;
	// end inline asm
	mov.b64 	%rd87, {%r126, %r131};
	mov.b64 	%fd123, %rd87;
	add.s32 	%r161, %r105, 4;
	setp.gt.s32 	%p29, %r161, %r154;
	add.f64 	%fd124, %fd122, %fd123;
	selp.f64 	%fd125, %fd122, %fd124, %p29;
	mov.b64 	%rd88, %fd125;
	mov.b64 	{%r137, %r142}, %rd88;
	mov.b32 	%r143, 8;
	// begin inline asm
	shfl.sync.down.b32 %r136, %r137, %r143, %r154, %r155;
	// end inline asm
	// begin inline asm
	shfl.sync.down.b32 %r141, %r142, %r143, %r154, %r155;
	// end inline asm
	mov.b64 	%rd89, {%r136, %r141};
	mov.b64 	%fd126, %rd89;
	add.s32 	%r162, %r105, 8;
	setp.gt.s32 	%p30, %r162, %r154;
	add.f64 	%fd127, %fd125, %fd126;
	selp.f64 	%fd128, %fd125, %fd127, %p30;
	mov.b64 	%rd90, %fd128;
	mov.b64 	{%r147, %r152}, %rd90;
	mov.b32 	%r153, 16;
	// begin inline asm
	shfl.sync.down.b32 %r146, %r147, %r153, %r154, %r155;
	// end inline asm
	// begin inline asm
	shfl.sync.down.b32 %r151, %r152, %r153, %r154, %r155;
	// end inline asm
	mov.b64 	%rd91, {%r146, %r151};
	mov.b64 	%fd129, %rd91;
	add.s32 	%r163, %r105, 16;
	setp.gt.s32 	%p31, %r163, %r154;
	add.f64 	%fd130, %fd128, %fd129;
	selp.f64 	%fd231, %fd128, %fd130, %p31;
	setp.ne.s32 	%p32, %r105, 0;
	@%p32 bra 	$L__BB11_19;
	shr.u32 	%r164, %r1, 2;
	and.b32  	%r165, %r164, 248;
	mov.u32 	%r166, _ZZN3cub18CUB_300001_SM_10006detail6reduce28DeviceReduceSingleTileKernelINS2_10policy_hubIdyN4cuda3std3__44plusIdEEE10Policy1000EPdSC_iS9_ddNS7_10__identityEEEvT0_T1_T2_T3_T4_T6_E12temp_storage;
	add.s32 	%r167, %r166, %r165;
	st.shared.f64 	[%r167+16], %fd231;
$L__BB11_19:
	bar.sync 	0;
	setp.ne.s32 	%p33, %r1, 0;
	@%p33 bra 	$L__BB11_37;
	setp.gt.s32 	%p34, %r34, 32;
	ld.shared.f64 	%fd131, [_ZZN3cub18CUB_300001_SM_10006detail6reduce28DeviceReduceSingleTileKernelINS2_10policy_hubIdyN4cuda3std3__44plusIdEEE10Policy1000EPdSC_iS9_ddNS7_10__identityEEEvT0_T1_T2_T3_T4_T6_E12temp_storage+24];
	add.f64 	%fd132, %fd231, %fd131;
	selp.f64 	%fd133, %fd132, %fd231, %p34;
	setp.gt.s32 	%p35, %r34, 64;
	ld.shared.f64 	%fd134, [_ZZN3cub18CUB_300001_SM_10006detail6reduce28DeviceReduceSingleTileKernelINS2_10policy_hubIdyN4cuda3std3__44plusIdEEE10Policy1000EPdSC_iS9_ddNS7_10__identityEEEvT0_T1_T2_T3_T4_T6_E12temp_storage+32];
	add.f64 	%fd135, %fd134, %fd133;
	selp.f64 	%fd136, %fd135, %fd133, %p35;
	setp.gt.s32 	%p36, %r34, 96;
	ld.shared.f64 	%fd137, [_ZZN3cub18CUB_300001_SM_10006detail6reduce28DeviceReduceSingleTileKernelINS2_10policy_hubIdyN4cuda3std3__44plusIdEEE10Policy1000EPdSC_iS9_ddNS7_10__identityEEEvT0_T1_T2_T3_T4_T6_E12temp_storage+40];
	add.f64 	%fd138, %fd137, %fd136;
	selp.f64 	%fd139, %fd138, %fd136, %p36;
	setp.gt.s32 	%p37, %r34, 128;
	ld.shared.f64 	%fd140, [_ZZN3cub18CUB_300001_SM_10006detail6reduce28DeviceReduceSingleTileKernelINS2_10policy_hubIdyN4cuda3std3__44plusIdEEE10Policy1000EPdSC_iS9_ddNS7_10__identityEEEvT0_T1_T2_T3_T4_T6_E12temp_storage+48];
	add.f64 	%fd141, %fd140, %fd139;
	selp.f64 	%fd142, %fd141, %fd139, %p37;
	setp.gt.s32 	%p38, %r34, 160;
	ld.shared.f64 	%fd143, [_ZZN3cub18CUB_300001_SM_10006detail6reduce28DeviceReduceSingleTileKernelINS2_10policy_hubIdyN4cuda3std3__44plusIdEEE10Policy1000EPdSC_iS9_ddNS7_10__identityEEEvT0_T1_T2_T3_T4_T6_E12temp_storage+56];
	add.f64 	%fd144, %fd143, %fd142;
	selp.f64 	%fd145, %fd144, %fd142, %p38;
	setp.gt.s32 	%p39, %r34, 192;
	ld.shared.f64 	%fd146, [_ZZN3cub18CUB_300001_SM_10006detail6reduce28DeviceReduceSingleTileKernelINS2_10policy_hubIdyN4cuda3std3__44plusIdEEE10Policy1000EPdSC_iS9_ddNS7_10__identityEEEvT0_T1_T2_T3_T4_T6_E12temp_storage+64];
	add.f64 	%fd147, %fd146, %fd145;
	selp.f64 	%fd148, %fd147, %fd145, %p39;
	setp.gt.s32 	%p40, %r34, 224;
	ld.shared.f64 	%fd149, [_ZZN3cub18CUB_300001_SM_10006detail6reduce28DeviceReduceSingleTileKernelINS2_10policy_hubIdyN4cuda3std3__44plusIdEEE10Policy1000EPdSC_iS9_ddNS7_10__identityEEEvT0_T1_T2_T3_T4_T6_E12temp_storage+72];
	add.f64 	%fd150, %fd149, %fd148;
	selp.f64 	%fd151, %fd150, %fd148, %p40;
	setp.gt.s32 	%p41, %r34, 256;
	ld.shared.f64 	%fd152, [_ZZN3cub18CUB_300001_SM_10006detail6reduce28DeviceReduceSingleTileKernelINS2_10policy_hubIdyN4cuda3std3__44plusIdEEE10Policy1000EPdSC_iS9_ddNS7_10__identityEEEvT0_T1_T2_T3_T4_T6_E12temp_storage+80];
	add.f64 	%fd153, %fd152, %fd151;
	selp.f64 	%fd154, %fd153, %fd151, %p41;
	setp.gt.s32 	%p42, %r34, 288;
	ld.shared.f64 	%fd155, [_ZZN3cub18CUB_300001_SM_10006detail6reduce28DeviceReduceSingleTileKernelINS2_10policy_hubIdyN4cuda3std3__44plusIdEEE10Policy1000EPdSC_iS9_ddNS7_10__identityEEEvT0_T1_T2_T3_T4_T6_E12temp_storage+88];
	add.f64 	%fd156, %fd155, %fd154;
	selp.f64 	%fd157, %fd156, %fd154, %p42;
	setp.gt.s32 	%p43, %r34, 320;
	ld.shared.f64 	%fd158, [_ZZN3cub18CUB_300001_SM_10006detail6reduce28DeviceReduceSingleTileKernelINS2_10policy_hubIdyN4cuda3std3__44plusIdEEE10Policy1000EPdSC_iS9_ddNS7_10__identityEEEvT0_T1_T2_T3_T4_T6_E12temp_storage+96];
	add.f64 	%fd159, %fd158, %fd157;
	selp.f64 	%fd160, %fd159, %fd157, %p43;
	setp.gt.s32 	%p44, %r34, 352;
	ld.shared.f64 	%fd161, [_ZZN3cub18CUB_300001_SM_10006detail6reduce28DeviceReduceSingleTileKernelINS2_10policy_hubIdyN4cuda3std3__44plusIdEEE10Policy1000EPdSC_iS9_ddNS7_10__identityEEEvT0_T1_T2_T3_T4_T6_E12temp_storage+104];
	add.f64 	%fd162, %fd161, %fd160;
	selp.f64 	%fd163, %fd162, %fd160, %p44;
	setp.gt.s32 	%p45, %r34, 384;
	ld.shared.f64 	%fd164, [_ZZN3cub18CUB_300001_SM_10006detail6reduce28DeviceReduceSingleTileKernelINS2_10policy_hubIdyN4cuda3std3__44plusIdEEE10Policy1000EPdSC_iS9_ddNS7_10__identityEEEvT0_T1_T2_T3_T4_T6_E12temp_storage+112];
	add.f64 	%fd165, %fd164, %fd163;
	selp.f64 	%fd166, %fd165, %fd163, %p45;
	setp.gt.s32 	%p46, %r34, 416;
	ld.shared.f64 	%fd167, [_ZZN3cub18CUB_300001_SM_10006detail6reduce28DeviceReduceSingleTileKernelINS2_10policy_hubIdyN4cuda3std3__44plusIdEEE10Policy1000EPdSC_iS9_ddNS7_10__identityEEEvT0_T1_T2_T3_T4_T6_E12temp_storage+120];
	add.f64 	%fd168, %fd167, %fd166;
	selp.f64 	%fd169, %fd168, %fd166, %p46;
	setp.gt.s32 	%p47, %r34, 448;
	ld.shared.f64 	%fd170, [_ZZN3cub18CUB_300001_SM_10006detail6reduce28DeviceReduceSingleTileKernelINS2_10policy_hubIdyN4cuda3std3__44plusIdEEE10Policy1000EPdSC_iS9_ddNS7_10__identityEEEvT0_T1_T2_T3_T4_T6_E12temp_storage+128];
	add.f64 	%fd171, %fd170, %fd169;
	selp.f64 	%fd172, %fd171, %fd169, %p47;
	setp.gt.s32 	%p48, %r34, 480;
	ld.shared.f64 	%fd173, [_ZZN3cub18CUB_300001_SM_10006detail6reduce28DeviceReduceSingleTileKernelINS2_10policy_hubIdyN4cuda3std3__44plusIdEEE10Policy1000EPdSC_iS9_ddNS7_10__identityEEEvT0_T1_T2_T3_T4_T6_E12temp_storage+136];
	add.f64 	%fd174, %fd173, %fd172;
	selp.f64 	%fd231, %fd174, %fd172, %p48;
	bra.uni 	$L__BB11_37;
$L__BB11_21:
	mov.u32 	%r13, %tid.x;
	mul.wide.u32 	%rd24, %r13, 8;
	add.s64 	%rd11, %rd8, %rd24;
	// begin inline asm
	ld.global.nc.u64 %rd10, [%rd11];
	// end inline asm
	mov.b64 	%fd31, %rd10;
	add.s64 	%rd13, %rd11, 4096;
	// begin inline asm
	ld.global.nc.u64 %rd12, [%rd13];
	// end inline asm
	mov.b64 	%fd32, %rd12;
	add.s64 	%rd15, %rd11, 8192;
	// begin inline asm
	ld.global.nc.u64 %rd14, [%rd15];
	// end inline asm
	mov.b64 	%fd33, %rd14;
	add.s64 	%rd17, %rd11, 12288;
	// begin inline asm
	ld.global.nc.u64 %rd16, [%rd17];
	// end inline asm
	mov.b64 	%fd34, %rd16;
	add.s64 	%rd19, %rd11, 16384;
	// begin inline asm
	ld.global.nc.u64 %rd18, [%rd19];
	// end inline asm
	mov.b64 	%fd35, %rd18;
	add.s64 	%rd21, %rd11, 20480;
	// begin inline asm
	ld.global.nc.u64 %rd20, [%rd21];
	// end inline asm
	mov.b64 	%fd36, %rd20;
	add.s64 	%rd23, %rd11, 24576;
	// begin inline asm
	ld.global.nc.u64 %rd22, [%rd23];
	// end inline asm
	mov.b64 	%fd37, %rd22;
	add.f64 	%fd38, %fd31, %fd32;
	add.f64 	%fd39, %fd38, %fd33;
	add.f64 	%fd40, %fd39, %fd34;
	add.f64 	%fd41, %fd40, %fd35;
	add.f64 	%fd42, %fd41, %fd36;
	add.f64 	%fd230, %fd42, %fd37;
	setp.lt.u32 	%p3, %r34, 7168;
	mov.b32 	%r231, 3584;
	@%p3 bra 	$L__BB11_25;
	add.s32 	%r14, %r34, -3584;
	mov.b32 	%r231, 3584;
$L__BB11_23:
	add.s32 	%r37, %r231, %r13;
	mul.wide.u32 	%rd39, %r37, 8;
	add.s64 	%rd26, %rd8, %rd39;
	// begin inline asm
	ld.global.nc.u64 %rd25, [%rd26];
	// end inline asm
	mov.b64 	%fd43, %rd25;
	add.s64 	%rd28, %rd26, 4096;
	// begin inline asm
	ld.global.nc.u64 %rd27, [%rd28];
	// end inline asm
	mov.b64 	%fd44, %rd27;
	add.s64 	%rd30, %rd26, 8192;
	// begin inline asm
	ld.global.nc.u64 %rd29, [%rd30];
	// end inline asm
	mov.b64 	%fd45, %rd29;
	add.s64 	%rd32, %rd26, 12288;
	// begin inline asm
	ld.global.nc.u64 %rd31, [%rd32];
	// end inline asm
	mov.b64 	%fd46, %rd31;
	add.s64 	%rd34, %rd26, 16384;
	// begin inline asm
	ld.global.nc.u64 %rd33, [%rd34];
	// end inline asm
	mov.b64 	%fd47, %rd33;
	add.s64 	%rd36, %rd26, 20480;
	// begin inline asm
	ld.global.nc.u64 %rd35, [%rd36];
	// end inline asm
	mov.b64 	%fd48, %rd35;
	add.s64 	%rd38, %rd26, 24576;
	// begin inline asm
	ld.global.nc.u64 %rd37, [%rd38];
	// end inline asm
	mov.b64 	%fd49, %rd37;
	add.f64 	%fd50, %fd230, %fd43;
	add.f64 	%fd51, %fd50, %fd44;
	add.f64 	%fd52, %fd51, %fd45;
	add.f64 	%fd53, %fd52, %fd46;
	add.f64 	%fd54, %fd53, %fd47;
	add.f64 	%fd55, %fd54, %fd48;
	add.f64 	%fd230, %fd55, %fd49;
	sub.s32 	%r38, %r34, %r231;
	setp.lt.s32 	%p4, %r38, 3584;
	@%p4 bra 	$L__BB11_33;
	add.s32 	%r231, %r231, 3584;
	setp.le.s32 	%p5, %r231, %r14;
	@%p5 bra 	$L__BB11_23;
$L__BB11_25:
	setp.le.s32 	%p6, %r34, %r231;
	@%p6 bra 	$L__BB11_33;
	sub.s32 	%r18, %r34, %r231;
	setp.ge.s32 	%p7, %r13, %r18;
	@%p7 bra 	$L__BB11_33;
	not.b32 	%r39, %r13;
	add.s32 	%r40, %r34, %r39;
	sub.s32 	%r19, %r40, %r231;
	and.b32  	%r41, %r19, 1536;
	setp.eq.s32 	%p8, %r41, 1536;
	mov.u32 	%r235, %r13;
	@%p8 bra 	$L__BB11_30;
	add.s32 	%r233, %r13, %r231;
	shr.u32 	%r42, %r19, 9;
	add.s32 	%r43, %r42, 1;
	and.b32  	%r44, %r43, 3;
	neg.s32 	%r232, %r44;
	mov.u32 	%r235, %r13;
$L__BB11_29:
	.pragma "nounroll";
	mul.wide.u32 	%rd42, %r233, 8;
	add.s64 	%rd41, %rd8, %rd42;
	// begin inline asm
	ld.global.nc.u64 %rd40, [%rd41];
	// end inline asm
	mov.b64 	%fd57, %rd40;
	add.f64 	%fd230, %fd230, %fd57;
	add.s32 	%r235, %r235, 512;
	add.s32 	%r233, %r233, 512;
	add.s32 	%r232, %r232, 1;
	setp.ne.s32 	%p9, %r232, 0;
	@%p9 bra 	$L__BB11_29;
$L__BB11_30:
	setp.lt.u32 	%p10, %r19, 1536;
	@%p10 bra 	$L__BB11_33;
	cvt.u64.u32 	%rd43, %r235;
	cvt.u64.u32 	%rd44, %r231;
	add.s64 	%rd45, %rd43, %rd44;
	shl.b64 	%rd46, %rd45, 3;
	add.s64 	%rd47, %rd46, %rd8;
	add.s64 	%rd103, %rd47, 8192;
	add.s32 	%r236, %r235, %r231;
$L__BB11_32:
	mul.wide.u32 	%rd56, %r236, 8;
	add.s64 	%rd49, %rd8, %rd56;
	// begin inline asm
	ld.global.nc.u64 %rd48, [%rd49];
	// end inline asm
	mov.b64 	%fd58, %rd48;
	add.f64 	%fd59, %fd230, %fd58;
	add.s64 	%rd51, %rd103, -4096;
	// begin inline asm
	ld.global.nc.u64 %rd50, [%rd51];
	// end inline asm
	mov.b64 	%fd60, %rd50;
	add.f64 	%fd61, %fd59, %fd60;
	// begin inline asm
	ld.global.nc.u64 %rd52, [%rd103];
	// end inline asm
	mov.b64 	%fd62, %rd52;
	add.f64 	%fd63, %fd61, %fd62;
	add.s64 	%rd55, %rd103, 4096;
	// begin inline asm
	ld.global.nc.u64 %rd54, [%rd55];
	// end inline asm
	mov.b64 	%fd64, %rd54;
	add.f64 	%fd230, %fd63, %fd64;
	add.s32 	%r235, %r235, 2048;
	add.s64 	%rd103, %rd103, 16384;
	add.s32 	%r236, %r236, 2048;
	setp.lt.s32 	%p11, %r235, %r18;
	@%p11 bra 	$L__BB11_32;
$L__BB11_33:
	// begin inline asm
	mov.u32 %r45, %laneid;
	// end inline asm
	mov.b64 	%rd57, %fd230;
	mov.b64 	{%r47, %r52}, %rd57;
	mov.b32 	%r53, 1;
	mov.b32 	%r94, 31;
	mov.b32 	%r95, -1;
	// begin inline asm
	shfl.sync.down.b32 %r46, %r47, %r53, %r94, %r95;
	// end inline asm
	// begin inline asm
	shfl.sync.down.b32 %r51, %r52, %r53, %r94, %r95;
	// end inline asm
	mov.b64 	%rd58, {%r46, %r51};
	mov.b64 	%fd65, %rd58;
	setp.gt.s32 	%p12, %r45, 30;
	add.f64 	%fd66, %fd230, %fd65;
	selp.f64 	%fd67, %fd230, %fd66, %p12;
	mov.b64 	%rd59, %fd67;
	mov.b64 	{%r57, %r62}, %rd59;
	mov.b32 	%r63, 2;
	// begin inline asm
	shfl.sync.down.b32 %r56, %r57, %r63, %r94, %r95;
	// end inline asm
	// begin inline asm
	shfl.sync.down.b32 %r61, %r62, %r63, %r94, %r95;
	// end inline asm
	mov.b64 	%rd60, {%r56, %r61};
	mov.b64 	%fd68, %rd60;
	setp.gt.s32 	%p13, %r45, 29;
	add.f64 	%fd69, %fd67, %fd68;
	selp.f64 	%fd70, %fd67, %fd69, %p13;
	mov.b64 	%rd61, %fd70;
	mov.b64 	{%r67, %r72}, %rd61;
	mov.b32 	%r73, 4;
	// begin inline asm
	shfl.sync.down.b32 %r66, %r67, %r73, %r94, %r95;
	// end inline asm
	// begin inline asm
	shfl.sync.down.b32 %r71, %r72, %r73, %r94, %r95;
	// end inline asm
	mov.b64 	%rd62, {%r66, %r71};
	mov.b64 	%fd71, %rd62;
	setp.gt.s32 	%p14, %r45, 27;
	add.f64 	%fd72, %fd70, %fd71;
	selp.f64 	%fd73, %fd70, %fd72, %p14;
	mov.b64 	%rd63, %fd73;
	mov.b64 	{%r77, %r82}, %rd63;
	mov.b32 	%r83, 8;
	// begin inline asm
	shfl.sync.down.b32 %r76, %r77, %r83, %r94, %r95;
	// end inline asm
	// begin inline asm
	shfl.sync.down.b32 %r81, %r82, %r83, %r94, %r95;
	// end inline asm
	mov.b64 	%rd64, {%r76, %r81};
	mov.b64 	%fd74, %rd64;
	setp.gt.s32 	%p15, %r45, 23;
	add.f64 	%fd75, %fd73, %fd74;
	selp.f64 	%fd76, %fd73, %fd75, %p15;
	mov.b64 	%rd65, %fd76;
	mov.b64 	{%r87, %r92}, %rd65;
	mov.b32 	%r93, 16;
	// begin inline asm
	shfl.sync.down.b32 %r86, %r87, %r93, %r94, %r95;
	// end inline asm
	// begin inline asm
	shfl.sync.down.b32 %r91, %r92, %r93, %r94, %r95;
	// end inline asm
	mov.b64 	%rd66, {%r86, %r91};
	mov.b64 	%fd77, %rd66;
	setp.gt.s32 	%p16, %r45, 15;
	add.f64 	%fd26, %fd76, %fd77;
	selp.f64 	%fd231, %fd76, %fd26, %p16;
	setp.ne.s32 	%p17, %r45, 0;
	@%p17 bra 	$L__BB11_35;
	shr.u32 	%r96, %r13, 2;
	and.b32  	%r97, %r96, 248;
	mov.u32 	%r98, _ZZN3cub18CUB_300001_SM_10006detail6reduce28DeviceReduceSingleTileKernelINS2_10policy_hubIdyN4cuda3std3__44plusIdEEE10Policy1000EPdSC_iS9_ddNS7_10__identityEEEvT0_T1_T2_T3_T4_T6_E12temp_storage;
	add.s32 	%r99, %r98, %r97;
	st.shared.f64 	[%r99+16], %fd26;
$L__BB11_35:
	bar.sync 	0;
	setp.ne.s32 	%p18, %r13, 0;
	@%p18 bra 	$L__BB11_37;
	ld.shared.f64 	%fd78, [_ZZN3cub18CUB_300001_SM_10006detail6reduce28DeviceReduceSingleTileKernelINS2_10policy_hubIdyN4cuda3std3__44plusIdEEE10Policy1000EPdSC_iS9_ddNS7_10__identityEEEvT0_T1_T2_T3_T4_T6_E12temp_storage+24];
	add.f64 	%fd79, %fd231, %fd78;
	ld.shared.f64 	%fd80, [_ZZN3cub18CUB_300001_SM_10006detail6reduce28DeviceReduceSingleTileKernelINS2_10policy_hubIdyN4cuda3std3__44plusIdEEE10Policy1000EPdSC_iS9_ddNS7_10__identityEEEvT0_T1_T2_T3_T4_T6_E12temp_storage+32];
	add.f64 	%fd81, %fd79, %fd80;
	ld.shared.f64 	%fd82, [_ZZN3cub18CUB_300001_SM_10006detail6reduce28DeviceReduceSingleTileKernelINS2_10policy_hubIdyN4cuda3std3__44plusIdEEE10Policy1000EPdSC_iS9_ddNS7_10__identityEEEvT0_T1_T2_T3_T4_T6_E12temp_storage+40];
	add.f64 	%fd83, %fd81, %fd82;
	ld.shared.f64 	%fd84, [_ZZN3cub18CUB_300001_SM_10006detail6reduce28DeviceReduceSingleTileKernelINS2_10policy_hubIdyN4cuda3std3__44plusIdEEE10Policy1000EPdSC_iS9_ddNS7_10__identityEEEvT0_T1_T2_T3_T4_T6_E12temp_storage+48];
	add.f64 	%fd85, %fd83, %fd84;
	ld.shared.f64 	%fd86, [_ZZN3cub18CUB_300001_SM_10006detail6reduce28DeviceReduceSingleTileKernelINS2_10policy_hubIdyN4cuda3std3__44plusIdEEE10Policy1000EPdSC_iS9_ddNS7_10__identityEEEvT0_T1_T2_T3_T4_T6_E12temp_storage+56];
	add.f64 	%fd87, %fd85, %fd86;
	ld.shared.f64 	%fd88, [_ZZN3cub18CUB_300001_SM_10006detail6reduce28DeviceReduceSingleTileKernelINS2_10policy_hubIdyN4cuda3std3__44plusIdEEE10Policy1000EPdSC_iS9_ddNS7_10__identityEEEvT0_T1_T2_T3_T4_T6_E12temp_storage+64];
	add.f64 	%fd89, %fd87, %fd88;
	ld.shared.f64 	%fd90, [_ZZN3cub18CUB_300001_SM_10006detail6reduce28DeviceReduceSingleTileKernelINS2_10policy_hubIdyN4cuda3std3__44plusIdEEE10Policy1000EPdSC_iS9_ddNS7_10__identityEEEvT0_T1_T2_T3_T4_T6_E12temp_storage+72];
	add.f64 	%fd91, %fd89, %fd90;
	ld.shared.f64 	%fd92, [_ZZN3cub18CUB_300001_SM_10006detail6reduce28DeviceReduceSingleTileKernelINS2_10policy_hubIdyN4cuda3std3__44plusIdEEE10Policy1000EPdSC_iS9_ddNS7_10__identityEEEvT0_T1_T2_T3_T4_T6_E12temp_storage+80];
	add.f64 	%fd93, %fd91, %fd92;
	ld.shared.f64 	%fd94, [_ZZN3cub18CUB_300001_SM_10006detail6reduce28DeviceReduceSingleTileKernelINS2_10policy_hubIdyN4cuda3std3__44plusIdEEE10Policy1000EPdSC_iS9_ddNS7_10__identityEEEvT0_T1_T2_T3_T4_T6_E12temp_storage+88];
	add.f64 	%fd95, %fd93, %fd94;
	ld.shared.f64 	%fd96, [_ZZN3cub18CUB_300001_SM_10006detail6reduce28DeviceReduceSingleTileKernelINS2_10policy_hubIdyN4cuda3std3__44plusIdEEE10Policy1000EPdSC_iS9_ddNS7_10__identityEEEvT0_T1_T2_T3_T4_T6_E12temp_storage+96];
	add.f64 	%fd97, %fd95, %fd96;
	ld.shared.f64 	%fd98, [_ZZN3cub18CUB_300001_SM_10006detail6reduce28DeviceReduceSingleTileKernelINS2_10policy_hubIdyN4cuda3std3__44plusIdEEE10Policy1000EPdSC_iS9_ddNS7_10__identityEEEvT0_T1_T2_T3_T4_T6_E12temp_storage+104];
	add.f64 	%fd99, %fd97, %fd98;
	ld.shared.f64 	%fd100, [_ZZN3cub18CUB_300001_SM_10006detail6reduce28DeviceReduceSingleTileKernelINS2_10policy_hubIdyN4cuda3std3__44plusIdEEE10Policy1000EPdSC_iS9_ddNS7_10__identityEEEvT0_T1_T2_T3_T4_T6_E12temp_storage+112];
	add.f64 	%fd101, %fd99, %fd100;
	ld.shared.f64 	%fd102, [_ZZN3cub18CUB_300001_SM_10006detail6reduce28DeviceReduceSingleTileKernelINS2_10policy_hubIdyN4cuda3std3__44plusIdEEE10Policy1000EPdSC_iS9_ddNS7_10__identityEEEvT0_T1_T2_T3_T4_T6_E12temp_storage+120];
	add.f64 	%fd103, %fd101, %fd102;
	ld.shared.f64 	%fd104, [_ZZN3cub18CUB_300001_SM_10006detail6reduce28DeviceReduceSingleTileKernelINS2_10policy_hubIdyN4cuda3std3__44plusIdEEE10Policy1000EPdSC_iS9_ddNS7_10__identityEEEvT0_T1_T2_T3_T4_T6_E12temp_storage+128];
	add.f64 	%fd105, %fd103, %fd104;
	ld.shared.f64 	%fd106, [_ZZN3cub18CUB_300001_SM_10006detail6reduce28DeviceReduceSingleTileKernelINS2_10policy_hubIdyN4cuda3std3__44plusIdEEE10Policy1000EPdSC_iS9_ddNS7_10__identityEEEvT0_T1_T2_T3_T4_T6_E12temp_storage+136];
	add.f64 	%fd231, %fd105, %fd106;
$L__BB11_37:
	mov.u32 	%r223, %tid.x;
	setp.ne.s32 	%p56, %r223, 0;
	@%p56 bra 	$L__BB11_39;
	add.f64 	%fd217, %fd30, %fd231;
	st.global.f64 	[%rd1], %fd217;
$L__BB11_39:
	ret;

}


// ===== COMPILED SASS (sm_100) =====

	.target	sm_100

	.elftype	@"ET_EXEC"


//--------------------- .note.nv.tkinfo           --------------------------
	.section	.note.nv.tkinfo,"",@"SHT_NOTE"
	.sectionflags	@"SHF_NOTE_NV_TKINFO"
	.tkinfo
        /*0018*/ 	.word	0x00000002
        /*0030*/ 	.string	""
        /*0030*/ 	.string	"ptxas"
        /*0030*/ 	.string	"Cuda compilation tools, release 13.0, V13.0.88"
        /*0030*/ 	.string	"Build cuda_13.0.r13.0/compiler.36424714_0"
        /*0030*/ 	.string	"-arch sm_100 -m 64 "



//--------------------- .note.nv.cuinfo           --------------------------
	.section	.note.nv.cuinfo,"",@"SHT_NOTE"
	.sectionflags	@"SHF_NOTE_NV_CUINFO"
        /*0018*/ 	.short	0x0002
        /*001a*/ 	.short	0x0064
        /*001c*/ 	.short	0x0082
	.zero		2


//--------------------- .nv.info                  --------------------------
	.section	.nv.info,"",@"SHT_CUDA_INFO"
	.align	4


	//----- nvinfo : EIATTR_REGCOUNT
	.align		4
        /*0000*/ 	.byte	0x04, 0x2f
        /*0002*/ 	.short	(.L_44 - .L_43)
	.align		4
.L_43:
        /*0004*/ 	.word	index@(_ZN3cub18CUB_300001_SM_10006detail11EmptyKernelIvEEvv)
        /*0008*/ 	.word	0x00000004


	//----- nvinfo : EIATTR_FRAME_SIZE
	.align		4
.L_44:
        /*000c*/ 	.byte	0x04, 0x11
        /*000e*/ 	.short	(.L_46 - .L_45)
	.align		4
.L_45:
        /*0010*/ 	.word	index@(_ZN3cub18CUB_300001_SM_10006detail11EmptyKernelIvEEvv)
        /*0014*/ 	.word	0x00000000


	//----- nvinfo : EIATTR_REGCOUNT
	.align		4
.L_46:
        /*0018*/ 	.byte	0x04, 0x2f
        /*001a*/ 	.short	(.L_48 - .L_47)
	.align		4
.L_47:
        /*001c*/ 	.word	index@(_ZN3cub18CUB_300001_SM_10006detail8for_each13static_kernelINS2_12policy_hub_t12policy_500_tEmN6thrust24THRUST_300001_SM_1000_NS8cuda_cub20__uninitialized_fill7functorINS7_10device_ptrIdEEdEEEEvT0_T1_)
        /*0020*/ 	.word	0x00000009


	//----- nvinfo : EIATTR_FRAME_SIZE
	.align		4
.L_48:
        /*0024*/ 	.byte	0x04, 0x11
        /*0026*/ 	.short	(.L_50 - .L_49)
	.align		4
.L_49:
        /*0028*/ 	.word	index@(_ZN3cub18CUB_300001_SM_10006detail8for_each13static_kernelINS2_12policy_hub_t12policy_500_tEmN6thrust24THRUST_300001_SM_1000_NS8cuda_cub20__uninitialized_fill7functorINS7_10device_ptrIdEEdEEEEvT0_T1_)
        /*002c*/ 	.word	0x00000000


	//----- nvinfo : EIATTR_REGCOUNT
	.align		4
.L_50:
        /*0030*/ 	.byte	0x04, 0x2f
        /*0032*/ 	.short	(.L_52 - .L_51)
	.align		4
.L_51:
        /*0034*/ 	.word	index@(_ZN3cub18CUB_300001_SM_10006detail9transform16transform_kernelINS2_10policy_hubILb0EN4cuda3std3__45tupleIJN6thrust24THRUST_300001_SM_1000_NS6detail15normal_iteratorINSA_10device_ptrIdEEEESF_EEEE10policy1000EiNS7_5minusIdEESF_JPdSL_EEEvT0_iT1_T2_DpNS2_10kernel_argIT3_EE)
        /*0038*/ 	.word	0x00000020


	//----- nvinfo : EIATTR_FRAME_SIZE
	.align		4
.L_52:
        /*003c*/ 	.byte	0x04, 0x11
        /*003e*/ 	.short	(.L_54 - .L_53)
	.align		4
.L_53:
        /*0040*/ 	.word	index@($__internal_3_$__cuda_sm20_div_u64)
        /*0044*/ 	.word	0x00000000


	//----- nvinfo : EIATTR_FRAME_SIZE
	.align		4
.L_54:
        /*0048*/ 	.byte	0x04, 0x11
        /*004a*/ 	.short	(.L_56 - .L_55)
	.align		4
.L_55:
        /*004c*/ 	.word	index@(_ZN3cub18CUB_300001_SM_10006detail9transform16transform_kernelINS2_10policy_hubILb0EN4cuda3std3__45tupleIJN6thrust24THRUST_300001_SM_1000_NS6detail15normal_iteratorINSA_10device_ptrIdEEEESF_EEEE10policy1000EiNS7_5minusIdEESF_JPdSL_EEEvT0_iT1_T2_DpNS2_10kernel_argIT3_EE)
        /*0050*/ 	.word	0x00000000


	//----- nvinfo : EIATTR_REGCOUNT
	.align		4
.L_56:
        /*0054*/ 	.byte	0x04, 0x2f
        /*0056*/ 	.short	(.L_58 - .L_57)
	.align		4
.L_57:
        /*0058*/ 	.word	index@(_ZN3cub18CUB_300001_SM_10006detail9transform16transform_kernelINS2_10policy_hubILb0EN4cuda3std3__45tupleIJN6thrust24THRUST_300001_SM_1000_NS6detail15normal_iteratorINSA_10device_ptrIdEEEESF_EEEE10policy1000ElNS7_5minusIdEESF_JPdSL_EEEvT0_iT1_T2_DpNS2_10kernel_argIT3_EE)
        /*005c*/ 	.word	0x00000020


	//----- nvinfo : EIATTR_FRAME_SIZE
	.align		4
.L_58:
        /*0060*/ 	.byte	0x04, 0x11
        /*0062*/ 	.short	(.L_60 - .L_59)
	.align		4
.L_59:
        /*0064*/ 	.word	index@($__internal_2_$__cuda_sm20_div_u64)
        /*0068*/ 	.word	0x00000000


	//----- nvinfo : EIATTR_FRAME_SIZE
	.align		4
.L_60:
        /*006c*/ 	.byte	0x04, 0x11
        /*006e*/ 	.short	(.L_62 - .L_61)
	.align		4
.L_61:
        /*0070*/ 	.word	index@(_ZN3cub18CUB_300001_SM_10006detail9transform16transform_kernelINS2_10policy_hubILb0EN4cuda3std3__45tupleIJN6thrust24THRUST_300001_SM_1000_NS6detail15normal_iteratorINSA_10device_ptrIdEEEESF_EEEE10policy1000ElNS7_5minusIdEESF_JPdSL_EEEvT0_iT1_T2_DpNS2_10kernel_argIT3_EE)
        /*0074*/ 	.word	0x00000000


	//----- nvinfo : EIATTR_REGCOUNT
	.align		4
.L_62:
        /*0078*/ 	.byte	0x04, 0x2f
        /*007a*/ 	.short	(.L_64 - .L_63)
	.align		4
.L_63:
        /*007c*/ 	.word	index@(_ZN3cub18CUB_300001_SM_10006detail9transform16transform_kernelINS2_10policy_hubILb1EN4cuda3std3__45tupleIJN6thrust24THRUST_300001_SM_1000_NS6detail15normal_iteratorINSA_10device_ptrIdEEEEEEEE10policy1000Ei12calcular_varSF_JPdEEEvT0_iT1_T2_DpNS2_10kernel_argIT3_EE)
        /*0080*/ 	.word	0x00000026


	//----- nvinfo : EIATTR_FRAME_SIZE
	.align		4
.L_64:
        /*0084*/ 	.byte	0x04, 0x11
        /*0086*/ 	.short	(.L_66 - .L_65)
	.align		4
.L_65:
        /*0088*/ 	.word	index@($__internal_1_$__cuda_sm20_div_rn_f64_full)
        /*008c*/ 	.word	0x00000000


	//----- nvinfo : EIATTR_FRAME_SIZE
	.align		4
.L_66:
        /*0090*/ 	.byte	0x04, 0x11
        /*0092*/ 	.short	(.L_68 - .L_67)
	.align		4
.L_67:
        /*0094*/ 	.word	index@(_ZN3cub18CUB_300001_SM_10006detail9transform16transform_kernelINS2_10policy_hubILb1EN4cuda3std3__45tupleIJN6thrust24THRUST_300001_SM_1000_NS6detail15normal_iteratorINSA_10device_ptrIdEEEEEEEE10policy1000Ei12calcular_varSF_JPdEEEvT0_iT1_T2_DpNS2_10kernel_argIT3_EE)
        /*0098*/ 	.word	0x00000000


	//----- nvinfo : EIATTR_REGCOUNT
	.align		4
.L_68:
        /*009c*/ 	.byte	0x04, 0x2f
        /*009e*/ 	.short	(.L_70 - .L_69)
	.align		4
.L_69:
        /*00a0*/ 	.word	index@(_ZN3cub18CUB_300001_SM_10006detail9transform16transform_kernelINS2_10policy_hubILb1EN4cuda3std3__45tupleIJN6thrust24THRUST_300001_SM_1000_NS6detail15normal_iteratorINSA_10device_ptrIdEEEEEEEE10policy1000El12calcular_varSF_JPdEEEvT0_iT1_T2_DpNS2_10kernel_argIT3_EE)
        /*00a4*/ 	.word	0x00000026


	//----- nvinfo : EIATTR_FRAME_SIZE
	.align		4
.L_70:
        /*00a8*/ 	.byte	0x04, 0x11
        /*00aa*/ 	.short	(.L_72 - .L_71)
	.align		4
.L_71:
        /*00ac*/ 	.word	index@($__internal_0_$__cuda_sm20_div_rn_f64_full)
        /*00b0*/ 	.word	0x00000000


	//----- nvinfo : EIATTR_FRAME_SIZE
	.align		4
.L_72:
        /*00b4*/ 	.byte	0x04, 0x11
        /*00b6*/ 	.short	(.L_74 - .L_73)
	.align		4
.L_73:
        /*00b8*/ 	.word	index@(_ZN3cub18CUB_300001_SM_10006detail9transform16transform_kernelINS2_10policy_hubILb1EN4cuda3std3__45tupleIJN6thrust24THRUST_300001_SM_1000_NS6detail15normal_iteratorINSA_10device_ptrIdEEEEEEEE10policy1000El12calcular_varSF_JPdEEEvT0_iT1_T2_DpNS2_10kernel_argIT3_EE)
        /*00bc*/ 	.word	0x00000000


	//----- nvinfo : EIATTR_REGCOUNT
	.align		4
.L_74:
        /*00c0*/ 	.byte	0x04, 0x2f
        /*00c2*/ 	.short	(.L_76 - .L_75)
	.align		4
.L_75:
        /*00c4*/ 	.word	index@(_ZN3cub18CUB_300001_SM_10006detail6reduce28DeviceReduceSingleTileKernelINS2_10policy_hubIdjN4cuda3std3__44plusIdEEE10Policy1000EN6thrust24THRUST_300001_SM_1000_NS6detail15normal_iteratorINSD_10device_ptrIdEEEEPdjS9_ddNS7_10__identityEEEvT0_T1_T2_T3_T4_T6_)
        /*00c8*/ 	.word	0x0000002d


	//----- nvinfo : EIATTR_FRAME_SIZE
	.align		4
.L_76:
        /*00cc*/ 	.byte	0x04, 0x11
        /*00ce*/ 	.short	(.L_78 - .L_77)
	.align		4
.L_77:
        /*00d0*/ 	.word	index@(_ZN3cub18CUB_300001_SM_10006detail6reduce28DeviceReduceSingleTileKernelINS2_10policy_hubIdjN4cuda3std3__44plusIdEEE10Policy1000EN6thrust24THRUST_300001_SM_1000_NS6detail15normal_iteratorINSD_10device_ptrIdEEEEPdjS9_ddNS7_10__identityEEEvT0_T1_T2_T3_T4_T6_)
        /*00d4*/ 	.word	0x00000000


	//----- nvinfo : EIATTR_REGCOUNT
	.align		4
.L_78:
        /*00d8*/ 	.byte	0x04, 0x2f
        /*00da*/ 	.short	(.L_80 - .L_79)
	.align		4
.L_79:
        /*00dc*/ 	.word	index@(_ZN3cub18CUB_300001_SM_10006detail6reduce18DeviceReduceKernelINS2_10policy_hubIdjN4cuda3std3__44plusIdEEE10Policy1000EN6thrust24THRUST_300001_SM_1000_NS6detail15normal_iteratorINSD_10device_ptrIdEEEEjS9_dNS7_10__identityEEEvT0_PT3_T1_NS0_13GridEvenShareISN_EET2_T4_)
        /*00e0*/ 	.word	0x00000020


	//----- nvinfo : EIATTR_FRAME_SIZE
	.align		4
.L_80:
        /*00e4*/ 	.byte	0x04, 0x11
        /*00e6*/ 	.short	(.L_82 - .L_81)
	.align		4
.L_81:
        /*00e8*/ 	.word	index@(_ZN3cub18CUB_300001_SM_10006detail6reduce18DeviceReduceKernelINS2_10policy_hubIdjN4cuda3std3__44plusIdEEE10Policy1000EN6thrust24THRUST_300001_SM_1000_NS6detail15normal_iteratorINSD_10device_ptrIdEEEEjS9_dNS7_10__identityEEEvT0_PT3_T1_NS0_13GridEvenShareISN_EET2_T4_)
        /*00ec*/ 	.word	0x00000000


	//----- nvinfo : EIATTR_REGCOUNT
	.align		4
.L_82:
        /*00f0*/ 	.byte	0x04, 0x2f
        /*00f2*/ 	.short	(.L_84 - .L_83)
	.align		4
.L_83:
        /*00f4*/ 	.word	index@(_ZN3cub18CUB_300001_SM_10006detail6reduce28DeviceReduceSingleTileKernelINS2_10policy_hubIdjN4cuda3std3__44plusIdEEE10Policy1000EPdSC_iS9_ddNS7_10__identityEEEvT0_T1_T2_T3_T4_T6_)
        /*00f8*/ 	.word	0x00000030


	//----- nvinfo : EIATTR_FRAME_SIZE
	.align		4
.L_84:
        /*00fc*/ 	.byte	0x04, 0x11
        /*00fe*/ 	.short	(.L_86 - .L_85)
	.align		4
.L_85:
        /*0100*/ 	.word	index@(_ZN3cub18CUB_300001_SM_10006detail6reduce28DeviceReduceSingleTileKernelINS2_10policy_hubIdjN4cuda3std3__44plusIdEEE10Policy1000EPdSC_iS9_ddNS7_10__identityEEEvT0_T1_T2_T3_T4_T6_)
        /*0104*/ 	.word	0x00000000


	//----- nvinfo : EIATTR_REGCOUNT
	.align		4
.L_86:
        /*0108*/ 	.byte	0x04, 0x2f
        /*010a*/ 	.short	(.L_88 - .L_87)
	.align		4
.L_87:
        /*010c*/ 	.word	index@(_ZN3cub18CUB_300001_SM_10006detail6reduce28DeviceReduceSingleTileKernelINS2_10policy_hubIdyN4cuda3std3__44plusIdEEE10Policy1000EN6thrust24THRUST_300001_SM_1000_NS6detail15normal_iteratorINSD_10device_ptrIdEEEEPdyS9_ddNS7_10__identityEEEvT0_T1_T2_T3_T4_T6_)
        /*0110*/ 	.word	0x0000002e


	//----- nvinfo : EIATTR_FRAME_SIZE
	.align		4
.L_88:
        /*0114*/ 	.byte	0x04, 0x11
        /*0116*/ 	.short	(.L_90 - .L_89)
	.align		4
.L_89:
        /*0118*/ 	.word	index@(_ZN3cub18CUB_300001_SM_10006detail6reduce28DeviceReduceSingleTileKernelINS2_10policy_hubIdyN4cuda3std3__44plusIdEEE10Policy1000EN6thrust24THRUST_300001_SM_1000_NS6detail15normal_iteratorINSD_10device_ptrIdEEEEPdyS9_ddNS7_10__identityEEEvT0_T1_T2_T3_T4_T6_)
        /*011c*/ 	.word	0x00000000


	//----- nvinfo : EIATTR_REGCOUNT
	.align		4
.L_90:
        /*0120*/ 	.byte	0x04, 0x2f
        /*0122*/ 	.short	(.L_92 - .L_91)
	.align		4
.L_91:
        /*0124*/ 	.word	index@(_ZN3cub18CUB_300001_SM_10006detail6reduce18DeviceReduceKernelINS2_10policy_hubIdyN4cuda3std3__44plusIdEEE10Policy1000EN6thrust24THRUST_300001_SM_1000_NS6detail15normal_iteratorINSD_10device_ptrIdEEEEyS9_dNS7_10__identityEEEvT0_PT3_T1_NS0_13GridEvenShareISN_EET2_T4_)
        /*0128*/ 	.word	0x0000001d


	//----- nvinfo : EIATTR_FRAME_SIZE
	.align		4
.L_92:
        /*012c*/ 	.byte	0x04, 0x11
        /*012e*/ 	.short	(.L_94 - .L_93)
	.align		4
.L_93:
        /*0130*/ 	.word	index@(_ZN3cub18CUB_300001_SM_10006detail6reduce18DeviceReduceKernelINS2_10policy_hubIdyN4cuda3std3__44plusIdEEE10Policy1000EN6thrust24THRUST_300001_SM_1000_NS6detail15normal_iteratorINSD_10device_ptrIdEEEEyS9_dNS7_10__identityEEEvT0_PT3_T1_NS0_13GridEvenShareISN_EET2_T4_)
        /*0134*/ 	.word	0x00000000


	//----- nvinfo : EIATTR_REGCOUNT
	.align		4
.L_94:
        /*0138*/ 	.byte	0x04, 0x2f
        /*013a*/ 	.short	(.L_96 - .L_95)
	.align		4
.L_95:
        /*013c*/ 	.word	index@(_ZN3cub18CUB_300001_SM_10006detail6reduce28DeviceReduceSingleTileKernelINS2_10policy_hubIdyN4cuda3std3__44plusIdEEE10Policy1000EPdSC_iS9_ddNS7_10__identityEEEvT0_T1_T2_T3_T4_T6_)
        /*0140*/ 	.word	0x00000030


	//----- nvinfo : EIATTR_FRAME_SIZE
	.align		4
.L_96:
        /*0144*/ 	.byte	0x04, 0x11
        /*0146*/ 	.short	(.L_98 - .L_97)
	.align		4
.L_97:
        /*0148*/ 	.word	index@(_ZN3cub18CUB_300001_SM_10006detail6reduce28DeviceReduceSingleTileKernelINS2_10policy_hubIdyN4cuda3std3__44plusIdEEE10Policy1000EPdSC_iS9_ddNS7_10__identityEEEvT0_T1_T2_T3_T4_T6_)
        /*014c*/ 	.word	0x00000000


	//----- nvinfo : EIATTR_MIN_STACK_SIZE
	.align		4
.L_98:
        /*0150*/ 	.byte	0x04, 0x12
        /*0152*/ 	.short	(.L_100 - .L_99)
	.align		4
.L_99:
        /*0154*/ 	.word	index@(_ZN3cub18CUB_300001_SM_10006detail6reduce28DeviceReduceSingleTileKernelINS2_10policy_hubIdyN4cuda3std3__44plusIdEEE10Policy1000EPdSC_iS9_ddNS7_10__identityEEEvT0_T1_T2_T3_T4_T6_)
        /*0158*/ 	.word	0x00000000


	//----- nvinfo : EIATTR_MIN_STACK_SIZE
	.align		4
.L_100:
        /*015c*/ 	.byte	0x04, 0x12
        /*015e*/ 	.short	(.L_102 - .L_101)
	.align		4
.L_101:
        /*0160*/ 	.word	index@(_ZN3cub18CUB_300001_SM_10006detail6reduce18DeviceReduceKernelINS2_10policy_hubIdyN4cuda3std3__44plusIdEEE10Policy1000EN6thrust24THRUST_300001_SM_1000_NS6detail15normal_iteratorINSD_10device_ptrIdEEEEyS9_dNS7_10__identityEEEvT0_PT3_T1_NS0_13GridEvenShareISN_EET2_T4_)
        /*0164*/ 	.word	0x00000000


	//----- nvinfo : EIATTR_MIN_STACK_SIZE
	.align		4
.L_102:
        /*0168*/ 	.byte	0x04, 0x12
        /*016a*/ 	.short	(.L_104 - .L_103)
	.align		4
.L_103:
        /*016c*/ 	.word	index@(_ZN3cub18CUB_300001_SM_10006detail6reduce28DeviceReduceSingleTileKernelINS2_10policy_hubIdyN4cuda3std3__44plusIdEEE10Policy1000EN6thrust24THRUST_300001_SM_1000_NS6detail15normal_iteratorINSD_10device_ptrIdEEEEPdyS9_ddNS7_10__identityEEEvT0_T1_T2_T3_T4_T6_)
        /*0170*/ 	.word	0x00000000


	//----- nvinfo : EIATTR_MIN_STACK_SIZE
	.align		4
.L_104:
        /*0174*/ 	.byte	0x04, 0x12
        /*0176*/ 	.short	(.L_106 - .L_105)
	.align		4
.L_105:
        /*0178*/ 	.word	index@(_ZN3cub18CUB_300001_SM_10006detail6reduce28DeviceReduceSingleTileKernelINS2_10policy_hubIdjN4cuda3std3__44plusIdEEE10Policy1000EPdSC_iS9_ddNS7_10__identityEEEvT0_T1_T2_T3_T4_T6_)
        /*017c*/ 	.word	0x00000000


	//----- nvinfo : EIATTR_MIN_STACK_SIZE
	.align		4
.L_106:
        /*0180*/ 	.byte	0x04, 0x12
        /*0182*/ 	.short	(.L_108 - .L_107)
	.align		4
.L_107:
        /*0184*/ 	.word	index@(_ZN3cub18CUB_300001_SM_10006detail6reduce18DeviceReduceKernelINS2_10policy_hubIdjN4cuda3std3__44plusIdEEE10Policy1000EN6thrust24THRUST_300001_SM_1000_NS6detail15normal_iteratorINSD_10device_ptrIdEEEEjS9_dNS7_10__identityEEEvT0_PT3_T1_NS0_13GridEvenShareISN_EET2_T4_)
        /*0188*/ 	.word	0x00000000


	//----- nvinfo : EIATTR_MIN_STACK_SIZE
	.align		4
.L_108:
        /*018c*/ 	.byte	0x04, 0x12
        /*018e*/ 	.short	(.L_110 - .L_109)
	.align		4
.L_109:
        /*0190*/ 	.word	index@(_ZN3cub18CUB_300001_SM_10006detail6reduce28DeviceReduceSingleTileKernelINS2_10policy_hubIdjN4cuda3std3__44plusIdEEE10Policy1000EN6thrust24THRUST_300001_SM_1000_NS6detail15normal_iteratorINSD_10device_ptrIdEEEEPdjS9_ddNS7_10__identityEEEvT0_T1_T2_T3_T4_T6_)
        /*0194*/ 	.word	0x00000000


	//----- nvinfo : EIATTR_MIN_STACK_SIZE
	.align		4
.L_110:
        /*0198*/ 	.byte	0x04, 0x12
        /*019a*/ 	.short	(.L_112 - .L_111)
	.align		4
.L_111:
        /*019c*/ 	.word	index@(_ZN3cub18CUB_300001_SM_10006detail9transform16transform_kernelINS2_10policy_hubILb1EN4cuda3std3__45tupleIJN6thrust24THRUST_300001_SM_1000_NS6detail15normal_iteratorINSA_10device_ptrIdEEEEEEEE10policy1000El12calcular_varSF_JPdEEEvT0_iT1_T2_DpNS2_10kernel_argIT3_EE)
        /*01a0*/ 	.word	0x00000000


	//----- nvinfo : EIATTR_MIN_STACK_SIZE
	.align		4
.L_112:
        /*01a4*/ 	.byte	0x04, 0x12
        /*01a6*/ 	.short	(.L_114 - .L_113)
	.align		4
.L_113:
        /*01a8*/ 	.word	index@(_ZN3cub18CUB_300001_SM_10006detail9transform16transform_kernelINS2_10policy_hubILb1EN4cuda3std3__45tupleIJN6thrust24THRUST_300001_SM_1000_NS6detail15normal_iteratorINSA_10device_ptrIdEEEEEEEE10policy1000Ei12calcular_varSF_JPdEEEvT0_iT1_T2_DpNS2_10kernel_argIT3_EE)
        /*01ac*/ 	.word	0x00000000


	//----- nvinfo : EIATTR_MIN_STACK_SIZE
	.align		4
.L_114:
        /*01b0*/ 	.byte	0x04, 0x12
        /*01b2*/ 	.short	(.L_116 - .L_115)
	.align		4
.L_115:
        /*01b4*/ 	.word	index@(_ZN3cub18CUB_300001_SM_10006detail9transform16transform_kernelINS2_10policy_hubILb0EN4cuda3std3__45tupleIJN6thrust24THRUST_300001_SM_1000_NS6detail15normal_iteratorINSA_10device_ptrIdEEEESF_EEEE10policy1000ElNS7_5minusIdEESF_JPdSL_EEEvT0_iT1_T2_DpNS2_10kernel_argIT3_EE)
        /*01b8*/ 	.word	0x00000000


	//----- nvinfo : EIATTR_MIN_STACK_SIZE
	.align		4
.L_116:
        /*01bc*/ 	.byte	0x04, 0x12
        /*01be*/ 	.short	(.L_118 - .L_117)
	.align		4
.L_117:
        /*01c0*/ 	.word	index@(_ZN3cub18CUB_300001_SM_10006detail9transform16transform_kernelINS2_10policy_hubILb0EN4cuda3std3__45tupleIJN6thrust24THRUST_300001_SM_1000_NS6detail15normal_iteratorINSA_10device_ptrIdEEEESF_EEEE10policy1000EiNS7_5minusIdEESF_JPdSL_EEEvT0_iT1_T2_DpNS2_10kernel_argIT3_EE)
        /*01c4*/ 	.word	0x00000000


	//----- nvinfo : EIATTR_MIN_STACK_SIZE
	.align		4
.L_118:
        /*01c8*/ 	.byte	0x04, 0x12
        /*01ca*/ 	.short	(.L_120 - .L_119)
	.align		4
.L_119:
        /*01cc*/ 	.word	index@(_ZN3cub18CUB_300001_SM_10006detail8for_each13static_kernelINS2_12policy_hub_t12policy_500_tEmN6thrust24THRUST_300001_SM_1000_NS8cuda_cub20__uninitialized_fill7functorINS7_10device_ptrIdEEdEEEEvT0_T1_)
        /*01d0*/ 	.word	0x00000000


	//----- nvinfo : EIATTR_MIN_STACK_SIZE
	.align		4
.L_120:
        /*01d4*/ 	.byte	0x04, 0x12
        /*01d6*/ 	.short	(.L_122 - .L_121)
	.align		4
.L_121:
        /*01d8*/ 	.word	index@(_ZN3cub18CUB_300001_SM_10006detail11EmptyKernelIvEEvv)
        /*01dc*/ 	.word	0x00000000
.L_122:


//--------------------- .nv.compat                --------------------------
	.section	.nv.compat,"",@"SHT_CUDA_COMPAT_INFO"
	.align	4
        /*0000*/ 	.byte	0x02, 0x09, 0x00, 0x00, 0x02, 0x02, 0x02, 0x00, 0x02, 0x05, 0x05, 0x00, 0x03, 0x07, 0x01, 0x01
        /*0010*/ 	.byte	0x02, 0x03, 0x00, 0x00, 0x02, 0x06, 0x01, 0x00, 0x04, 0x0b, 0x08, 0x00, 0x01, 0x00, 0x00, 0x00
        /*0020*/ 	.byte	0x00, 0x00, 0x00, 0x00


//--------------------- .nv.info._ZN3cub18CUB_300001_SM_10006detail6reduce28DeviceReduceSingleTileKernelINS2_10policy_hubIdyN4cuda3std3__44plusIdEEE10Policy1000EPdSC_iS9_ddNS7_10__identityEEEvT0_T1_T2_T3_T4_T6_ --------------------------
	.section	.nv.info._ZN3cub18CUB_300001_SM_10006detail6reduce28DeviceReduceSingleTileKernelINS2_10policy_hubIdyN4cuda3std3__44plusIdEEE10Policy1000EPdSC_iS9_ddNS7_10__identityEEEvT0_T1_T2_T3_T4_T6_,"",@"SHT_CUDA_INFO"
	.sectionflags	@""
	.align	4


	//----- nvinfo : EIATTR_CUDA_API_VERSION
	.align		4
        /*0000*/ 	.byte	0x04, 0x37
        /*0002*/ 	.short	(.L_124 - .L_123)
.L_123:
        /*0004*/ 	.word	0x00000082


	//----- nvinfo : EIATTR_KPARAM_INFO
	.align		4
.L_124:
        /*0008*/ 	.byte	0x04, 0x17
        /*000a*/ 	.short	(.L_126 - .L_125)
.L_125:
        /*000c*/ 	.word	0x00000000
        /*0010*/ 	.short	0x0005
        /*0012*/ 	.short	0x0020
        /*0014*/ 	.byte	0x00, 0xf0, 0x05, 0x00


	//----- nvinfo : EIATTR_KPARAM_INFO
	.align		4
.L_126:
        /*0018*/ 	.byte	0x04, 0x17
        /*001a*/ 	.short	(.L_128 - .L_127)
.L_127:
        /*001c*/ 	.word	0x00000000
        /*0020*/ 	.short	0x0004
        /*0022*/ 	.short	0x0018
        /*0024*/ 	.byte	0x00, 0xf0, 0x21, 0x00


	//----- nvinfo : EIATTR_KPARAM_INFO
	.align		4
.L_128:
        /*0028*/ 	.byte	0x04, 0x17
        /*002a*/ 	.short	(.L_130 - .L_129)
.L_129:
        /*002c*/ 	.word	0x00000000
        /*0030*/ 	.short	0x0003
        /*0032*/ 	.short	0x0014
        /*0034*/ 	.byte	0x00, 0xf0, 0x05, 0x00


	//----- nvinfo : EIATTR_KPARAM_INFO
	.align		4
.L_130:
        /*0038*/ 	.byte	0x04, 0x17
        /*003a*/ 	.short	(.L_132 - .L_131)
.L_131:
        /*003c*/ 	.word	0x00000000
        /*0040*/ 	.short	0x0002
        /*0042*/ 	.short	0x0010
        /*0044*/ 	.byte	0x00, 0xf0, 0x11, 0x00


	//----- nvinfo : EIATTR_KPARAM_INFO
	.align		4
.L_132:
        /*0048*/ 	.byte	0x04, 0x17
        /*004a*/ 	.short	(.L_134 - .L_133)
.L_133:
        /*004c*/ 	.word	0x00000000
        /*0050*/ 	.short	0x0001
        /*0052*/ 	.short	0x0008
        /*0054*/ 	.byte	0x00, 0xf5, 0x21, 0x00


	//----- nvinfo : EIATTR_KPARAM_INFO
	.align		4
.L_134:
        /*0058*/ 	.byte	0x04, 0x17
        /*005a*/ 	.short	(.L_136 - .L_135)
.L_135:
        /*005c*/ 	.word	0x00000000
        /*0060*/ 	.short	0x0000
        /*0062*/ 	.short	0x0000
        /*0064*/ 	.byte	0x00, 0xf5, 0x21, 0x00


	//----- nvinfo : EIATTR_SPARSE_MMA_MASK
	.align		4
.L_136:
        /*0068*/ 	.byte	0x03, 0x50
        /*006a*/ 	.short	0x0000


	//----- nvinfo : EIATTR_MAXREG_COUNT
	.align		4
        /*006c*/ 	.byte	0x03, 0x1b
        /*006e*/ 	.short	0x0080


	//----- nvinfo : EIATTR_NUM_BARRIERS
	.align		4
        /*0070*/ 	.byte	0x02, 0x4c
        /*0072*/ 	.byte	0x01
	.zero		1


	//----- nvinfo : EIATTR_MERCURY_ISA_VERSION
	.align		4
        /*0074*/ 	.byte	0x03, 0x5f
        /*0076*/ 	.short	0x0101


	//----- nvinfo : EIATTR_COOP_GROUP_MASK_REGIDS
	.align		4
        /*0078*/ 	.byte	0x04, 0x29
        /*007a*/ 	.short	(.L_138 - .L_137)


	//   ....[0]....
.L_137:
        /*007c*/ 	.word	0xffffffff


	//   ....[1]....
        /*0080*/ 	.word	0xffffffff


	//   ....[2]....
        /*0084*/ 	.word	0xffffffff


	//   ....[3]....
        /*0088*/ 	.word	0xffffffff


	//   ....[4]....
        /*008c*/ 	.word	0xffffffff


	//   ....[5]....
        /*0090*/ 	.word	0xffffffff


	//   ....[6]....
        /*0094*/ 	.word	0xffffffff


	//   ....[7]....
        /*0098*/ 	.word	0xffffffff


	//   ....[8]....
        /*009c*/ 	.word	0xffffffff


	//   ....[9]....
        /*00a0*/ 	.word	0xffffffff


	//   ....[10]....
        /*00a4*/ 	.word	0xffffffff


	//   ....[11]....
        /*00a8*/ 	.word	0xffffffff


	//   ....[12]....
        /*00ac*/ 	.word	0xffffffff


	//   ....[13]....
        /*00b0*/ 	.word	0xffffffff


	//   ....[14]....
        /*00b4*/ 	.word	0xffffffff


	//   ....[15]....
        /*00b8*/ 	.word	0xffffffff


	//   ....[16]....
        /*00bc*/ 	.word	0xffffffff


	//   ....[17]....
        /*00c0*/ 	.word	0xffffffff


	//   ....[18]....
        /*00c4*/ 	.word	0xffffffff


	//   ....[19]....
        /*00c8*/ 	.word	0xffffffff


	//   ....[20]....
        /*00cc*/ 	.word	0xffffffff


	//   ....[21]....
        /*00d0*/ 	.word	0xffffffff


	//   ....[22]....
        /*00d4*/ 	.word	0xffffffff


	//   ....[23]....
        /*00d8*/ 	.word	0xffffffff


	//   ....[24]....
        /*00dc*/ 	.word	0xffffffff


	//   ....[25]....
        /*00e0*/ 	.word	0xffffffff


	//   ....[26]....
        /*00e4*/ 	.word	0xffffffff


	//   ....[27]....
        /*00e8*/ 	.word	0xffffffff


	//   ....[28]....
        /*00ec*/ 	.word	0xffffffff


	//   ....[29]....
        /*00f0*/ 	.word	0xffffffff


	//----- nvinfo : EIATTR_COOP_GROUP_INSTR_OFFSETS
	.align		4
.L_138:
        /*00f4*/ 	.byte	0x04, 0x28
        /*00f6*/ 	.short	(.L_140 - .L_139)


	//   ....[0]....
.L_139:
        /*00f8*/ 	.word	0x00000960


	//   ....[1]....
        /*00fc*/ 	.word	0x00000970


	//   ....[2]....
        /*0100*/ 	.word	0x000009e0


	//   ....[3]....
        /*0104*/ 	.word	0x00000a10


	//   ....[4]....
        /*0108*/ 	.word	0x00000a70


	//   ....[5]....
        /*010c*/ 	.word	0x00000a80


	//   ....[6]....
        /*0110*/ 	.word	0x00000ae0


	//   ....[7]....
        /*0114*/ 	.word	0x00000af0


	//   ....[8]....
        /*0118*/ 	.word	0x00000b40


	//   ....[9]....
        /*011c*/ 	.word	0x00000b60


	//   ....[10]....
        /*0120*/ 	.word	0x00000e10


	//   ....[11]....
        /*0124*/ 	.word	0x00000e20


	//   ....[12]....
        /*0128*/ 	.word	0x00000eb0


	//   ....[13]....
        /*012c*/ 	.word	0x00000ed0


	//   ....[14]....
        /*0130*/ 	.word	0x00000f20


	//   ....[15]....
        /*0134*/ 	.word	0x00000f40


	//   ....[16]....
        /*0138*/ 	.word	0x00000f90


	//   ....[17]....
        /*013c*/ 	.word	0x00000fb0


	//   ....[18]....
        /*0140*/ 	.word	0x00001000


	//   ....[19]....
        /*0144*/ 	.word	0x00001030


	//   ....[20]....
        /*0148*/ 	.word	0x000020b0


	//   ....[21]....
        /*014c*/ 	.word	0x000020c0


	//   ....[22]....
        /*0150*/ 	.word	0x00002130


	//   ....[23]....
        /*0154*/ 	.word	0x00002140


	//   ....[24]....
        /*0158*/ 	.word	0x000021a0


	//   ....[25]....
        /*015c*/ 	.word	0x000021b0


	//   ....[26]....
        /*0160*/ 	.word	0x00002200


	//   ....[27]....
        /*0164*/ 	.word	0x00002220


	//   ....[28]....
        /*0168*/ 	.word	0x00002280


	//   ....[29]....
        /*016c*/ 	.word	0x000022b0


	//----- nvinfo : EIATTR_VRC_CTA_INIT_COUNT
	.align		4
.L_140:
        /*0170*/ 	.byte	0x02, 0x4a
	.zero		1
	.zero		1


	//----- nvinfo : EIATTR_EXIT_INSTR_OFFSETS
	.align		4
        /*0174*/ 	.byte	0x04, 0x1c
        /*0176*/ 	.short	(.L_142 - .L_141)


	//   ....[0]....
.L_141:
        /*0178*/ 	.word	0x00000080


	//   ....[1]....
        /*017c*/ 	.word	0x000000c0


	//   ....[2]....
        /*0180*/ 	.word	0x00002510


	//   ....[3]....
        /*0184*/ 	.word	0x00002560


	//----- nvinfo : EIATTR_MAX_THREADS
	.align		4
.L_142:
        /*0188*/ 	.byte	0x04, 0x05
        /*018a*/ 	.short	(.L_144 - .L_143)
.L_143:
        /*018c*/ 	.word	0x00000200
        /*0190*/ 	.word	0x00000001
        /*0194*/ 	.word	0x00000001


	//----- nvinfo : EIATTR_CRS_STACK_SIZE
	.align		4
.L_144:
        /*0198*/ 	.byte	0x04, 0x1e
        /*019a*/ 	.short	(.L_146 - .L_145)
.L_145:
        /*019c*/ 	.word	0x00000000


	//----- nvinfo : EIATTR_CBANK_PARAM_SIZE
	.align		4
.L_146:
        /*01a0*/ 	.byte	0x03, 0x19
        /*01a2*/ 	.short	0x0021


	//----- nvinfo : EIATTR_PARAM_CBANK
	.align		4
        /*01a4*/ 	.byte	0x04, 0x0a
        /*01a6*/ 	.short	(.L_148 - .L_147)
	.align		4
.L_147:
        /*01a8*/ 	.word	index@(.nv.constant0._ZN3cub18CUB_300001_SM_10006detail6reduce28DeviceReduceSingleTileKernelINS2_10policy_hubIdyN4cuda3std3__44plusIdEEE10Policy1000EPdSC_iS9_ddNS7_10__identityEEEvT0_T1_T2_T3_T4_T6_)
        /*01ac*/ 	.short	0x0380
        /*01ae*/ 	.short	0x0021


	//----- nvinfo : EIATTR_SW_WAR
	.align		4
.L_148:
        /*01b0*/ 	.byte	0x04, 0x36
        /*01b2*/ 	.short	(.L_150 - .L_149)
.L_149:
        /*01b4*/ 	.word	0x00000008
.L_150:


//--------------------- .nv.info._ZN3cub18CUB_300001_SM_10006detail6reduce18DeviceReduceKernelINS2_10policy_hubIdyN4cuda3std3__44plusIdEEE10Policy1000EN6thrust24THRUST_300001_SM_1000_NS6detail15normal_iteratorINSD_10device_ptrIdEEEEyS9_dNS7_10__identityEEEvT0_PT3_T1_NS0_13GridEvenShareISN_EET2_T4_ --------------------------
	.section	.nv.info._ZN3cub18CUB_300001_SM_10006detail6reduce18DeviceReduceKernelINS2_10policy_hubIdyN4cuda3std3__44plusIdEEE10Policy1000EN6thrust24THRUST_300001_SM_1000_NS6detail15normal_iteratorINSD_10device_ptrIdEEEEyS9_dNS7_10__identityEEEvT0_PT3_T1_NS0_13GridEvenShareISN_EET2_T4_,"",@"SHT_CUDA_INFO"
	.sectionflags	@""
	.align	4


	//----- nvinfo : EIATTR_CUDA_API_VERSION
	.align		4
        /*0000*/ 	.byte	0x04, 0x37
        /*0002*/ 	.short	(.L_152 - .L_151)
.L_151:
        /*0004*/ 	.word	0x00000082


	//----- nvinfo : EIATTR_KPARAM_INFO
	.align		4
.L_152:
        /*0008*/ 	.byte	0x04, 0x17
        /*000a*/ 	.short	(.L_154 - .L_153)
.L_153:
        /*000c*/ 	.word	0x00000000
        /*0010*/ 	.short	0x0005
        /*0012*/ 	.short	0x0061
        /*0014*/ 	.byte	0x00, 0xf0, 0x05, 0x00


	//----- nvinfo : EIATTR_KPARAM_INFO
	.align		4
.L_154:
        /*0018*/ 	.byte	0x04, 0x17
        /*001a*/ 	.short	(.L_156 - .L_155)
.L_155:
        /*001c*/ 	.word	0x00000000
        /*0020*/ 	.short	0x0004
        /*0022*/ 	.short	0x0060
        /*0024*/ 	.byte	0x00, 0xf0, 0x05, 0x00


	//----- nvinfo : EIATTR_KPARAM_INFO
	.align		4
.L_156:
        /*0028*/ 	.byte	0x04, 0x17
        /*002a*/ 	.short	(.L_158 - .L_157)
.L_157:
        /*002c*/ 	.word	0x00000000
        /*0030*/ 	.short	0x0003
        /*0032*/ 	.short	0x0018
        /*0034*/ 	.byte	0x00, 0xf0, 0x21, 0x01


	//----- nvinfo : EIATTR_KPARAM_INFO
	.align		4
.L_158:
        /*0038*/ 	.byte	0x04, 0x17
        /*003a*/ 	.short	(.L_160 - .L_159)
.L_159:
        /*003c*/ 	.word	0x00000000
        /*0040*/ 	.short	0x0002
        /*0042*/ 	.short	0x0010
        /*0044*/ 	.byte	0x00, 0xf0, 0x21, 0x00


	//----- nvinfo : EIATTR_KPARAM_INFO
	.align		4
.L_160:
        /*0048*/ 	.byte	0x04, 0x17
        /*004a*/ 	.short	(.L_162 - .L_161)
.L_161:
        /*004c*/ 	.word	0x00000000
        /*0050*/ 	.short	0x0001
        /*0052*/ 	.short	0x0008
        /*0054*/ 	.byte	0x00, 0xf5, 0x21, 0x00


	//----- nvinfo : EIATTR_KPARAM_INFO
	.align		4
.L_162:
        /*0058*/ 	.byte	0x04, 0x17
        /*005a*/ 	.short	(.L_164 - .L_163)
.L_163:
        /*005c*/ 	.word	0x00000000
        /*0060*/ 	.short	0x0000
        /*0062*/ 	.short	0x0000
        /*0064*/ 	.byte	0x00, 0xf0, 0x21, 0x00


	//----- nvinfo : EIATTR_SPARSE_MMA_MASK
	.align		4
.L_164:
        /*0068*/ 	.byte	0x03, 0x50
        /*006a*/ 	.short	0x0000


	//----- nvinfo : EIATTR_MAXREG_COUNT
	.align		4
        /*006c*/ 	.byte	0x03, 0x1b
        /*006e*/ 	.short	0x0080


	//----- nvinfo : EIATTR_NUM_BARRIERS
	.align		4
        /*0070*/ 	.byte	0x02, 0x4c
        /*0072*/ 	.byte	0x01
	.zero		1


	//----- nvinfo : EIATTR_MERCURY_ISA_VERSION
	.align		4
        /*0074*/ 	.byte	0x03, 0x5f
        /*0076*/ 	.short	0x0101


	//----- nvinfo : EIATTR_COOP_GROUP_MASK_REGIDS
	.align		4
        /*0078*/ 	.byte	0x04, 0x29
        /*007a*/ 	.short	(.L_166 - .L_165)


	//   ....[0]....
.L_165:
        /*007c*/ 	.word	0xffffffff


	//   ....[1]....
        /*0080*/ 	.word	0xffffffff


	//   ....[2]....
        /*0084*/ 	.word	0xffffffff


	//   ....[3]....
        /*0088*/ 	.word	0xffffffff


	//   ....[4]....
        /*008c*/ 	.word	0xffffffff


	//   ....[5]....
        /*0090*/ 	.word	0xffffffff


	//   ....[6]....
        /*0094*/ 	.word	0xffffffff


	//   ....[7]....
        /*0098*/ 	.word	0xffffffff


	//   ....[8]....
        /*009c*/ 	.word	0xffffffff


	//   ....[9]....
        /*00a0*/ 	.word	0xffffffff


	//   ....[10]....
        /*00a4*/ 	.word	0xffffffff


	//   ....[11]....
        /*00a8*/ 	.word	0xffffffff


	//   ....[12]....
        /*00ac*/ 	.word	0xffffffff


	//   ....[13]....
        /*00b0*/ 	.word	0xffffffff


	//   ....[14]....
        /*00b4*/ 	.word	0xffffffff


	//   ....[15]....
        /*00b8*/ 	.word	0xffffffff


	//   ....[16]....
        /*00bc*/ 	.word	0xffffffff


	//   ....[17]....
        /*00c0*/ 	.word	0xffffffff


	//   ....[18]....
        /*00c4*/ 	.word	0xffffffff


	//   ....[19]....
        /*00c8*/ 	.word	0xffffffff


	//   ....[20]....
        /*00cc*/ 	.word	0xffffffff


	//   ....[21]....
        /*00d0*/ 	.word	0xffffffff


	//   ....[22]....
        /*00d4*/ 	.word	0xffffffff


	//   ....[23]....
        /*00d8*/ 	.word	0xffffffff


	//   ....[24]....
        /*00dc*/ 	.word	0xffffffff


	//   ....[25]....
        /*00e0*/ 	.word	0xffffffff


	//   ....[26]....
        /*00e4*/ 	.word	0xffffffff


	//   ....[27]....
        /*00e8*/ 	.word	0xffffffff


	//   ....[28]....
        /*00ec*/ 	.word	0xffffffff


	//   ....[29]....
        /*00f0*/ 	.word	0xffffffff


	//----- nvinfo : EIATTR_COOP_GROUP_INSTR_OFFSETS
	.align		4
.L_166:
        /*00f4*/ 	.byte	0x04, 0x28
        /*00f6*/ 	.short	(.L_168 - .L_167)


	//   ....[0]....
.L_167:
        /*00f8*/ 	.word	0x000009a0


	//   ....[1]....
        /*00fc*/ 	.word	0x000009b0


	//   ....[2]....
        /*0100*/ 	.word	0x00000a20


	//   ....[3]....
        /*0104*/ 	.word	0x00000a40


	//   ....[4]....
        /*0108*/ 	.word	0x00000ab0


	//   ....[5]....
        /*010c*/ 	.word	0x00000ac0


	//   ....[6]....
        /*0110*/ 	.word	0x00000b10


	//   ....[7]....
        /*0114*/ 	.word	0x00000b30


	//   ....[8]....
        /*0118*/ 	.word	0x00000ba0


	//   ....[9]....
        /*011c*/ 	.word	0x00000bb0


	//   ....[10]....
        /*0120*/ 	.word	0x00000e50


	//   ....[11]....
        /*0124*/ 	.word	0x00000e60


	//   ....[12]....
        /*0128*/ 	.word	0x00000ee0


	//   ....[13]....
        /*012c*/ 	.word	0x00000f00


	//   ....[14]....
        /*0130*/ 	.word	0x00000f50


	//   ....[15]....
        /*0134*/ 	.word	0x00000f80


	//   ....[16]....
        /*0138*/ 	.word	0x00000fd0


	//   ....[17]....
        /*013c*/ 	.word	0x00000ff0


	//   ....[18]....
        /*0140*/ 	.word	0x00001060


	//   ....[19]....
        /*0144*/ 	.word	0x00001090


	//   ....[20]....
        /*0148*/ 	.word	0x00002360


	//   ....[21]....
        /*014c*/ 	.word	0x00002370


	//   ....[22]....
        /*0150*/ 	.word	0x000023f0


	//   ....[23]....
        /*0154*/ 	.word	0x00002400


	//   ....[24]....
        /*0158*/ 	.word	0x00002460


	//   ....[25]....
        /*015c*/ 	.word	0x00002470


	//   ....[26]....
        /*0160*/ 	.word	0x000024c0


	//   ....[27]....
        /*0164*/ 	.word	0x000024f0


	//   ....[28]....
        /*0168*/ 	.word	0x00002570


	//   ....[29]....
        /*016c*/ 	.word	0x00002580


	//----- nvinfo : EIATTR_VRC_CTA_INIT_COUNT
	.align		4
.L_168:
        /*0170*/ 	.byte	0x02, 0x4a
	.zero		1
	.zero		1


	//----- nvinfo : EIATTR_EXIT_INSTR_OFFSETS
	.align		4
        /*0174*/ 	.byte	0x04, 0x1c
        /*0176*/ 	.short	(.L_170 - .L_169)


	//   ....[0]....
.L_169:
        /*0178*/ 	.word	0x000027b0


	//   ....[1]....
        /*017c*/ 	.word	0x00002810


	//----- nvinfo : EIATTR_MAX_THREADS
	.align		4
.L_170:
        /*0180*/ 	.byte	0x04, 0x05
        /*0182*/ 	.short	(.L_172 - .L_171)
.L_171:
        /*0184*/ 	.word	0x00000200
        /*0188*/ 	.word	0x00000001
        /*018c*/ 	.word	0x00000001


	//----- nvinfo : EIATTR_CRS_STACK_SIZE
	.align		4
.L_172:
        /*0190*/ 	.byte	0x04, 0x1e
        /*0192*/ 	.short	(.L_174 - .L_173)
.L_173:
        /*0194*/ 	.word	0x00000000


	//----- nvinfo : EIATTR_CBANK_PARAM_SIZE
	.align		4
.L_174:
        /*0198*/ 	.byte	0x03, 0x19
        /*019a*/ 	.short	0x0062


	//----- nvinfo : EIATTR_PARAM_CBANK
	.align		4
        /*019c*/ 	.byte	0x04, 0x0a
        /*019e*/ 	.short	(.L_176 - .L_175)
	.align		4
.L_175:
        /*01a0*/ 	.word	index@(.nv.constant0._ZN3cub18CUB_300001_SM_10006detail6reduce18DeviceReduceKernelINS2_10policy_hubIdyN4cuda3std3__44plusIdEEE10Policy1000EN6thrust24THRUST_300001_SM_1000_NS6detail15normal_iteratorINSD_10device_ptrIdEEEEyS9_dNS7_10__identityEEEvT0_PT3_T1_NS0_13GridEvenShareISN_EET2_T4_)
        /*01a4*/ 	.short	0x0380
        /*01a6*/ 	.short	0x0062


	//----- nvinfo : EIATTR_SW_WAR
	.align		4
.L_176:
        /*01a8*/ 	.byte	0x04, 0x36
        /*01aa*/ 	.short	(.L_178 - .L_177)
.L_177:
        /*01ac*/ 	.word	0x00000008
.L_178:


//--------------------- .nv.info._ZN3cub18CUB_300001_SM_10006detail6reduce28DeviceReduceSingleTileKernelINS2_10policy_hubIdyN4cuda3std3__44plusIdEEE10Policy1000EN6thrust24THRUST_300001_SM_1000_NS6detail15normal_iteratorINSD_10device_ptrIdEEEEPdyS9_ddNS7_10__identityEEEvT0_T1_T2_T3_T4_T6_ --------------------------
	.section	.nv.info._ZN3cub18CUB_300001_SM_10006detail6reduce28DeviceReduceSingleTileKernelINS2_10policy_hubIdyN4cuda3std3__44plusIdEEE10Policy1000EN6thrust24THRUST_300001_SM_1000_NS6detail15normal_iteratorINSD_10device_ptrIdEEEEPdyS9_ddNS7_10__identityEEEvT0_T1_T2_T3_T4_T6_,"",@"SHT_CUDA_INFO"
	.sectionflags	@""
	.align	4


	//----- nvinfo : EIATTR_CUDA_API_VERSION
	.align		4
        /*0000*/ 	.byte	0x04, 0x37
        /*0002*/ 	.short	(.L_180 - .L_179)
.L_179:
        /*0004*/ 	.word	0x00000082


	//----- nvinfo : EIATTR_KPARAM_INFO
	.align		4
.L_180:
        /*0008*/ 	.byte	0x04, 0x17
        /*000a*/ 	.short	(.L_182 - .L_181)
.L_181:
        /*000c*/ 	.word	0x00000000
        /*0010*/ 	.short	0x0005
        /*0012*/ 	.short	0x0028
        /*0014*/ 	.byte	0x00, 0xf0, 0x05, 0x00


	//----- nvinfo : EIATTR_KPARAM_INFO
	.align		4
.L_182:
        /*0018*/ 	.byte	0x04, 0x17
        /*001a*/ 	.short	(.L_184 - .L_183)
.L_183:
        /*001c*/ 	.word	0x00000000
        /*0020*/ 	.short	0x0004
        /*0022*/ 	.short	0x0020
        /*0024*/ 	.byte	0x00, 0xf0, 0x21, 0x00


	//----- nvinfo : EIATTR_KPARAM_INFO
	.align		4
.L_184:
        /*0028*/ 	.byte	0x04, 0x17
        /*002a*/ 	.short	(.L_186 - .L_185)
.L_185:
        /*002c*/ 	.word	0x00000000
        /*0030*/ 	.short	0x0003
        /*0032*/ 	.short	0x0018
        /*0034*/ 	.byte	0x00, 0xf0, 0x05, 0x00


	//----- nvinfo : EIATTR_KPARAM_INFO
	.align		4
.L_186:
        /*0038*/ 	.byte	0x04, 0x17
        /*003a*/ 	.short	(.L_188 - .L_187)
.L_187:
        /*003c*/ 	.word	0x00000000
        /*0040*/ 	.short	0x0002
        /*0042*/ 	.short	0x0010
        /*0044*/ 	.byte	0x00, 0xf0, 0x21, 0x00


	//----- nvinfo : EIATTR_KPARAM_INFO
	.align		4
.L_188:
        /*0048*/ 	.byte	0x04, 0x17
        /*004a*/ 	.short	(.L_190 - .L_189)
.L_189:
        /*004c*/ 	.word	0x00000000
        /*0050*/ 	.short	0x0001
        /*0052*/ 	.short	0x0008
        /*0054*/ 	.byte	0x00, 0xf5, 0x21, 0x00


	//----- nvinfo : EIATTR_KPARAM_INFO
	.align		4
.L_190:
        /*0058*/ 	.byte	0x04, 0x17
        /*005a*/ 	.short	(.L_192 - .L_191)
.L_191:
        /*005c*/ 	.word	0x00000000
        /*0060*/ 	.short	0x0000
        /*0062*/ 	.short	0x0000
        /*0064*/ 	.byte	0x00, 0xf0, 0x21, 0x00


	//----- nvinfo : EIATTR_SPARSE_MMA_MASK
	.align		4
.L_192:
        /*0068*/ 	.byte	0x03, 0x50
        /*006a*/ 	.short	0x0000


	//----- nvinfo : EIATTR_MAXREG_COUNT
	.align		4
        /*006c*/ 	.byte	0x03, 0x1b
        /*006e*/ 	.short	0x0080


	//----- nvinfo : EIATTR_NUM_BARRIERS
	.align		4
        /*0070*/ 	.byte	0x02, 0x4c
        /*0072*/ 	.byte	0x01
	.zero		1


	//----- nvinfo : EIATTR_MERCURY_ISA_VERSION
	.align		4
        /*0074*/ 	.byte	0x03, 0x5f
        /*0076*/ 	.short	0x0101


	//----- nvinfo : EIATTR_COOP_GROUP_MASK_REGIDS
	.align		4
        /*0078*/ 	.byte	0x04, 0x29
        /*007a*/ 	.short	(.L_194 - .L_193)


	//   ....[0]....
.L_193:
        /*007c*/ 	.word	0xffffffff


	//   ....[1]....
        /*0080*/ 	.word	0xffffffff


	//   ....[2]....
        /*0084*/ 	.word	0xffffffff


	//   ....[3]....
        /*0088*/ 	.word	0xffffffff


	//   ....[4]....
        /*008c*/ 	.word	0xffffffff


	//   ....[5]....
        /*0090*/ 	.word	0xffffffff


	//   ....[6]....
        /*0094*/ 	.word	0xffffffff


	//   ....[7]....
        /*0098*/ 	.word	0xffffffff


	//   ....[8]....
        /*009c*/ 	.word	0xffffffff


	//   ....[9]....
        /*00a0*/ 	.word	0xffffffff


	//   ....[10]....
        /*00a4*/ 	.word	0xffffffff


	//   ....[11]....
        /*00a8*/ 	.word	0xffffffff


	//   ....[12]....
        /*00ac*/ 	.word	0xffffffff


	//   ....[13]....
        /*00b0*/ 	.word	0xffffffff


	//   ....[14]....
        /*00b4*/ 	.word	0xffffffff


	//   ....[15]....
        /*00b8*/ 	.word	0xffffffff


	//   ....[16]....
        /*00bc*/ 	.word	0xffffffff


	//   ....[17]....
        /*00c0*/ 	.word	0xffffffff


	//   ....[18]....
        /*00c4*/ 	.word	0xffffffff


	//   ....[19]....
        /*00c8*/ 	.word	0xffffffff


	//   ....[20]....
        /*00cc*/ 	.word	0xffffffff


	//   ....[21]....
        /*00d0*/ 	.word	0xffffffff


	//   ....[22]....
        /*00d4*/ 	.word	0xffffffff


	//   ....[23]....
        /*00d8*/ 	.word	0xffffffff


	//   ....[24]....
        /*00dc*/ 	.word	0xffffffff


	//   ....[25]....
        /*00e0*/ 	.word	0xffffffff


	//   ....[26]....
        /*00e4*/ 	.word	0xffffffff


	//   ....[27]....
        /*00e8*/ 	.word	0xffffffff


	//   ....[28]....
        /*00ec*/ 	.word	0xffffffff


	//   ....[29]....
        /*00f0*/ 	.word	0xffffffff


	//----- nvinfo : EIATTR_COOP_GROUP_INSTR_OFFSETS
	.align		4
.L_194:
        /*00f4*/ 	.byte	0x04, 0x28
        /*00f6*/ 	.short	(.L_196 - .L_195)


	//   ....[0]....
.L_195:
        /*00f8*/ 	.word	0x00000910


	//   ....[1]....
        /*00fc*/ 	.word	0x00000920


	//   ....[2]....
        /*0100*/ 	.word	0x00000990


	//   ....[3]....
        /*0104*/ 	.word	0x000009a0


	//   ....[4]....
        /*0108*/ 	.word	0x00000a00


	//   ....[5]....
        /*010c*/ 	.word	0x00000a10


	//   ....[6]....
        /*0110*/ 	.word	0x00000a60


	//   ....[7]....
        /*0114*/ 	.word	0x00000a80


	//   ....[8]....
        /*0118*/ 	.word	0x00000ae0


	//   ....[9]....
        /*011c*/ 	.word	0x00000b10


	//   ....[10]....
        /*0120*/ 	.word	0x00000dc0


	//   ....[11]....
        /*0124*/ 	.word	0x00000dd0


	//   ....[12]....
        /*0128*/ 	.word	0x00000e60


	//   ....[13]....
        /*012c*/ 	.word	0x00000e70


	//   ....[14]....
        /*0130*/ 	.word	0x00000ed0


	//   ....[15]....
        /*0134*/ 	.word	0x00000ee0


	//   ....[16]....
        /*0138*/ 	.word	0x00000f30


	//   ....[17]....
        /*013c*/ 	.word	0x00000f50


	//   ....[18]....
        /*0140*/ 	.word	0x00000fc0


	//   ....[19]....
        /*0144*/ 	.word	0x00000ff0


	//   ....[20]....
        /*0148*/ 	.word	0x00002180


	//   ....[21]....
        /*014c*/ 	.word	0x00002190


	//   ....[22]....
        /*0150*/ 	.word	0x00002200


	//   ....[23]....
        /*0154*/ 	.word	0x00002210


	//   ....[24]....
        /*0158*/ 	.word	0x00002270


	//   ....[25]....
        /*015c*/ 	.word	0x00002280


	//   ....[26]....
        /*0160*/ 	.word	0x000022d0


	//   ....[27]....
        /*0164*/ 	.word	0x000022f0


	//   ....[28]....
        /*0168*/ 	.word	0x00002350


	//   ....[29]....
        /*016c*/ 	.word	0x00002380


	//----- nvinfo : EIATTR_VRC_CTA_INIT_COUNT
	.align		4
.L_196:
        /*0170*/ 	.byte	0x02, 0x4a
	.zero		1
	.zero		1


	//----- nvinfo : EIATTR_EXIT_INSTR_OFFSETS
	.align		4
        /*0174*/ 	.byte	0x04, 0x1c
        /*0176*/ 	.short	(.L_198 - .L_197)


	//   ....[0]....
.L_197:
        /*0178*/ 	.word	0x000000a0


	//   ....[1]....
        /*017c*/ 	.word	0x000000e0


	//   ....[2]....
        /*0180*/ 	.word	0x000025e0


	//   ....[3]....
        /*0184*/ 	.word	0x00002630


	//----- nvinfo : EIATTR_MAX_THREADS
	.align		4
.L_198:
        /*0188*/ 	.byte	0x04, 0x05
        /*018a*/ 	.short	(.L_200 - .L_199)
.L_199:
        /*018c*/ 	.word	0x00000200
        /*0190*/ 	.word	0x00000001
        /*0194*/ 	.word	0x00000001


	//----- nvinfo : EIATTR_CRS_STACK_SIZE
	.align		4
.L_200:
        /*0198*/ 	.byte	0x04, 0x1e
        /*019a*/ 	.short	(.L_202 - .L_201)
.L_201:
        /*019c*/ 	.word	0x00000000


	//----- nvinfo : EIATTR_CBANK_PARAM_SIZE
	.align		4
.L_202:
        /*01a0*/ 	.byte	0x03, 0x19
        /*01a2*/ 	.short	0x0029


	//----- nvinfo : EIATTR_PARAM_CBANK
	.align		4
        /*01a4*/ 	.byte	0x04, 0x0a
        /*01a6*/ 	.short	(.L_204 - .L_203)
	.align		4
.L_203:
        /*01a8*/ 	.word	index@(.nv.constant0._ZN3cub18CUB_300001_SM_10006detail6reduce28DeviceReduceSingleTileKernelINS2_10policy_hubIdyN4cuda3std3__44plusIdEEE10Policy1000EN6thrust24THRUST_300001_SM_1000_NS6detail15normal_iteratorINSD_10device_ptrIdEEEEPdyS9_ddNS7_10__identityEEEvT0_T1_T2_T3_T4_T6_)
        /*01ac*/ 	.short	0x0380
        /*01ae*/ 	.short	0x0029


	//----- nvinfo : EIATTR_SW_WAR
	.align		4
.L_204:
        /*01b0*/ 	.byte	0x04, 0x36
        /*01b2*/ 	.short	(.L_206 - .L_205)
.L_205:
        /*01b4*/ 	.word	0x00000008
.L_206:


//--------------------- .nv.info._ZN3cub18CUB_300001_SM_10006detail6reduce28DeviceReduceSingleTileKernelINS2_10policy_hubIdjN4cuda3std3__44plusIdEEE10Policy1000EPdSC_iS9_ddNS7_10__identityEEEvT0_T1_T2_T3_T4_T6_ --------------------------
	.section	.nv.info._ZN3cub18CUB_300001_SM_10006detail6reduce28DeviceReduceSingleTileKernelINS2_10policy_hubIdjN4cuda3std3__44plusIdEEE10Policy1000EPdSC_iS9_ddNS7_10__identityEEEvT0_T1_T2_T3_T4_T6_,"",@"SHT_CUDA_INFO"
	.sectionflags	@""
	.align	4


	//----- nvinfo : EIATTR_CUDA_API_VERSION
	.align		4
        /*0000*/ 	.byte	0x04, 0x37
        /*0002*/ 	.short	(.L_208 - .L_207)
.L_207:
        /*0004*/ 	.word	0x00000082


	//----- nvinfo : EIATTR_KPARAM_INFO
	.align		4
.L_208:
        /*0008*/ 	.byte	0x04, 0x17
        /*000a*/ 	.short	(.L_210 - .L_209)
.L_209:
        /*000c*/ 	.word	0x00000000
        /*0010*/ 	.short	0x0005
        /*0012*/ 	.short	0x0020
        /*0014*/ 	.byte	0x00, 0xf0, 0x05, 0x00


	//----- nvinfo : EIATTR_KPARAM_INFO
	.align		4
.L_210:
        /*0018*/ 	.byte	0x04, 0x17
        /*001a*/ 	.short	(.L_212 - .L_211)
.L_211:
        /*001c*/ 	.word	0x00000000
        /*0020*/ 	.short	0x0004
        /*0022*/ 	.short	0x0018
        /*0024*/ 	.byte	0x00, 0xf0, 0x21, 0x00


	//----- nvinfo : EIATTR_KPARAM_INFO
	.align		4
.L_212:
        /*0028*/ 	.byte	0x04, 0x17
        /*002a*/ 	.short	(.L_214 - .L_213)
.L_213:
        /*002c*/ 	.word	0x00000000
        /*0030*/ 	.short	0x0003
        /*0032*/ 	.short	0x0014
        /*0034*/ 	.byte	0x00, 0xf0, 0x05, 0x00


	//----- nvinfo : EIATTR_KPARAM_INFO
	.align		4
.L_214:
        /*0038*/ 	.byte	0x04, 0x17
        /*003a*/ 	.short	(.L_216 - .L_215)
.L_215:
        /*003c*/ 	.word	0x00000000
        /*0040*/ 	.short	0x0002
        /*0042*/ 	.short	0x0010
        /*0044*/ 	.byte	0x00, 0xf0, 0x11, 0x00


	//----- nvinfo : EIATTR_KPARAM_INFO
	.align		4
.L_216:
        /*0048*/ 	.byte	0x04, 0x17
        /*004a*/ 	.short	(.L_218 - .L_217)
.L_217:
        /*004c*/ 	.word	0x00000000
        /*0050*/ 	.short	0x0001
        /*0052*/ 	.short	0x0008
        /*0054*/ 	.byte	0x00, 0xf5, 0x21, 0x00


	//----- nvinfo : EIATTR_KPARAM_INFO
	.align		4
.L_218:
        /*0058*/ 	.byte	0x04, 0x17
        /*005a*/ 	.short	(.L_220 - .L_219)
.L_219:
        /*005c*/ 	.word	0x00000000
        /*0060*/ 	.short	0x0000
        /*0062*/ 	.short	0x0000
        /*0064*/ 	.byte	0x00, 0xf5, 0x21, 0x00


	//----- nvinfo : EIATTR_SPARSE_MMA_MASK
	.align		4
.L_220:
        /*0068*/ 	.byte	0x03, 0x50
        /*006a*/ 	.short	0x0000


	//----- nvinfo : EIATTR_MAXREG_COUNT
	.align		4
        /*006c*/ 	.byte	0x03, 0x1b
        /*006e*/ 	.short	0x0060


	//----- nvinfo : EIATTR_NUM_BARRIERS
	.align		4
        /*0070*/ 	.byte	0x02, 0x4c
        /*0072*/ 	.byte	0x01
	.zero		1


	//----- nvinfo : EIATTR_MERCURY_ISA_VERSION
	.align		4
        /*0074*/ 	.byte	0x03, 0x5f
        /*0076*/ 	.short	0x0101


	//----- nvinfo : EIATTR_COOP_GROUP_MASK_REGIDS
	.align		4
        /*0078*/ 	.byte	0x04, 0x29
        /*007a*/ 	.short	(.L_222 - .L_221)


	//   ....[0]....
.L_221:
        /*007c*/ 	.word	0xffffffff


	//   ....[1]....
        /*0080*/ 	.word	0xffffffff


	//   ....[2]....
        /*0084*/ 	.word	0xffffffff


	//   ....[3]....
        /*0088*/ 	.word	0xffffffff


	//   ....[4]....
        /*008c*/ 	.word	0xffffffff


	//   ....[5]....
        /*0090*/ 	.word	0xffffffff


	//   ....[6]....
        /*0094*/ 	.word	0xffffffff


	//   ....[7]....
        /*0098*/ 	.word	0xffffffff


	//   ....[8]....
        /*009c*/ 	.word	0xffffffff


	//   ....[9]....
        /*00a0*/ 	.word	0xffffffff


	//   ....[10]....
        /*00a4*/ 	.word	0xffffffff


	//   ....[11]....
        /*00a8*/ 	.word	0xffffffff


	//   ....[12]....
        /*00ac*/ 	.word	0xffffffff


	//   ....[13]....
        /*00b0*/ 	.word	0xffffffff


	//   ....[14]....
        /*00b4*/ 	.word	0xffffffff


	//   ....[15]....
        /*00b8*/ 	.word	0xffffffff


	//   ....[16]....
        /*00bc*/ 	.word	0xffffffff


	//   ....[17]....
        /*00c0*/ 	.word	0xffffffff


	//   ....[18]....
        /*00c4*/ 	.word	0xffffffff


	//   ....[19]....
        /*00c8*/ 	.word	0xffffffff


	//   ....[20]....
        /*00cc*/ 	.word	0xffffffff


	//   ....[21]....
        /*00d0*/ 	.word	0xffffffff


	//   ....[22]....
        /*00d4*/ 	.word	0xffffffff


	//   ....[23]....
        /*00d8*/ 	.word	0xffffffff


	//   ....[24]....
        /*00dc*/ 	.word	0xffffffff


	//   ....[25]....
        /*00e0*/ 	.word	0xffffffff


	//   ....[26]....
        /*00e4*/ 	.word	0xffffffff


	//   ....[27]....
        /*00e8*/ 	.word	0xffffffff


	//   ....[28]....
        /*00ec*/ 	.word	0xffffffff


	//   ....[29]....
        /*00f0*/ 	.word	0xffffffff


	//----- nvinfo : EIATTR_COOP_GROUP_INSTR_OFFSETS
	.align		4
.L_222:
        /*00f4*/ 	.byte	0x04, 0x28
        /*00f6*/ 	.short	(.L_224 - .L_223)


	//   ....[0]....
.L_223:
        /*00f8*/ 	.word	0x00000980


	//   ....[1]....
        /*00fc*/ 	.word	0x00000990


	//   ....[2]....
        /*0100*/ 	.word	0x00000a00


	//   ....[3]....
        /*0104*/ 	.word	0x00000a30


	//   ....[4]....
        /*0108*/ 	.word	0x00000aa0


	//   ....[5]....
        /*010c*/ 	.word	0x00000ab0


	//   ....[6]....
        /*0110*/ 	.word	0x00000b00


	//   ....[7]....
        /*0114*/ 	.word	0x00000b10


	//   ....[8]....
        /*0118*/ 	.word	0x00000b60


	//   ....[9]....
        /*011c*/ 	.word	0x00000b80


	//   ....[10]....
        /*0120*/ 	.word	0x00000e90


	//   ....[11]....
        /*0124*/ 	.word	0x00000ea0


	//   ....[12]....
        /*0128*/ 	.word	0x00000f30


	//   ....[13]....
        /*012c*/ 	.word	0x00000f50


	//   ....[14]....
        /*0130*/ 	.word	0x00000fa0


	//   ....[15]....
        /*0134*/ 	.word	0x00000fc0


	//   ....[16]....
        /*0138*/ 	.word	0x00001010


	//   ....[17]....
        /*013c*/ 	.word	0x00001040


	//   ....[18]....
        /*0140*/ 	.word	0x000010a0


	//   ....[19]....
        /*0144*/ 	.word	0x000010d0


	//   ....[20]....
        /*0148*/ 	.word	0x000022b0


	//   ....[21]....
        /*014c*/ 	.word	0x000022c0


	//   ....[22]....
        /*0150*/ 	.word	0x00002330


	//   ....[23]....
        /*0154*/ 	.word	0x00002340


	//   ....[24]....
        /*0158*/ 	.word	0x000023a0


	//   ....[25]....
        /*015c*/ 	.word	0x000023d0


	//   ....[26]....
        /*0160*/ 	.word	0x00002450


	//   ....[27]....
        /*0164*/ 	.word	0x00002460


	//   ....[28]....
        /*0168*/ 	.word	0x000024b0


	//   ....[29]....
        /*016c*/ 	.word	0x000024c0


	//----- nvinfo : EIATTR_VRC_CTA_INIT_COUNT
	.align		4
.L_224:
        /*0170*/ 	.byte	0x02, 0x4a
	.zero		1
	.zero		1


	//----- nvinfo : EIATTR_EXIT_INSTR_OFFSETS
	.align		4
        /*0174*/ 	.byte	0x04, 0x1c
        /*0176*/ 	.short	(.L_226 - .L_225)


	//   ....[0]....
.L_225:
        /*0178*/ 	.word	0x00000080


	//   ....[1]....
        /*017c*/ 	.word	0x000000c0


	//   ....[2]....
        /*0180*/ 	.word	0x00002750


	//   ....[3]....
        /*0184*/ 	.word	0x000027a0


	//----- nvinfo : EIATTR_MAX_THREADS
	.align		4
.L_226:
        /*0188*/ 	.byte	0x04, 0x05
        /*018a*/ 	.short	(.L_228 - .L_227)
.L_227:
        /*018c*/ 	.word	0x00000280
        /*0190*/ 	.word	0x00000001
        /*0194*/ 	.word	0x00000001


	//----- nvinfo : EIATTR_CRS_STACK_SIZE
	.align		4
.L_228:
        /*0198*/ 	.byte	0x04, 0x1e
        /*019a*/ 	.short	(.L_230 - .L_229)
.L_229:
        /*019c*/ 	.word	0x00000000


	//----- nvinfo : EIATTR_CBANK_PARAM_SIZE
	.align		4
.L_230:
        /*01a0*/ 	.byte	0x03, 0x19
        /*01a2*/ 	.short	0x0021


	//----- nvinfo : EIATTR_PARAM_CBANK
	.align		4
        /*01a4*/ 	.byte	0x04, 0x0a
        /*01a6*/ 	.short	(.L_232 - .L_231)
	.align		4
.L_231:
        /*01a8*/ 	.word	index@(.nv.constant0._ZN3cub18CUB_300001_SM_10006detail6reduce28DeviceReduceSingleTileKernelINS2_10policy_hubIdjN4cuda3std3__44plusIdEEE10Policy1000EPdSC_iS9_ddNS7_10__identityEEEvT0_T1_T2_T3_T4_T6_)
        /*01ac*/ 	.short	0x0380
        /*01ae*/ 	.short	0x0021


	//----- nvinfo : EIATTR_SW_WAR
	.align		4
.L_232:
        /*01b0*/ 	.byte	0x04, 0x36
        /*01b2*/ 	.short	(.L_234 - .L_233)
.L_233:
        /*01b4*/ 	.word	0x00000008
.L_234:


//--------------------- .nv.info._ZN3cub18CUB_300001_SM_10006detail6reduce18DeviceReduceKernelINS2_10policy_hubIdjN4cuda3std3__44plusIdEEE10Policy1000EN6thrust24THRUST_300001_SM_1000_NS6detail15normal_iteratorINSD_10device_ptrIdEEEEjS9_dNS7_10__identityEEEvT0_PT3_T1_NS0_13GridEvenShareISN_EET2_T4_ --------------------------
	.section	.nv.info._ZN3cub18CUB_300001_SM_10006detail6reduce18DeviceReduceKernelINS2_10policy_hubIdjN4cuda3std3__44plusIdEEE10Policy1000EN6thrust24THRUST_300001_SM_1000_NS6detail15normal_iteratorINSD_10device_ptrIdEEEEjS9_dNS7_10__identityEEEvT0_PT3_T1_NS0_13GridEvenShareISN_EET2_T4_,"",@"SHT_CUDA_INFO"
	.sectionflags	@""
	.align	4


	//----- nvinfo : EIATTR_CUDA_API_VERSION
	.align		4
        /*0000*/ 	.byte	0x04, 0x37
        /*0002*/ 	.short	(.L_236 - .L_235)
.L_235:
        /*0004*/ 	.word	0x00000082


	//----- nvinfo : EIATTR_KPARAM_INFO
	.align		4
.L_236:
        /*0008*/ 	.byte	0x04, 0x17
        /*000a*/ 	.short	(.L_238 - .L_237)
.L_237:
        /*000c*/ 	.word	0x00000000
        /*0010*/ 	.short	0x0005
        /*0012*/ 	.short	0x003d
        /*0014*/ 	.byte	0x00, 0xf0, 0x05, 0x00


	//----- nvinfo : EIATTR_KPARAM_INFO
	.align		4
.L_238:
        /*0018*/ 	.byte	0x04, 0x17
        /*001a*/ 	.short	(.L_240 - .L_239)
.L_239:
        /*001c*/ 	.word	0x00000000
        /*0020*/ 	.short	0x0004
        /*0022*/ 	.short	0x003c
        /*0024*/ 	.byte	0x00, 0xf0, 0x05, 0x00


	//----- nvinfo : EIATTR_KPARAM_INFO
	.align		4
.L_240:
        /*0028*/ 	.byte	0x04, 0x17
        /*002a*/ 	.short	(.L_242 - .L_241)
.L_241:
        /*002c*/ 	.word	0x00000000
        /*0030*/ 	.short	0x0003
        /*0032*/ 	.short	0x0014
        /*0034*/ 	.byte	0x00, 0xf0, 0xa1, 0x00


	//----- nvinfo : EIATTR_KPARAM_INFO
	.align		4
.L_242:
        /*0038*/ 	.byte	0x04, 0x17
        /*003a*/ 	.short	(.L_244 - .L_243)
.L_243:
        /*003c*/ 	.word	0x00000000
        /*0040*/ 	.short	0x0002
        /*0042*/ 	.short	0x0010
        /*0044*/ 	.byte	0x00, 0xf0, 0x11, 0x00


	//----- nvinfo : EIATTR_KPARAM_INFO
	.align		4
.L_244:
        /*0048*/ 	.byte	0x04, 0x17
        /*004a*/ 	.short	(.L_246 - .L_245)
.L_245:
        /*004c*/ 	.word	0x00000000
        /*0050*/ 	.short	0x0001
        /*0052*/ 	.short	0x0008
        /*0054*/ 	.byte	0x00, 0xf5, 0x21, 0x00


	//----- nvinfo : EIATTR_KPARAM_INFO
	.align		4
.L_246:
        /*0058*/ 	.byte	0x04, 0x17
        /*005a*/ 	.short	(.L_248 - .L_247)
.L_247:
        /*005c*/ 	.word	0x00000000
        /*0060*/ 	.short	0x0000
        /*0062*/ 	.short	0x0000
        /*0064*/ 	.byte	0x00, 0xf0, 0x21, 0x00


	//----- nvinfo : EIATTR_SPARSE_MMA_MASK
	.align		4
.L_248:
        /*0068*/ 	.byte	0x03, 0x50
        /*006a*/ 	.short	0x0000


	//----- nvinfo : EIATTR_MAXREG_COUNT
	.align		4
        /*006c*/ 	.byte	0x03, 0x1b
        /*006e*/ 	.short	0x0060


	//----- nvinfo : EIATTR_NUM_BARRIERS
	.align		4
        /*0070*/ 	.byte	0x02, 0x4c
        /*0072*/ 	.byte	0x01
	.zero		1


	//----- nvinfo : EIATTR_MERCURY_ISA_VERSION
	.align		4
        /*0074*/ 	.byte	0x03, 0x5f
        /*0076*/ 	.short	0x0101


	//----- nvinfo : EIATTR_COOP_GROUP_MASK_REGIDS
	.align		4
        /*0078*/ 	.byte	0x04, 0x29
        /*007a*/ 	.short	(.L_250 - .L_249)


	//   ....[0]....
.L_249:
        /*007c*/ 	.word	0xffffffff


	//   ....[1]....
        /*0080*/ 	.word	0xffffffff


	//   ....[2]....
        /*0084*/ 	.word	0xffffffff


	//   ....[3]....
        /*0088*/ 	.word	0xffffffff


	//   ....[4]....
        /*008c*/ 	.word	0xffffffff


	//   ....[5]....
        /*0090*/ 	.word	0xffffffff


	//   ....[6]....
        /*0094*/ 	.word	0xffffffff


	//   ....[7]....
        /*0098*/ 	.word	0xffffffff


	//   ....[8]....
        /*009c*/ 	.word	0xffffffff


	//   ....[9]....
        /*00a0*/ 	.word	0xffffffff


	//   ....[10]....
        /*00a4*/ 	.word	0xffffffff


	//   ....[11]....
        /*00a8*/ 	.word	0xffffffff


	//   ....[12]....
        /*00ac*/ 	.word	0xffffffff


	//   ....[13]....
        /*00b0*/ 	.word	0xffffffff


	//   ....[14]....
        /*00b4*/ 	.word	0xffffffff


	//   ....[15]....
        /*00b8*/ 	.word	0xffffffff


	//   ....[16]....
        /*00bc*/ 	.word	0xffffffff


	//   ....[17]....
        /*00c0*/ 	.word	0xffffffff


	//   ....[18]....
        /*00c4*/ 	.word	0xffffffff


	//   ....[19]....
        /*00c8*/ 	.word	0xffffffff


	//   ....[20]....
        /*00cc*/ 	.word	0xffffffff


	//   ....[21]....
        /*00d0*/ 	.word	0xffffffff


	//   ....[22]....
        /*00d4*/ 	.word	0xffffffff


	//   ....[23]....
        /*00d8*/ 	.word	0xffffffff


	//   ....[24]....
        /*00dc*/ 	.word	0xffffffff


	//   ....[25]....
        /*00e0*/ 	.word	0xffffffff


	//   ....[26]....
        /*00e4*/ 	.word	0xffffffff


	//   ....[27]....
        /*00e8*/ 	.word	0xffffffff


	//   ....[28]....
        /*00ec*/ 	.word	0xffffffff


	//   ....[29]....
        /*00f0*/ 	.word	0xffffffff


	//----- nvinfo : EIATTR_COOP_GROUP_INSTR_OFFSETS
	.align		4
.L_250:
        /*00f4*/ 	.byte	0x04, 0x28
        /*00f6*/ 	.short	(.L_252 - .L_251)


	//   ....[0]....
.L_251:
        /*00f8*/ 	.word	0x00000c10


	//   ....[1]....
        /*00fc*/ 	.word	0x00000c20


	//   ....[2]....
        /*0100*/ 	.word	0x00000c90


	//   ....[3]....
        /*0104*/ 	.word	0x00000cb0


	//   ....[4]....
        /*0108*/ 	.word	0x00000d20


	//   ....[5]....
        /*010c*/ 	.word	0x00000d30


	//   ....[6]....
        /*0110*/ 	.word	0x00000d80


	//   ....[7]....
        /*0114*/ 	.word	0x00000da0


	//   ....[8]....
        /*0118*/ 	.word	0x00000df0


	//   ....[9]....
        /*011c*/ 	.word	0x00000e10


	//   ....[10]....
        /*0120*/ 	.word	0x00001120


	//   ....[11]....
        /*0124*/ 	.word	0x00001130


	//   ....[12]....
        /*0128*/ 	.word	0x000011a0


	//   ....[13]....
        /*012c*/ 	.word	0x000011c0


	//   ....[14]....
        /*0130*/ 	.word	0x00001210


	//   ....[15]....
        /*0134*/ 	.word	0x00001230


	//   ....[16]....
        /*0138*/ 	.word	0x00001290


	//   ....[17]....
        /*013c*/ 	.word	0x000012b0


	//   ....[18]....
        /*0140*/ 	.word	0x00001330


	//   ....[19]....
        /*0144*/ 	.word	0x00001360


	//   ....[20]....
        /*0148*/ 	.word	0x000028d0


	//   ....[21]....
        /*014c*/ 	.word	0x000028e0


	//   ....[22]....
        /*0150*/ 	.word	0x00002960


	//   ....[23]....
        /*0154*/ 	.word	0x00002970


	//   ....[24]....
        /*0158*/ 	.word	0x000029d0


	//   ....[25]....
        /*015c*/ 	.word	0x000029e0


	//   ....[26]....
        /*0160*/ 	.word	0x00002a30


	//   ....[27]....
        /*0164*/ 	.word	0x00002a60


	//   ....[28]....
        /*0168*/ 	.word	0x00002ae0


	//   ....[29]....
        /*016c*/ 	.word	0x00002af0


	//----- nvinfo : EIATTR_VRC_CTA_INIT_COUNT
	.align		4
.L_252:
        /*0170*/ 	.byte	0x02, 0x4a
	.zero		1
	.zero		1


	//----- nvinfo : EIATTR_EXIT_INSTR_OFFSETS
	.align		4
        /*0174*/ 	.byte	0x04, 0x1c
        /*0176*/ 	.short	(.L_254 - .L_253)


	//   ....[0]....
.L_253:
        /*0178*/ 	.word	0x00002d80


	//   ....[1]....
        /*017c*/ 	.word	0x00002de0


	//----- nvinfo : EIATTR_MAX_THREADS
	.align		4
.L_254:
        /*0180*/ 	.byte	0x04, 0x05
        /*0182*/ 	.short	(.L_256 - .L_255)
.L_255:
        /*0184*/ 	.word	0x00000280
        /*0188*/ 	.word	0x00000001
        /*018c*/ 	.word	0x00000001


	//----- nvinfo : EIATTR_CRS_STACK_SIZE
	.align		4
.L_256:
        /*0190*/ 	.byte	0x04, 0x1e
        /*0192*/ 	.short	(.L_258 - .L_257)
.L_257:
        /*0194*/ 	.word	0x00000000


	//----- nvinfo : EIATTR_CBANK_PARAM_SIZE
	.align		4
.L_258:
        /*0198*/ 	.byte	0x03, 0x19
        /*019a*/ 	.short	0x003e


	//----- nvinfo : EIATTR_PARAM_CBANK
	.align		4
        /*019c*/ 	.byte	0x04, 0x0a
        /*019e*/ 	.short	(.L_260 - .L_259)
	.align		4
.L_259:
        /*01a0*/ 	.word	index@(.nv.constant0._ZN3cub18CUB_300001_SM_10006detail6reduce18DeviceReduceKernelINS2_10policy_hubIdjN4cuda3std3__44plusIdEEE10Policy1000EN6thrust24THRUST_300001_SM_1000_NS6detail15normal_iteratorINSD_10device_ptrIdEEEEjS9_dNS7_10__identityEEEvT0_PT3_T1_NS0_13GridEvenShareISN_EET2_T4_)
        /*01a4*/ 	.short	0x0380
        /*01a6*/ 	.short	0x003e


	//----- nvinfo : EIATTR_SW_WAR
	.align		4
.L_260:
        /*01a8*/ 	.byte	0x04, 0x36
        /*01aa*/ 	.short	(.L_262 - .L_261)
.L_261:
        /*01ac*/ 	.word	0x00000008
.L_262:


//--------------------- .nv.info._ZN3cub18CUB_300001_SM_10006detail6reduce28DeviceReduceSingleTileKernelINS2_10policy_hubIdjN4cuda3std3__44plusIdEEE10Policy1000EN6thrust24THRUST_300001_SM_1000_NS6detail15normal_iteratorINSD_10device_ptrIdEEEEPdjS9_ddNS7_10__identityEEEvT0_T1_T2_T3_T4_T6_ --------------------------
	.section	.nv.info._ZN3cub18CUB_300001_SM_10006detail6reduce28DeviceReduceSingleTileKernelINS2_10policy_hubIdjN4cuda3std3__44plusIdEEE10Policy1000EN6thrust24THRUST_300001_SM_1000_NS6detail15normal_iteratorINSD_10device_ptrIdEEEEPdjS9_ddNS7_10__identityEEEvT0_T1_T2_T3_T4_T6_,"",@"SHT_CUDA_INFO"
	.sectionflags	@""
	.align	4


	//----- nvinfo : EIATTR_CUDA_API_VERSION
	.align		4
        /*0000*/ 	.byte	0x04, 0x37
        /*0002*/ 	.short	(.L_264 - .L_263)
.L_263:
        /*0004*/ 	.word	0x00000082


	//----- nvinfo : EIATTR_KPARAM_INFO
	.align		4
.L_264:
        /*0008*/ 	.byte	0x04, 0x17
        /*000a*/ 	.short	(.L_266 - .L_265)
.L_265:
        /*000c*/ 	.word	0x00000000
        /*0010*/ 	.short	0x0005
        /*0012*/ 	.short	0x0020
        /*0014*/ 	.byte	0x00, 0xf0, 0x05, 0x00


	//----- nvinfo : EIATTR_KPARAM_INFO
	.align		4
.L_266:
        /*0018*/ 	.byte	0x04, 0x17
        /*001a*/ 	.short	(.L_268 - .L_267)
.L_267:
        /*001c*/ 	.word	0x00000000
        /*0020*/ 	.short	0x0004
        /*0022*/ 	.short	0x0018
        /*0024*/ 	.byte	0x00, 0xf0, 0x21, 0x00


	//----- nvinfo : EIATTR_KPARAM_INFO
	.align		4
.L_268:
        /*0028*/ 	.byte	0x04, 0x17
        /*002a*/ 	.short	(.L_270 - .L_269)
.L_269:
        /*002c*/ 	.word	0x00000000
        /*0030*/ 	.short	0x0003
        /*0032*/ 	.short	0x0014
        /*0034*/ 	.byte	0x00, 0xf0, 0x05, 0x00


	//----- nvinfo : EIATTR_KPARAM_INFO
	.align		4
.L_270:
        /*0038*/ 	.byte	0x04, 0x17
        /*003a*/ 	.short	(.L_272 - .L_271)
.L_271:
        /*003c*/ 	.word	0x00000000
        /*0040*/ 	.short	0x0002
        /*0042*/ 	.short	0x0010
        /*0044*/ 	.byte	0x00, 0xf0, 0x11, 0x00


	//----- nvinfo : EIATTR_KPARAM_INFO
	.align		4
.L_272:
        /*0048*/ 	.byte	0x04, 0x17
        /*004a*/ 	.short	(.L_274 - .L_273)
.L_273:
        /*004c*/ 	.word	0x00000000
        /*0050*/ 	.short	0x0001
        /*0052*/ 	.short	0x0008
        /*0054*/ 	.byte	0x00, 0xf5, 0x21, 0x00


	//----- nvinfo : EIATTR_KPARAM_INFO
	.align		4
.L_274:
        /*0058*/ 	.byte	0x04, 0x17
        /*005a*/ 	.short	(.L_276 - .L_275)
.L_275:
        /*005c*/ 	.word	0x00000000
        /*0060*/ 	.short	0x0000
        /*0062*/ 	.short	0x0000
        /*0064*/ 	.byte	0x00, 0xf0, 0x21, 0x00


	//----- nvinfo : EIATTR_SPARSE_MMA_MASK
	.align		4
.L_276:
        /*0068*/ 	.byte	0x03, 0x50
        /*006a*/ 	.short	0x0000


	//----- nvinfo : EIATTR_MAXREG_COUNT
	.align		4
        /*006c*/ 	.byte	0x03, 0x1b
        /*006e*/ 	.short	0x0060


	//----- nvinfo : EIATTR_NUM_BARRIERS
	.align		4
        /*0070*/ 	.byte	0x02, 0x4c
        /*0072*/ 	.byte	0x01
	.zero		1


	//----- nvinfo : EIATTR_MERCURY_ISA_VERSION
	.align		4
        /*0074*/ 	.byte	0x03, 0x5f
        /*0076*/ 	.short	0x0101


	//----- nvinfo : EIATTR_COOP_GROUP_MASK_REGIDS
	.align		4
        /*0078*/ 	.byte	0x04, 0x29
        /*007a*/ 	.short	(.L_278 - .L_277)


	//   ....[0]....
.L_277:
        /*007c*/ 	.word	0xffffffff


	//   ....[1]....
        /*0080*/ 	.word	0xffffffff


	//   ....[2]....
        /*0084*/ 	.word	0xffffffff


	//   ....[3]....
        /*0088*/ 	.word	0xffffffff


	//   ....[4]....
        /*008c*/ 	.word	0xffffffff


	//   ....[5]....
        /*0090*/ 	.word	0xffffffff


	//   ....[6]....
        /*0094*/ 	.word	0xffffffff


	//   ....[7]....
        /*0098*/ 	.word	0xffffffff


	//   ....[8]....
        /*009c*/ 	.word	0xffffffff


	//   ....[9]....
        /*00a0*/ 	.word	0xffffffff


	//   ....[10]....
        /*00a4*/ 	.word	0xffffffff


	//   ....[11]....
        /*00a8*/ 	.word	0xffffffff


	//   ....[12]....
        /*00ac*/ 	.word	0xffffffff


	//   ....[13]....
        /*00b0*/ 	.word	0xffffffff


	//   ....[14]....
        /*00b4*/ 	.word	0xffffffff


	//   ....[15]....
        /*00b8*/ 	.word	0xffffffff


	//   ....[16]....
        /*00bc*/ 	.word	0xffffffff


	//   ....[17]....
        /*00c0*/ 	.word	0xffffffff


	//   ....[18]....
        /*00c4*/ 	.word	0xffffffff


	//   ....[19]....
        /*00c8*/ 	.word	0xffffffff


	//   ....[20]....
        /*00cc*/ 	.word	0xffffffff


	//   ....[21]....
        /*00d0*/ 	.word	0xffffffff


	//   ....[22]....
        /*00d4*/ 	.word	0xffffffff


	//   ....[23]....
        /*00d8*/ 	.word	0xffffffff


	//   ....[24]....
        /*00dc*/ 	.word	0xffffffff


	//   ....[25]....
        /*00e0*/ 	.word	0xffffffff


	//   ....[26]....
        /*00e4*/ 	.word	0xffffffff


	//   ....[27]....
        /*00e8*/ 	.word	0xffffffff


	//   ....[28]....
        /*00ec*/ 	.word	0xffffffff


	//   ....[29]....
        /*00f0*/ 	.word	0xffffffff


	//----- nvinfo : EIATTR_COOP_GROUP_INSTR_OFFSETS
	.align		4
.L_278:
        /*00f4*/ 	.byte	0x04, 0x28
        /*00f6*/ 	.short	(.L_280 - .L_279)


	//   ....[0]....
.L_279:
        /*00f8*/ 	.word	0x00000930


	//   ....[1]....
        /*00fc*/ 	.word	0x00000940


	//   ....[2]....
        /*0100*/ 	.word	0x000009b0


	//   ....[3]....
        /*0104*/ 	.word	0x000009e0


	//   ....[4]....
        /*0108*/ 	.word	0x00000a50


	//   ....[5]....
        /*010c*/ 	.word	0x00000a60


	//   ....[6]....
        /*0110*/ 	.word	0x00000ab0


	//   ....[7]....
        /*0114*/ 	.word	0x00000ad0


	//   ....[8]....
        /*0118*/ 	.word	0x00000b30


	//   ....[9]....
        /*011c*/ 	.word	0x00000b40


	//   ....[10]....
        /*0120*/ 	.word	0x00000e40


	//   ....[11]....
        /*0124*/ 	.word	0x00000e50


	//   ....[12]....
        /*0128*/ 	.word	0x00000ed0


	//   ....[13]....
        /*012c*/ 	.word	0x00000ef0


	//   ....[14]....
        /*0130*/ 	.word	0x00000f40


	//   ....[15]....
        /*0134*/ 	.word	0x00000f60


	//   ....[16]....
        /*0138*/ 	.word	0x00000fd0


	//   ....[17]....
        /*013c*/ 	.word	0x00000fe0


	//   ....[18]....
        /*0140*/ 	.word	0x00001030


	//   ....[19]....
        /*0144*/ 	.word	0x00001060


	//   ....[20]....
        /*0148*/ 	.word	0x00002450


	//   ....[21]....
        /*014c*/ 	.word	0x00002460


	//   ....[22]....
        /*0150*/ 	.word	0x000024d0


	//   ....[23]....
        /*0154*/ 	.word	0x000024e0


	//   ....[24]....
        /*0158*/ 	.word	0x00002540


	//   ....[25]....
        /*015c*/ 	.word	0x00002550


	//   ....[26]....
        /*0160*/ 	.word	0x000025a0


	//   ....[27]....
        /*0164*/ 	.word	0x000025d0


	//   ....[28]....
        /*0168*/ 	.word	0x00002650


	//   ....[29]....
        /*016c*/ 	.word	0x00002660


	//----- nvinfo : EIATTR_VRC_CTA_INIT_COUNT
	.align		4
.L_280:
        /*0170*/ 	.byte	0x02, 0x4a
	.zero		1
	.zero		1


	//----- nvinfo : EIATTR_EXIT_INSTR_OFFSETS
	.align		4
        /*0174*/ 	.byte	0x04, 0x1c
        /*0176*/ 	.short	(.L_282 - .L_281)


	//   ....[0]....
.L_281:
        /*0178*/ 	.word	0x00000080


	//   ....[1]....
        /*017c*/ 	.word	0x000000c0


	//   ....[2]....
        /*0180*/ 	.word	0x000028f0


	//   ....[3]....
        /*0184*/ 	.word	0x00002940


	//----- nvinfo : EIATTR_MAX_THREADS
	.align		4
.L_282:
        /*0188*/ 	.byte	0x04, 0x05
        /*018a*/ 	.short	(.L_284 - .L_283)
.L_283:
        /*018c*/ 	.word	0x00000280
        /*0190*/ 	.word	0x00000001
        /*0194*/ 	.word	0x00000001


	//----- nvinfo : EIATTR_CRS_STACK_SIZE
	.align		4
.L_284:
        /*0198*/ 	.byte	0x04, 0x1e
        /*019a*/ 	.short	(.L_286 - .L_285)
.L_285:
        /*019c*/ 	.word	0x00000000


	//----- nvinfo : EIATTR_CBANK_PARAM_SIZE
	.align		4
.L_286:
        /*01a0*/ 	.byte	0x03, 0x19
        /*01a2*/ 	.short	0x0021


	//----- nvinfo : EIATTR_PARAM_CBANK
	.align		4
        /*01a4*/ 	.byte	0x04, 0x0a
        /*01a6*/ 	.short	(.L_288 - .L_287)
	.align		4
.L_287:
        /*01a8*/ 	.word	index@(.nv.constant0._ZN3cub18CUB_300001_SM_10006detail6reduce28DeviceReduceSingleTileKernelINS2_10policy_hubIdjN4cuda3std3__44plusIdEEE10Policy1000EN6thrust24THRUST_300001_SM_1000_NS6detail15normal_iteratorINSD_10device_ptrIdEEEEPdjS9_ddNS7_10__identityEEEvT0_T1_T2_T3_T4_T6_)
        /*01ac*/ 	.short	0x0380
        /*01ae*/ 	.short	0x0021


	//----- nvinfo : EIATTR_SW_WAR
	.align		4
.L_288:
        /*01b0*/ 	.byte	0x04, 0x36
        /*01b2*/ 	.short	(.L_290 - .L_289)
.L_289:
        /*01b4*/ 	.word	0x00000008
.L_290:


//--------------------- .nv.info._ZN3cub18CUB_300001_SM_10006detail9transform16transform_kernelINS2_10policy_hubILb1EN4cuda3std3__45tupleIJN6thrust24THRUST_300001_SM_1000_NS6detail15normal_iteratorINSA_10device_ptrIdEEEEEEEE10policy1000El12calcular_varSF_JPdEEEvT0_iT1_T2_DpNS2_10kernel_argIT3_EE --------------------------
	.section	.nv.info._ZN3cub18CUB_300001_SM_10006detail9transform16transform_kernelINS2_10policy_hubILb1EN4cuda3std3__45tupleIJN6thrust24THRUST_300001_SM_1000_NS6detail15normal_iteratorINSA_10device_ptrIdEEEEEEEE10policy1000El12calcular_varSF_JPdEEEvT0_iT1_T2_DpNS2_10kernel_argIT3_EE,"",@"SHT_CUDA_INFO"
	.sectionflags	@""
	.align	4


	//----- nvinfo : EIATTR_CUDA_API_VERSION
	.align		4
        /*0000*/ 	.byte	0x04, 0x37
        /*0002*/ 	.short	(.L_292 - .L_291)
.L_291:
        /*0004*/ 	.word	0x00000082


	//----- nvinfo : EIATTR_KPARAM_INFO
	.align		4
.L_292:
        /*0008*/ 	.byte	0x04, 0x17
        /*000a*/ 	.short	(.L_294 - .L_293)
.L_293:
        /*000c*/ 	.word	0x00000000
        /*0010*/ 	.short	0x0004
        /*0012*/ 	.short	0x0028
        /*0014*/ 	.byte	0x00, 0xf0, 0x41, 0x00


	//----- nvinfo : EIATTR_KPARAM_INFO
	.align		4
.L_294:
        /*0018*/ 	.byte	0x04, 0x17
        /*001a*/ 	.short	(.L_296 - .L_295)
.L_295:
        /*001c*/ 	.word	0x00000000
        /*0020*/ 	.short	0x0003
        /*0022*/ 	.short	0x0020
        /*0024*/ 	.byte	0x00, 0xf0, 0x21, 0x00


	//----- nvinfo : EIATTR_KPARAM_INFO
	.align		4
.L_296:
        /*0028*/ 	.byte	0x04, 0x17
        /*002a*/ 	.short	(.L_298 - .L_297)
.L_297:
        /*002c*/ 	.word	0x00000000
        /*0030*/ 	.short	0x0002
        /*0032*/ 	.short	0x0010
        /*0034*/ 	.byte	0x00, 0xf0, 0x41, 0x00


	//----- nvinfo : EIATTR_KPARAM_INFO
	.align		4
.L_298:
        /*0038*/ 	.byte	0x04, 0x17
        /*003a*/ 	.short	(.L_300 - .L_299)
.L_299:
        /*003c*/ 	.word	0x00000000
        /*0040*/ 	.short	0x0001
        /*0042*/ 	.short	0x0008
        /*0044*/ 	.byte	0x00, 0xf0, 0x11, 0x00


	//----- nvinfo : EIATTR_KPARAM_INFO
	.align		4
.L_300:
        /*0048*/ 	.byte	0x04, 0x17
        /*004a*/ 	.short	(.L_302 - .L_301)
.L_301:
        /*004c*/ 	.word	0x00000000
        /*0050*/ 	.short	0x0000
        /*0052*/ 	.short	0x0000
        /*0054*/ 	.byte	0x00, 0xf0, 0x21, 0x00


	//----- nvinfo : EIATTR_SPARSE_MMA_MASK
	.align		4
.L_302:
        /*0058*/ 	.byte	0x03, 0x50
        /*005a*/ 	.short	0x0000


	//----- nvinfo : EIATTR_MAXREG_COUNT
	.align		4
        /*005c*/ 	.byte	0x03, 0x1b
        /*005e*/ 	.short	0x00ff


	//----- nvinfo : EIATTR_MERCURY_ISA_VERSION
	.align		4
        /*0060*/ 	.byte	0x03, 0x5f
        /*0062*/ 	.short	0x0101


	//----- nvinfo : EIATTR_VRC_CTA_INIT_COUNT
	.align		4
        /*0064*/ 	.byte	0x02, 0x4a
	.zero		1
	.zero		1


	//----- nvinfo : EIATTR_EXIT_INSTR_OFFSETS
	.align		4
        /*0068*/ 	.byte	0x04, 0x1c
        /*006a*/ 	.short	(.L_304 - .L_303)


	//   ....[0]....
.L_303:
        /*006c*/ 	.word	0x000002f0


	//   ....[1]....
        /*0070*/ 	.word	0x000012e0


	//   ....[2]....
        /*0074*/ 	.word	0x00001b90


	//   ....[3]....
        /*0078*/ 	.word	0x00002020


	//   ....[4]....
        /*007c*/ 	.word	0x00002050


	//   ....[5]....
        /*0080*/ 	.word	0x00002220


	//   ....[6]....
        /*0084*/ 	.word	0x00002250


	//   ....[7]....
        /*0088*/ 	.word	0x00003090


	//   ....[8]....
        /*008c*/ 	.word	0x00003780


	//   ....[9]....
        /*0090*/ 	.word	0x00003b50


	//   ....[10]....
        /*0094*/ 	.word	0x00003d30


	//----- nvinfo : EIATTR_MAX_THREADS
	.align		4
.L_304:
        /*0098*/ 	.byte	0x04, 0x05
        /*009a*/ 	.short	(.L_306 - .L_305)
.L_305:
        /*009c*/ 	.word	0x00000080
        /*00a0*/ 	.word	0x00000001
        /*00a4*/ 	.word	0x00000001


	//----- nvinfo : EIATTR_CRS_STACK_SIZE
	.align		4
.L_306:
        /*00a8*/ 	.byte	0x04, 0x1e
        /*00aa*/ 	.short	(.L_308 - .L_307)
.L_307:
        /*00ac*/ 	.word	0x00000000


	//----- nvinfo : EIATTR_CBANK_PARAM_SIZE
	.align		4
.L_308:
        /*00b0*/ 	.byte	0x03, 0x19
        /*00b2*/ 	.short	0x0038


	//----- nvinfo : EIATTR_PARAM_CBANK
	.align		4
        /*00b4*/ 	.byte	0x04, 0x0a
        /*00b6*/ 	.short	(.L_310 - .L_309)
	.align		4
.L_309:
        /*00b8*/ 	.word	index@(.nv.constant0._ZN3cub18CUB_300001_SM_10006detail9transform16transform_kernelINS2_10policy_hubILb1EN4cuda3std3__45tupleIJN6thrust24THRUST_300001_SM_1000_NS6detail15normal_iteratorINSA_10device_ptrIdEEEEEEEE10policy1000El12calcular_varSF_JPdEEEvT0_iT1_T2_DpNS2_10kernel_argIT3_EE)
        /*00bc*/ 	.short	0x0380
        /*00be*/ 	.short	0x0038


	//----- nvinfo : EIATTR_SW_WAR
	.align		4
.L_310:
        /*00c0*/ 	.byte	0x04, 0x36
        /*00c2*/ 	.short	(.L_312 - .L_311)
.L_311:
        /*00c4*/ 	.word	0x00000008
.L_312:


//--------------------- .nv.info._ZN3cub18CUB_300001_SM_10006detail9transform16transform_kernelINS2_10policy_hubILb1EN4cuda3std3__45tupleIJN6thrust24THRUST_300001_SM_1000_NS6detail15normal_iteratorINSA_10device_ptrIdEEEEEEEE10policy1000Ei12calcular_varSF_JPdEEEvT0_iT1_T2_DpNS2_10kernel_argIT3_EE --------------------------
	.section	.nv.info._ZN3cub18CUB_300001_SM_10006detail9transform16transform_kernelINS2_10policy_hubILb1EN4cuda3std3__45tupleIJN6thrust24THRUST_300001_SM_1000_NS6detail15normal_iteratorINSA_10device_ptrIdEEEEEEEE10policy1000Ei12calcular_varSF_JPdEEEvT0_iT1_T2_DpNS2_10kernel_argIT3_EE,"",@"SHT_CUDA_INFO"
	.sectionflags	@""
	.align	4


	//----- nvinfo : EIATTR_CUDA_API_VERSION
	.align		4
        /*0000*/ 	.byte	0x04, 0x37
        /*0002*/ 	.short	(.L_314 - .L_313)
.L_313:
        /*0004*/ 	.word	0x00000082


	//----- nvinfo : EIATTR_KPARAM_INFO
	.align		4
.L_314:
        /*0008*/ 	.byte	0x04, 0x17
        /*000a*/ 	.short	(.L_316 - .L_315)
.L_315:
        /*000c*/ 	.word	0x00000000
        /*0010*/ 	.short	0x0004
        /*0012*/ 	.short	0x0020
        /*0014*/ 	.byte	0x00, 0xf0, 0x41, 0x00


	//----- nvinfo : EIATTR_KPARAM_INFO
	.align		4
.L_316:
        /*0018*/ 	.byte	0x04, 0x17
        /*001a*/ 	.short	(.L_318 - .L_317)
.L_317:
        /*001c*/ 	.word	0x00000000
        /*0020*/ 	.short	0x0003
        /*0022*/ 	.short	0x0018
        /*0024*/ 	.byte	0x00, 0xf0, 0x21, 0x00


	//----- nvinfo : EIATTR_KPARAM_INFO
	.align		4
.L_318:
        /*0028*/ 	.byte	0x04, 0x17
        /*002a*/ 	.short	(.L_320 - .L_319)
.L_319:
        /*002c*/ 	.word	0x00000000
        /*0030*/ 	.short	0x0002
        /*0032*/ 	.short	0x0008
        /*0034*/ 	.byte	0x00, 0xf0, 0x41, 0x00


	//----- nvinfo : EIATTR_KPARAM_INFO
	.align		4
.L_320:
        /*0038*/ 	.byte	0x04, 0x17
        /*003a*/ 	.short	(.L_322 - .L_321)
.L_321:
        /*003c*/ 	.word	0x00000000
        /*0040*/ 	.short	0x0001
        /*0042*/ 	.short	0x0004
        /*0044*/ 	.byte	0x00, 0xf0, 0x11, 0x00


	//----- nvinfo : EIATTR_KPARAM_INFO
	.align		4
.L_322:
        /*0048*/ 	.byte	0x04, 0x17
        /*004a*/ 	.short	(.L_324 - .L_323)
.L_323:
        /*004c*/ 	.word	0x00000000
        /*0050*/ 	.short	0x0000
        /*0052*/ 	.short	0x0000
        /*0054*/ 	.byte	0x00, 0xf0, 0x11, 0x00


	//----- nvinfo : EIATTR_SPARSE_MMA_MASK
	.align		4
.L_324:
        /*0058*/ 	.byte	0x03, 0x50
        /*005a*/ 	.short	0x0000


	//----- nvinfo : EIATTR_MAXREG_COUNT
	.align		4
        /*005c*/ 	.byte	0x03, 0x1b
        /*005e*/ 	.short	0x00ff


	//----- nvinfo : EIATTR_MERCURY_ISA_VERSION
	.align		4
        /*0060*/ 	.byte	0x03, 0x5f
        /*0062*/ 	.short	0x0101


	//----- nvinfo : EIATTR_VRC_CTA_INIT_COUNT
	.align		4
        /*0064*/ 	.byte	0x02, 0x4a
	.zero		1
	.zero		1


	//----- nvinfo : EIATTR_EXIT_INSTR_OFFSETS
	.align		4
        /*0068*/ 	.byte	0x04, 0x1c
        /*006a*/ 	.short	(.L_326 - .L_325)


	//   ....[0]....
.L_325:
        /*006c*/ 	.word	0x00000270


	//   ....[1]....
        /*0070*/ 	.word	0x00001080


	//   ....[2]....
        /*0074*/ 	.word	0x00001770


	//   ....[3]....
        /*0078*/ 	.word	0x00001b40


	//   ....[4]....
        /*007c*/ 	.word	0x00001d20


	//   ....[5]....
        /*0080*/ 	.word	0x00001d50


	//   ....[6]....
        /*0084*/ 	.word	0x00002d20


	//   ....[7]....
        /*0088*/ 	.word	0x000035d0


	//   ....[8]....
        /*008c*/ 	.word	0x00003a60


	//   ....[9]....
        /*0090*/ 	.word	0x00003a90


	//   ....[10]....
        /*0094*/ 	.word	0x00003c60


	//----- nvinfo : EIATTR_MAX_THREADS
	.align		4
.L_326:
        /*0098*/ 	.byte	0x04, 0x05
        /*009a*/ 	.short	(.L_328 - .L_327)
.L_327:
        /*009c*/ 	.word	0x00000080
        /*00a0*/ 	.word	0x00000001
        /*00a4*/ 	.word	0x00000001


	//----- nvinfo : EIATTR_CRS_STACK_SIZE
	.align		4
.L_328:
        /*00a8*/ 	.byte	0x04, 0x1e
        /*00aa*/ 	.short	(.L_330 - .L_329)
.L_329:
        /*00ac*/ 	.word	0x00000000


	//----- nvinfo : EIATTR_CBANK_PARAM_SIZE
	.align		4
.L_330:
        /*00b0*/ 	.byte	0x03, 0x19
        /*00b2*/ 	.short	0x0030


	//----- nvinfo : EIATTR_PARAM_CBANK
	.align		4
        /*00b4*/ 	.byte	0x04, 0x0a
        /*00b6*/ 	.short	(.L_332 - .L_331)
	.align		4
.L_331:
        /*00b8*/ 	.word	index@(.nv.constant0._ZN3cub18CUB_300001_SM_10006detail9transform16transform_kernelINS2_10policy_hubILb1EN4cuda3std3__45tupleIJN6thrust24THRUST_300001_SM_1000_NS6detail15normal_iteratorINSA_10device_ptrIdEEEEEEEE10policy1000Ei12calcular_varSF_JPdEEEvT0_iT1_T2_DpNS2_10kernel_argIT3_EE)
        /*00bc*/ 	.short	0x0380
        /*00be*/ 	.short	0x0030


	//----- nvinfo : EIATTR_SW_WAR
	.align		4
.L_332:
        /*00c0*/ 	.byte	0x04, 0x36
        /*00c2*/ 	.short	(.L_334 - .L_333)
.L_333:
        /*00c4*/ 	.word	0x00000008
.L_334:


//--------------------- .nv.info._ZN3cub18CUB_300001_SM_10006detail9transform16transform_kernelINS2_10policy_hubILb0EN4cuda3std3__45tupleIJN6thrust24THRUST_300001_SM_1000_NS6detail15normal_iteratorINSA_10device_ptrIdEEEESF_EEEE10policy1000ElNS7_5minusIdEESF_JPdSL_EEEvT0_iT1_T2_DpNS2_10kernel_argIT3_EE --------------------------
	.section	.nv.info._ZN3cub18CUB_300001_SM_10006detail9transform16transform_kernelINS2_10policy_hubILb0EN4cuda3std3__45tupleIJN6thrust24THRUST_300001_SM_1000_NS6detail15normal_iteratorINSA_10device_ptrIdEEEESF_EEEE10policy1000ElNS7_5minusIdEESF_JPdSL_EEEvT0_iT1_T2_DpNS2_10kernel_argIT3_EE,"",@"SHT_CUDA_INFO"
	.sectionflags	@""
	.align	4


	//----- nvinfo : EIATTR_CUDA_API_VERSION
	.align		4
        /*0000*/ 	.byte	0x04, 0x37
        /*0002*/ 	.short	(.L_336 - .L_335)
.L_335:
        /*0004*/ 	.word	0x00000082


	//----- nvinfo : EIATTR_KPARAM_INFO
	.align		4
.L_336:
        /*0008*/ 	.byte	0x04, 0x17
        /*000a*/ 	.short	(.L_338 - .L_337)
.L_337:
        /*000c*/ 	.word	0x00000000
        /*0010*/ 	.short	0x0005
        /*0012*/ 	.short	0x0028
        /*0014*/ 	.byte	0x00, 0xf0, 0x41, 0x00


	//----- nvinfo : EIATTR_KPARAM_INFO
	.align		4
.L_338:
        /*0018*/ 	.byte	0x04, 0x17
        /*001a*/ 	.short	(.L_340 - .L_339)
.L_339:
        /*001c*/ 	.word	0x00000000
        /*0020*/ 	.short	0x0004
        /*0022*/ 	.short	0x0018
        /*0024*/ 	.byte	0x00, 0xf0, 0x41, 0x00


	//----- nvinfo : EIATTR_KPARAM_INFO
	.align		4
.L_340:
        /*0028*/ 	.byte	0x04, 0x17
        /*002a*/ 	.short	(.L_342 - .L_341)
.L_341:
        /*002c*/ 	.word	0x00000000
        /*0030*/ 	.short	0x0003
        /*0032*/ 	.short	0x0010
        /*0034*/ 	.byte	0x00, 0xf0, 0x21, 0x00


	//----- nvinfo : EIATTR_KPARAM_INFO
	.align		4
.L_342:
        /*0038*/ 	.byte	0x04, 0x17
        /*003a*/ 	.short	(.L_344 - .L_343)
.L_343:
        /*003c*/ 	.word	0x00000000
        /*0040*/ 	.short	0x0002
        /*0042*/ 	.short	0x000c
        /*0044*/ 	.byte	0x00, 0xf0, 0x05, 0x00


	//----- nvinfo : EIATTR_KPARAM_INFO
	.align		4
.L_344:
        /*0048*/ 	.byte	0x04, 0x17
        /*004a*/ 	.short	(.L_346 - .L_345)
.L_345:
        /*004c*/ 	.word	0x00000000
        /*0050*/ 	.short	0x0001
        /*0052*/ 	.short	0x0008
        /*0054*/ 	.byte	0x00, 0xf0, 0x11, 0x00


	//----- nvinfo : EIATTR_KPARAM_INFO
	.align		4
.L_346:
        /*0058*/ 	.byte	0x04, 0x17
        /*005a*/ 	.short	(.L_348 - .L_347)
.L_347:
        /*005c*/ 	.word	0x00000000
        /*0060*/ 	.short	0x0000
        /*0062*/ 	.short	0x0000
        /*0064*/ 	.byte	0x00, 0xf0, 0x21, 0x00


	//----- nvinfo : EIATTR_SPARSE_MMA_MASK
	.align		4
.L_348:
        /*0068*/ 	.byte	0x03, 0x50
        /*006a*/ 	.short	0x0000


	//----- nvinfo : EIATTR_MAXREG_COUNT
	.align		4
        /*006c*/ 	.byte	0x03, 0x1b
        /*006e*/ 	.short	0x00ff


	//----- nvinfo : EIATTR_NUM_BARRIERS
	.align		4
        /*0070*/ 	.byte	0x02, 0x4c
        /*0072*/ 	.byte	0x01
	.zero		1


	//----- nvinfo : EIATTR_MERCURY_ISA_VERSION
	.align		4
        /*0074*/ 	.byte	0x03, 0x5f
        /*0076*/ 	.short	0x0101


	//----- nvinfo : EIATTR_COOP_GROUP_MASK_REGIDS
	.align		4
        /*0078*/ 	.byte	0x04, 0x29
        /*007a*/ 	.short	(.L_350 - .L_349)


	//   ....[0]....
.L_349:
        /*007c*/ 	.word	0xffffffff


	//----- nvinfo : EIATTR_COOP_GROUP_INSTR_OFFSETS
	.align		4
.L_350:
        /*0080*/ 	.byte	0x04, 0x28
        /*0082*/ 	.short	(.L_352 - .L_351)


	//   ....[0]....
.L_351:
        /*0084*/ 	.word	0x000019b0


	//----- nvinfo : EIATTR_VRC_CTA_INIT_COUNT
	.align		4
.L_352:
        /*0088*/ 	.byte	0x02, 0x4a
	.zero		1
	.zero		1


	//----- nvinfo : EIATTR_MBARRIER_INSTR_OFFSETS
	.align		4
        /*008c*/ 	.byte	0x04, 0x39
        /*008e*/ 	.short	(.L_354 - .L_353)


	//   ....[0]....
.L_353:
        /*0090*/ 	.word	0x000002d0
        /*0094*/ 	.word	0x000000ff
        /*0098*/ 	.word	0x00000000
        /*009c*/ 	.short	0x0100
        /*009e*/ 	.byte	0x11
	.zero		1


	//   ....[1]....
        /*00a0*/ 	.word	0x000004a0
        /*00a4*/ 	.word	0x000000ff
        /*00a8*/ 	.word	0x00000000
        /*00ac*/ 	.short	0x010a
        /*00ae*/ 	.byte	0x04
	.zero		1


	//----- nvinfo : EIATTR_NUM_MBARRIERS
	.align		4
.L_354:
        /*00b0*/ 	.byte	0x03, 0x38
        /*00b2*/ 	.short	0x0001


	//----- nvinfo : EIATTR_EXIT_INSTR_OFFSETS
	.align		4
        /*00b4*/ 	.byte	0x04, 0x1c
        /*00b6*/ 	.short	(.L_356 - .L_355)


	//   ....[0]....
.L_355:
        /*00b8*/ 	.word	0x00001a00


	//   ....[1]....
        /*00bc*/ 	.word	0x00001bf0


	//   ....[2]....
        /*00c0*/ 	.word	0x00001c20


	//   ....[3]....
        /*00c4*/ 	.word	0x00001dc0


	//----- nvinfo : EIATTR_MAX_THREADS
	.align		4
.L_356:
        /*00c8*/ 	.byte	0x04, 0x05
        /*00ca*/ 	.short	(.L_358 - .L_357)
.L_357:
        /*00cc*/ 	.word	0x00000080
        /*00d0*/ 	.word	0x00000001
        /*00d4*/ 	.word	0x00000001


	//----- nvinfo : EIATTR_CRS_STACK_SIZE
	.align		4
.L_358:
        /*00d8*/ 	.byte	0x04, 0x1e
        /*00da*/ 	.short	(.L_360 - .L_359)
.L_359:
        /*00dc*/ 	.word	0x00000000


	//----- nvinfo : EIATTR_CBANK_PARAM_SIZE
	.align		4
.L_360:
        /*00e0*/ 	.byte	0x03, 0x19
        /*00e2*/ 	.short	0x0038


	//----- nvinfo : EIATTR_PARAM_CBANK
	.align		4
        /*00e4*/ 	.byte	0x04, 0x0a
        /*00e6*/ 	.short	(.L_362 - .L_361)
	.align		4
.L_361:
        /*00e8*/ 	.word	index@(.nv.constant0._ZN3cub18CUB_300001_SM_10006detail9transform16transform_kernelINS2_10policy_hubILb0EN4cuda3std3__45tupleIJN6thrust24THRUST_300001_SM_1000_NS6detail15normal_iteratorINSA_10device_ptrIdEEEESF_EEEE10policy1000ElNS7_5minusIdEESF_JPdSL_EEEvT0_iT1_T2_DpNS2_10kernel_argIT3_EE)
        /*00ec*/ 	.short	0x0380
        /*00ee*/ 	.short	0x0038


	//----- nvinfo : EIATTR_SW_WAR
	.align		4
.L_362:
        /*00f0*/ 	.byte	0x04, 0x36
        /*00f2*/ 	.short	(.L_364 - .L_363)
.L_363:
        /*00f4*/ 	.word	0x00000008
.L_364:


//--------------------- .nv.info._ZN3cub18CUB_300001_SM_10006detail9transform16transform_kernelINS2_10policy_hubILb0EN4cuda3std3__45tupleIJN6thrust24THRUST_300001_SM_1000_NS6detail15normal_iteratorINSA_10device_ptrIdEEEESF_EEEE10policy1000EiNS7_5minusIdEESF_JPdSL_EEEvT0_iT1_T2_DpNS2_10kernel_argIT3_EE --------------------------
	.section	.nv.info._ZN3cub18CUB_300001_SM_10006detail9transform16transform_kernelINS2_10policy_hubILb0EN4cuda3std3__45tupleIJN6thrust24THRUST_300001_SM_1000_NS6detail15normal_iteratorINSA_10device_ptrIdEEEESF_EEEE10policy1000EiNS7_5minusIdEESF_JPdSL_EEEvT0_iT1_T2_DpNS2_10kernel_argIT3_EE,"",@"SHT_CUDA_INFO"
	.sectionflags	@""
	.align	4


	//----- nvinfo : EIATTR_CUDA_API_VERSION
	.align		4
        /*0000*/ 	.byte	0x04, 0x37
        /*0002*/ 	.short	(.L_366 - .L_365)
.L_365:
        /*0004*/ 	.word	0x00000082


	//----- nvinfo : EIATTR_KPARAM_INFO
	.align		4
.L_366:
        /*0008*/ 	.byte	0x04, 0x17
        /*000a*/ 	.short	(.L_368 - .L_367)
.L_367:
        /*000c*/ 	.word	0x00000000
        /*0010*/ 	.short	0x0005
        /*0012*/ 	.short	0x0028
        /*0014*/ 	.byte	0x00, 0xf0, 0x41, 0x00


	//----- nvinfo : EIATTR_KPARAM_INFO
	.align		4
.L_368:
        /*0018*/ 	.byte	0x04, 0x17
        /*001a*/ 	.short	(.L_370 - .L_369)
.L_369:
        /*001c*/ 	.word	0x00000000
        /*0020*/ 	.short	0x0004
        /*0022*/ 	.short	0x0018
        /*0024*/ 	.byte	0x00, 0xf0, 0x41, 0x00


	//----- nvinfo : EIATTR_KPARAM_INFO
	.align		4
.L_370:
        /*0028*/ 	.byte	0x04, 0x17
        /*002a*/ 	.short	(.L_372 - .L_371)
.L_371:
        /*002c*/ 	.word	0x00000000
        /*0030*/ 	.short	0x0003
        /*0032*/ 	.short	0x0010
        /*0034*/ 	.byte	0x00, 0xf0, 0x21, 0x00


	//----- nvinfo : EIATTR_KPARAM_INFO
	.align		4
.L_372:
        /*0038*/ 	.byte	0x04, 0x17
        /*003a*/ 	.short	(.L_374 - .L_373)
.L_373:
        /*003c*/ 	.word	0x00000000
        /*0040*/ 	.short	0x0002
        /*0042*/ 	.short	0x0008
        /*0044*/ 	.byte	0x00, 0xf0, 0x05, 0x00


	//----- nvinfo : EIATTR_KPARAM_INFO
	.align		4
.L_374:
        /*0048*/ 	.byte	0x04, 0x17
        /*004a*/ 	.short	(.L_376 - .L_375)
.L_375:
        /*004c*/ 	.word	0x00000000
        /*0050*/ 	.short	0x0001
        /*0052*/ 	.short	0x0004
        /*0054*/ 	.byte	0x00, 0xf0, 0x11, 0x00


	//----- nvinfo : EIATTR_KPARAM_INFO
	.align		4
.L_376:
        /*0058*/ 	.byte	0x04, 0x17
        /*005a*/ 	.short	(.L_378 - .L_377)
.L_377:
        /*005c*/ 	.word	0x00000000
        /*0060*/ 	.short	0x0000
        /*0062*/ 	.short	0x0000
        /*0064*/ 	.byte	0x00, 0xf0, 0x11, 0x00


	//----- nvinfo : EIATTR_SPARSE_MMA_MASK
	.align		4
.L_378:
        /*0068*/ 	.byte	0x03, 0x50
        /*006a*/ 	.short	0x0000


	//----- nvinfo : EIATTR_MAXREG_COUNT
	.align		4
        /*006c*/ 	.byte	0x03, 0x1b
        /*006e*/ 	.short	0x00ff


	//----- nvinfo : EIATTR_NUM_BARRIERS
	.align		4
        /*0070*/ 	.byte	0x02, 0x4c
        /*0072*/ 	.byte	0x01
	.zero		1


	//----- nvinfo : EIATTR_MERCURY_ISA_VERSION
	.align		4
        /*0074*/ 	.byte	0x03, 0x5f
        /*0076*/ 	.short	0x0101


	//----- nvinfo : EIATTR_COOP_GROUP_MASK_REGIDS
	.align		4
        /*0078*/ 	.byte	0x04, 0x29
        /*007a*/ 	.short	(.L_380 - .L_379)


	//   ....[0]....
.L_379:
        /*007c*/ 	.word	0xffffffff


	//----- nvinfo : EIATTR_COOP_GROUP_INSTR_OFFSETS
	.align		4
.L_380:
        /*0080*/ 	.byte	0x04, 0x28
        /*0082*/ 	.short	(.L_382 - .L_381)


	//   ....[0]....
.L_381:
        /*0084*/ 	.word	0x00001970


	//----- nvinfo : EIATTR_VRC_CTA_INIT_COUNT
	.align		4
.L_382:
        /*0088*/ 	.byte	0x02, 0x4a
	.zero		1
	.zero		1


	//----- nvinfo : EIATTR_MBARRIER_INSTR_OFFSETS
	.align		4
        /*008c*/ 	.byte	0x04, 0x39
        /*008e*/ 	.short	(.L_384 - .L_383)


	//   ....[0]....
.L_383:
        /*0090*/ 	.word	0x00000270
        /*0094*/ 	.word	0x000000ff
        /*0098*/ 	.word	0x00000000
        /*009c*/ 	.short	0x0100
        /*009e*/ 	.byte	0x0f
	.zero		1


	//   ....[1]....
        /*00a0*/ 	.word	0x00000420
        /*00a4*/ 	.word	0x000000ff
        /*00a8*/ 	.word	0x00000000
        /*00ac*/ 	.short	0x010a
        /*00ae*/ 	.byte	0x04
	.zero		1


	//----- nvinfo : EIATTR_NUM_MBARRIERS
	.align		4
.L_384:
        /*00b0*/ 	.byte	0x03, 0x38
        /*00b2*/ 	.short	0x0001


	//----- nvinfo : EIATTR_EXIT_INSTR_OFFSETS
	.align		4
        /*00b4*/ 	.byte	0x04, 0x1c
        /*00b6*/ 	.short	(.L_386 - .L_385)


	//   ....[0]....
.L_385:
        /*00b8*/ 	.word	0x000019c0


	//   ....[1]....
        /*00bc*/ 	.word	0x00001b50


	//   ....[2]....
        /*00c0*/ 	.word	0x00001bc0


	//   ....[3]....
        /*00c4*/ 	.word	0x00001da0


	//----- nvinfo : EIATTR_MAX_THREADS
	.align		4
.L_386:
        /*00c8*/ 	.byte	0x04, 0x05
        /*00ca*/ 	.short	(.L_388 - .L_387)
.L_387:
        /*00cc*/ 	.word	0x00000080
        /*00d0*/ 	.word	0x00000001
        /*00d4*/ 	.word	0x00000001


	//----- nvinfo : EIATTR_CRS_STACK_SIZE
	.align		4
.L_388:
        /*00d8*/ 	.byte	0x04, 0x1e
        /*00da*/ 	.short	(.L_390 - .L_389)
.L_389:
        /*00dc*/ 	.word	0x00000000


	//----- nvinfo : EIATTR_CBANK_PARAM_SIZE
	.align		4
.L_390:
        /*00e0*/ 	.byte	0x03, 0x19
        /*00e2*/ 	.short	0x0038


	//----- nvinfo : EIATTR_PARAM_CBANK
	.align		4
        /*00e4*/ 	.byte	0x04, 0x0a
        /*00e6*/ 	.short	(.L_392 - .L_391)
	.align		4
.L_391:
        /*00e8*/ 	.word	index@(.nv.constant0._ZN3cub18CUB_300001_SM_10006detail9transform16transform_kernelINS2_10policy_hubILb0EN4cuda3std3__45tupleIJN6thrust24THRUST_300001_SM_1000_NS6detail15normal_iteratorINSA_10device_ptrIdEEEESF_EEEE10policy1000EiNS7_5minusIdEESF_JPdSL_EEEvT0_iT1_T2_DpNS2_10kernel_argIT3_EE)
        /*00ec*/ 	.short	0x0380
        /*00ee*/ 	.short	0x0038


	//----- nvinfo : EIATTR_SW_WAR
	.align		4
.L_392:
        /*00f0*/ 	.byte	0x04, 0x36
        /*00f2*/ 	.short	(.L_394 - .L_393)
.L_393:
        /*00f4*/ 	.word	0x00000008
.L_394:


//--------------------- .nv.info._ZN3cub18CUB_300001_SM_10006detail8for_each13static_kernelINS2_12policy_hub_t12policy_500_tEmN6thrust24THRUST_300001_SM_1000_NS8cuda_cub20__uninitialized_fill7functorINS7_10device_ptrIdEEdEEEEvT0_T1_ --------------------------
	.section	.nv.info._ZN3cub18CUB_300001_SM_10006detail8for_each13static_kernelINS2_12policy_hub_t12policy_500_tEmN6thrust24THRUST_300001_SM_1000_NS8cuda_cub20__uninitialized_fill7functorINS7_10device_ptrIdEEdEEEEvT0_T1_,"",@"SHT_CUDA_INFO"
	.sectionflags	@""
	.align	4


	//----- nvinfo : EIATTR_CUDA_API_VERSION
	.align		4
        /*0000*/ 	.byte	0x04, 0x37
        /*0002*/ 	.short	(.L_396 - .L_395)
.L_395:
        /*0004*/ 	.word	0x00000082


	//----- nvinfo : EIATTR_KPARAM_INFO
	.align		4
.L_396:
        /*0008*/ 	.byte	0x04, 0x17
        /*000a*/ 	.short	(.L_398 - .L_397)
.L_397:
        /*000c*/ 	.word	0x00000000
        /*0010*/ 	.short	0x0001
        /*0012*/ 	.short	0x0008
        /*0014*/ 	.byte	0x00, 0xf0, 0x41, 0x00


	//----- nvinfo : EIATTR_KPARAM_INFO
	.align		4
.L_398:
        /*0018*/ 	.byte	0x04, 0x17
        /*001a*/ 	.short	(.L_400 - .L_399)
.L_399:
        /*001c*/ 	.word	0x00000000
        /*0020*/ 	.short	0x0000
        /*0022*/ 	.short	0x0000
        /*0024*/ 	.byte	0x00, 0xf0, 0x21, 0x00


	//----- nvinfo : EIATTR_SPARSE_MMA_MASK
	.align		4
.L_400:
        /*0028*/ 	.byte	0x03, 0x50
        /*002a*/ 	.short	0x0000


	//----- nvinfo : EIATTR_MAXREG_COUNT
	.align		4
        /*002c*/ 	.byte	0x03, 0x1b
        /*002e*/ 	.short	0x00ff


	//----- nvinfo : EIATTR_MERCURY_ISA_VERSION
	.align		4
        /*0030*/ 	.byte	0x03, 0x5f
        /*0032*/ 	.short	0x0101


	//----- nvinfo : EIATTR_VRC_CTA_INIT_COUNT
	.align		4
        /*0034*/ 	.byte	0x02, 0x4a
	.zero		1
	.zero		1


	//----- nvinfo : EIATTR_EXIT_INSTR_OFFSETS
	.align		4
        /*0038*/ 	.byte	0x04, 0x1c
        /*003a*/ 	.short	(.L_402 - .L_401)


	//   ....[0]....
.L_401:
        /*003c*/ 	.word	0x00000130


	//   ....[1]....
        /*0040*/ 	.word	0x00000230


	//   ....[2]....
        /*0044*/ 	.word	0x00000260


	//----- nvinfo : EIATTR_MAX_THREADS
	.align		4
.L_402:
        /*0048*/ 	.byte	0x04, 0x05
        /*004a*/ 	.short	(.L_404 - .L_403)
.L_403:
        /*004c*/ 	.word	0x00000100
        /*0050*/ 	.word	0x00000001
        /*0054*/ 	.word	0x00000001


	//----- nvinfo : EIATTR_CBANK_PARAM_SIZE
	.align		4
.L_404:
        /*0058*/ 	.byte	0x03, 0x19
        /*005a*/ 	.short	0x0018


	//----- nvinfo : EIATTR_PARAM_CBANK
	.align		4
        /*005c*/ 	.byte	0x04, 0x0a
        /*005e*/ 	.short	(.L_406 - .L_405)
	.align		4
.L_405:
        /*0060*/ 	.word	index@(.nv.constant0._ZN3cub18CUB_300001_SM_10006detail8for_each13static_kernelINS2_12policy_hub_t12policy_500_tEmN6thrust24THRUST_300001_SM_1000_NS8cuda_cub20__uninitialized_fill7functorINS7_10device_ptrIdEEdEEEEvT0_T1_)
        /*0064*/ 	.short	0x0380
        /*0066*/ 	.short	0x0018


	//----- nvinfo : EIATTR_SW_WAR
	.align		4
.L_406:
        /*0068*/ 	.byte	0x04, 0x36
        /*006a*/ 	.short	(.L_408 - .L_407)
.L_407:
        /*006c*/ 	.word	0x00000008
.L_408:


//--------------------- .nv.info._ZN3cub18CUB_300001_SM_10006detail11EmptyKernelIvEEvv --------------------------
	.section	.nv.info._ZN3cub18CUB_300001_SM_10006detail11EmptyKernelIvEEvv,"",@"SHT_CUDA_INFO"
	.sectionflags	@""
	.align	4


	//----- nvinfo : EIATTR_CUDA_API_VERSION
	.align		4
        /*0000*/ 	.byte	0x04, 0x37
        /*0002*/ 	.short	(.L_410 - .L_409)
.L_409:
        /*0004*/ 	.word	0x00000082


	//----- nvinfo : EIATTR_SPARSE_MMA_MASK
	.align		4
.L_410:
        /*0008*/ 	.byte	0x03, 0x50
        /*000a*/ 	.short	0x0000


	//----- nvinfo : EIATTR_MAXREG_COUNT
	.align		4
        /*000c*/ 	.byte	0x03, 0x1b
        /*000e*/ 	.short	0x00ff


	//----- nvinfo : EIATTR_MERCURY_ISA_VERSION
	.align		4
        /*0010*/ 	.byte	0x03, 0x5f
        /*0012*/ 	.short	0x0101


	//----- nvinfo : EIATTR_VRC_CTA_INIT_COUNT
	.align		4
        /*0014*/ 	.byte	0x02, 0x4a
	.zero		1
	.zero		1


	//----- nvinfo : EIATTR_EXIT_INSTR_OFFSETS
	.align		4
        /*0018*/ 	.byte	0x04, 0x1c
        /*001a*/ 	.short	(.L_412 - .L_411)


	//   ....[0]....
.L_411:
        /*001c*/ 	.word	0x00000010


	//----- nvinfo : EIATTR_SW_WAR
	.align		4
.L_412:
        /*0020*/ 	.byte	0x04, 0x36
        /*0022*/ 	.short	(.L_414 - .L_413)
.L_413:
        /*0024*/ 	.word	0x00000008
.L_414:


//--------------------- .nv.callgraph             --------------------------
	.section	.nv.callgraph,"",@"SHT_CUDA_CALLGRAPH"
	.align	4
	.sectionentsize	8
	.align		4
        /*0000*/ 	.word	0x00000000
	.align		4
        /*0004*/ 	.word	0xffffffff
	.align		4
        /*0008*/ 	.word	0x00000000
	.align		4
        /*000c*/ 	.word	0xfffffffe
	.align		4
        /*0010*/ 	.word	0x00000000
	.align		4
        /*0014*/ 	.word	0xfffffffd
	.align		4
        /*0018*/ 	.word	0x00000000
	.align		4
        /*001c*/ 	.word	0xfffffffc


//--------------------- .nv.constant4             --------------------------
	.section	.nv.constant4,"a",@progbits
	.align	8
	.align		8
.nv.constant4:
        /*0000*/ 	.dword	_ZN30_INTERNAL_0d9e734e_4_k_cu_main4cuda3std3__45__cpo5beginE
	.align		8
        /*0008*/ 	.dword	_ZN30_INTERNAL_0d9e734e_4_k_cu_main4cuda3std3__45__cpo3endE
	.align		8
        /*0010*/ 	.dword	_ZN30_INTERNAL_0d9e734e_4_k_cu_main4cuda3std3__45__cpo6cbeginE
	.align		8
        /*0018*/ 	.dword	_ZN30_INTERNAL_0d9e734e_4_k_cu_main4cuda3std3__45__cpo4cendE
	.align		8
        /*0020*/ 	.dword	_ZN30_INTERNAL_0d9e734e_4_k_cu_main4cuda3std3__45__cpo6rbeginE
	.align		8
        /*0028*/ 	.dword	_ZN30_INTERNAL_0d9e734e_4_k_cu_main4cuda3std3__45__cpo4rendE
	.align		8
        /*0030*/ 	.dword	_ZN30_INTERNAL_0d9e734e_4_k_cu_main4cuda3std3__45__cpo7crbeginE
	.align		8
        /*0038*/ 	.dword	_ZN30_INTERNAL_0d9e734e_4_k_cu_main4cuda3std3__45__cpo5crendE
	.align		8
        /*0040*/ 	.dword	_ZN30_INTERNAL_0d9e734e_4_k_cu_main4cuda3std3__432_GLOBAL__N__0d9e734e_4_k_cu_main6ignoreE
	.align		8
        /*0048*/ 	.dword	_ZN30_INTERNAL_0d9e734e_4_k_cu_main4cuda3std3__419piecewise_constructE
	.align		8
        /*0050*/ 	.dword	_ZN30_INTERNAL_0d9e734e_4_k_cu_main4cuda3std3__48in_placeE
	.align		8
        /*0058*/ 	.dword	_ZN30_INTERNAL_0d9e734e_4_k_cu_main4cuda3std3__420unreachable_sentinelE
	.align		8
        /*0060*/ 	.dword	_ZN30_INTERNAL_0d9e734e_4_k_cu_main4cuda3std3__47nulloptE
	.align		8
        /*0068*/ 	.dword	_ZN30_INTERNAL_0d9e734e_4_k_cu_main4cuda3std3__48unexpectE
	.align		8
        /*0070*/ 	.dword	_ZN30_INTERNAL_0d9e734e_4_k_cu_main4cuda3std6ranges3__45__cpo4swapE
	.align		8
        /*0078*/ 	.dword	_ZN30_INTERNAL_0d9e734e_4_k_cu_main4cuda3std6ranges3__45__cpo9iter_moveE
	.align		8
        /*0080*/ 	.dword	_ZN30_INTERNAL_0d9e734e_4_k_cu_main4cuda3std6ranges3__45__cpo5beginE
	.align		8
        /*0088*/ 	.dword	_ZN30_INTERNAL_0d9e734e_4_k_cu_main4cuda3std6ranges3__45__cpo3endE
	.align		8
        /*0090*/ 	.dword	_ZN30_INTERNAL_0d9e734e_4_k_cu_main4cuda3std6ranges3__45__cpo6cbeginE
	.align		8
        /*0098*/ 	.dword	_ZN30_INTERNAL_0d9e734e_4_k_cu_main4cuda3std6ranges3__45__cpo4cendE
	.align		8
        /*00a0*/ 	.dword	_ZN30_INTERNAL_0d9e734e_4_k_cu_main4cuda3std6ranges3__45__cpo7advanceE
	.align		8
        /*00a8*/ 	.dword	_ZN30_INTERNAL_0d9e734e_4_k_cu_main4cuda3std6ranges3__45__cpo9iter_swapE
	.align		8
        /*00b0*/ 	.dword	_ZN30_INTERNAL_0d9e734e_4_k_cu_main4cuda3std6ranges3__45__cpo4nextE
	.align		8
        /*00b8*/ 	.dword	_ZN30_INTERNAL_0d9e734e_4_k_cu_main4cuda3std6ranges3__45__cpo4prevE
	.align		8
        /*00c0*/ 	.dword	_ZN30_INTERNAL_0d9e734e_4_k_cu_main4cuda3std6ranges3__45__cpo4dataE
	.align		8
        /*00c8*/ 	.dword	_ZN30_INTERNAL_0d9e734e_4_k_cu_main4cuda3std6ranges3__45__cpo5cdataE
	.align		8
        /*00d0*/ 	.dword	_ZN30_INTERNAL_0d9e734e_4_k_cu_main4cuda3std6ranges3__45__cpo4sizeE
	.align		8
        /*00d8*/ 	.dword	_ZN30_INTERNAL_0d9e734e_4_k_cu_main4cuda3std6ranges3__45__cpo5ssizeE
	.align		8
        /*00e0*/ 	.dword	_ZN30_INTERNAL_0d9e734e_4_k_cu_main4cuda3std6ranges3__45__cpo8distanceE
	.align		8
        /*00e8*/ 	.dword	_ZN30_INTERNAL_0d9e734e_4_k_cu_main6thrust24THRUST_300001_SM_1000_NS8cuda_cub3parE
	.align		8
        /*00f0*/ 	.dword	_ZN30_INTERNAL_0d9e734e_4_k_cu_main6thrust24THRUST_300001_SM_1000_NS8cuda_cub10par_nosyncE
	.align		8
        /*00f8*/ 	.dword	_ZN30_INTERNAL_0d9e734e_4_k_cu_main6thrust24THRUST_300001_SM_1000_NS6system6detail10sequential3seqE
	.align		8
        /*0100*/ 	.dword	_ZN30_INTERNAL_0d9e734e_4_k_cu_main6thrust24THRUST_300001_SM_1000_NS12placeholders2_1E
	.align		8
        /*0108*/ 	.dword	_ZN30_INTERNAL_0d9e734e_4_k_cu_main6thrust24THRUST_300001_SM_1000_NS12placeholders2_2E
	.align		8
        /*0110*/ 	.dword	_ZN30_INTERNAL_0d9e734e_4_k_cu_main6thrust24THRUST_300001_SM_1000_NS12placeholders2_3E
	.align		8
        /*0118*/ 	.dword	_ZN30_INTERNAL_0d9e734e_4_k_cu_main6thrust24THRUST_300001_SM_1000_NS12placeholders2_4E
	.align		8
        /*0120*/ 	.dword	_ZN30_INTERNAL_0d9e734e_4_k_cu_main6thrust24THRUST_300001_SM_1000_NS12placeholders2_5E
	.align		8
        /*0128*/ 	.dword	_ZN30_INTERNAL_0d9e734e_4_k_cu_main6thrust24THRUST_300001_SM_1000_NS12placeholders2_6E
	.align		8
        /*0130*/ 	.dword	_ZN30_INTERNAL_0d9e734e_4_k_cu_main6thrust24THRUST_300001_SM_1000_NS12placeholders2_7E
	.align		8
        /*0138*/ 	.dword	_ZN30_INTERNAL_0d9e734e_4_k_cu_main6thrust24THRUST_300001_SM_1000_NS12placeholders2_8E
	.align		8
        /*0140*/ 	.dword	_ZN30_INTERNAL_0d9e734e_4_k_cu_main6thrust24THRUST_300001_SM_1000_NS12placeholders2_9E
	.align		8
        /*0148*/ 	.dword	_ZN30_INTERNAL_0d9e734e_4_k_cu_main6thrust24THRUST_300001_SM_1000_NS12placeholders3_10E
	.align		8
        /*0150*/ 	.dword	_ZN30_INTERNAL_0d9e734e_4_k_cu_main6thrust24THRUST_300001_SM_1000_NS3seqE


//--------------------- .text._ZN3cub18CUB_300001_SM_10006detail6reduce28DeviceReduceSingleTileKernelINS2_10policy_hubIdyN4cuda3std3__44plusIdEEE10Policy1000EPdSC_iS9_ddNS7_10__identityEEEvT0_T1_T2_T3_T4_T6_ --------------------------
	.section	.text._ZN3cub18CUB_300001_SM_10006detail6reduce28DeviceReduceSingleTileKernelINS2_10policy_hubIdyN4cuda3std3__44plusIdEEE10Policy1000EPdSC_iS9_ddNS7_10__identityEEEvT0_T1_T2_T3_T4_T6_,"ax",@progbits
	.align	128
        .global         _ZN3cub18CUB_300001_SM_10006detail6reduce28DeviceReduceSingleTileKernelINS2_10policy_hubIdyN4cuda3std3__44plusIdEEE10Policy1000EPdSC_iS9_ddNS7_10__identityEEEvT0_T1_T2_T3_T4_T6_
        .type           _ZN3cub18CUB_300001_SM_10006detail6reduce28DeviceReduceSingleTileKernelINS2_10policy_hubIdyN4cuda3std3__44plusIdEEE10Policy1000EPdSC_iS9_ddNS7_10__identityEEEvT0_T1_T2_T3_T4_T6_,@function
        .size           _ZN3cub18CUB_300001_SM_10006detail6reduce28DeviceReduceSingleTileKernelINS2_10policy_hubIdyN4cuda3std3__44plusIdEEE10Policy1000EPdSC_iS9_ddNS7_10__identityEEEvT0_T1_T2_T3_T4_T6_,(.L_x_454 - _ZN3cub18CUB_300001_SM_10006detail6reduce28DeviceReduceSingleTileKernelINS2_10policy_hubIdyN4cuda3std3__44plusIdEEE10Policy1000EPdSC_iS9_ddNS7_10__identityEEEvT0_T1_T2_T3_T4_T6_)
        .other          _ZN3cub18CUB_300001_SM_10006detail6reduce28DeviceReduceSingleTileKernelINS2_10policy_hubIdyN4cuda3std3__44plusIdEEE10Policy1000EPdSC_iS9_ddNS7_10__identityEEEvT0_T1_T2_T3_T4_T6_,@"STO_CUDA_ENTRY STV_DEFAULT"
_ZN3cub18CUB_300001_SM_10006detail6reduce28DeviceReduceSingleTileKernelINS2_10policy_hubIdyN4cuda3std3__44plusIdEEE10Policy1000EPdSC_iS9_ddNS7_10__identityEEEvT0_T1_T2_T3_T4_T6_:
.text._ZN3cub18CUB_300001_SM_10006detail6reduce28DeviceReduceSingleTileKernelINS2_10policy_hubIdyN4cuda3std3__44plusIdEEE10Policy1000EPdSC_iS9_ddNS7_10__identityEEEvT0_T1_T2_T3_T4_T6_:
[----:B------:R-:W-:Y:S01]  /*0000*/  LDC R1, c[0x0][0x37c] ;  /* 0x0000df00ff017b82 */ /* 0x000fe20000000800 */
[----:B------:R-:W0:Y:S01]  /*0010*/  LDCU UR4, c[0x0][0x390] ;  /* 0x00007200ff0477ac */ /* 0x000e220008000800 */
[----:B------:R-:W1:Y:S01]  /*0020*/  LDCU.64 UR6, c[0x0][0x358] ;  /* 0x00006b00ff0677ac */ /* 0x000e620008000a00 */
[----:B0-----:R-:W-:-:S05]  /*0030*/  IMAD.U32 R4, RZ, RZ, UR4 ;  /* 0x00000004ff047e24 */ /* 0x001fca000f8e00ff */
[----:B------:R-:W-:-:S13]  /*0040*/  ISETP.NE.AND P0, PT, R4, RZ, PT ;  /* 0x000000ff0400720c */ /* 0x000fda0003f05270 */
[----:B-1----:R-:W-:Y:S05]  /*0050*/  @P0 BRA `(.L_x_0) ;  /* 0x00000000001c0947 */ /* 0x002fea0003800000 */
[----:B------:R-:W0:Y:S02]  /*0060*/  S2R R0, SR_TID.X ;  /* 0x0000000000007919 */ /* 0x000e240000002100 */
[----:B0-----:R-:W-:-:S13]  /*0070*/  ISETP.NE.AND P0, PT, R0, RZ, PT ;  /* 0x000000ff0000720c */ /* 0x001fda0003f05270 */
[----:B------:R-:W-:Y:S05]  /*0080*/  @P0 EXIT ;  /* 0x000000000000094d */ /* 0x000fea0003800000 */
[----:B------:R-:W0:Y:S08]  /*0090*/  LDC.64 R2, c[0x0][0x388] ;  /* 0x0000e200ff027b82 */ /* 0x000e300000000a00 */
[----:B------:R-:W0:Y:S02]  /*00a0*/  LDC.64 R4, c[0x0][0x398] ;  /* 0x0000e600ff047b82 */ /* 0x000e240000000a00 */
[----:B0-----:R-:W-:Y:S01]  /*00b0*/  STG.E.64 desc[UR6][R2.64], R4 ;  /* 0x0000000402007986 */ /* 0x001fe2000c101b06 */
[----:B------:R-:W-:Y:S05]  /*00c0*/  EXIT ;  /* 0x000000000000794d */ /* 0x000fea0003800000 */
.L_x_0:
[----:B------:R-:W-:Y:S01]  /*00d0*/  ISETP.GT.AND P0, PT, R4, 0xdff, PT ;  /* 0x00000dff0400780c */ /* 0x000fe20003f04270 */
[----:B------:R-:W-:-:S12]  /*00e0*/  BSSY.RECONVERGENT B0, `(.L_x_1) ;  /* 0x0000242000007945 */ /* 0x000fd80003800200 */
[----:B------:R-:W-:Y:S05]  /*00f0*/  @P0 BRA `(.L_x_2) ;  /* 0x0000001400180947 */ /* 0x000fea0003800000 */
[----:B------:R-:W0:Y:S01]  /*0100*/  S2R R5, SR_TID.X ;  /* 0x0000000000057919 */ /* 0x000e220000002100 */
[----:B------:R-:W-:Y:S01]  /*0110*/  BSSY.RECONVERGENT B1, `(.L_x_3) ;  /* 0x0000009000017945 */ /* 0x000fe20003800200 */
[----:B------:R-:W-:Y:S02]  /*0120*/  CS2R R2, SRZ ;  /* 0x0000000000027805 */ /* 0x000fe4000001ff00 */
[----:B0-----:R-:W-:Y:S01]  /*0130*/  ISETP.GE.AND P0, PT, R5, R4, PT ;  /* 0x000000040500720c */ /* 0x001fe20003f06270 */
[----:B------:R-:W-:-:S12]  /*0140*/  IMAD.MOV.U32 R7, RZ, RZ, R5 ;  /* 0x000000ffff077224 */ /* 0x000fd800078e0005 */
[----:B------:R-:W-:Y:S05]  /*0150*/  @P0 BRA `(.L_x_4) ;  /* 0x0000000000100947 */ /* 0x000fea0003800000 */
[----:B------:R-:W0:Y:S02]  /*0160*/  LDC.64 R2, c[0x0][0x380] ;  /* 0x0000e000ff027b82 */ /* 0x000e240000000a00 */
[----:B0-----:R-:W-:-:S06]  /*0170*/  IMAD.WIDE.U32 R2, R5, 0x8, R2 ;  /* 0x0000000805027825 */ /* 0x001fcc00078e0002 */
[----:B------:R-:W5:Y:S01]  /*0180*/  LDG.E.64.CONSTANT R2, desc[UR6][R2.64] ;  /* 0x0000000602027981 */ /* 0x000f62000c1e9b00 */
[----:B------:R-:W-:-:S07]  /*0190*/  VIADD R7, R5, 0x200 ;  /* 0x0000020005077836 */ /* 0x000fce0000000000 */
.L_x_4:
[----:B------:R-:W-:Y:S05]  /*01a0*/  BSYNC.RECONVERGENT B1 ;  /* 0x0000000000017941 */ /* 0x000fea0003800200 */
.L_x_3:
[----:B------:R-:W-:Y:S01]  /*01b0*/  ISETP.GE.AND P0, PT, R7, R4, PT ;  /* 0x000000040700720c */ /* 0x000fe20003f06270 */
[----:B------:R-:W-:-:S12]  /*01c0*/  BSSY.RECONVERGENT B1, `(.L_x_5) ;  /* 0x0000076000017945 */ /* 0x000fd80003800200 */
[----:B------:R-:W-:Y:S05]  /*01d0*/  @P0 BRA `(.L_x_6) ;  /* 0x0000000400d00947 */ /* 0x000fea0003800000 */
[----:B------:R-:W-:Y:S01]  /*01e0*/  LOP3.LUT R9, RZ, R7, RZ, 0x33, !PT ;  /* 0x00000007ff097212 */ /* 0x000fe200078e33ff */
[----:B------:R-:W-:Y:S04]  /*01f0*/  BSSY.RECONVERGENT B2, `(.L_x_7) ;  /* 0x0000017000027945 */ /* 0x000fe80003800200 */
[----:B------:R-:W-:-:S05]  /*0200*/  IMAD.IADD R0, R9, 0x1, R4 ;  /* 0x0000000109007824 */ /* 0x000fca00078e0204 */
[C---:B------:R-:W-:Y:S02]  /*0210*/  LOP3.LUT R6, R0.reuse, 0x600, RZ, 0xc0, !PT ;  /* 0x0000060000067812 */ /* 0x040fe400078ec0ff */
[----:B------:R-:W-:Y:S02]  /*0220*/  ISETP.GE.U32.AND P0, PT, R0, 0x600, PT ;  /* 0x000006000000780c */ /* 0x000fe40003f06070 */
[----:B------:R-:W-:-:S13]  /*0230*/  ISETP.NE.AND P1, PT, R6, 0x600, PT ;  /* 0x000006000600780c */ /* 0x000fda0003f25270 */
[----:B------:R-:W-:Y:S05]  /*0240*/  @!P1 BRA `(.L_x_8) ;  /* 0x0000000000449947 */ /* 0x000fea0003800000 */
[----:B------:R-:W0:Y:S01]  /*0250*/  LDC.64 R8, c[0x0][0x380] ;  /* 0x0000e000ff087b82 */ /* 0x000e220000000a00 */
[----:B------:R-:W-:-:S04]  /*0260*/  LEA.HI R0, R0, 0x1, RZ, 0x17 ;  /* 0x0000000100007811 */ /* 0x000fc800078fb8ff */
[----:B------:R-:W-:-:S05]  /*0270*/  LOP3.LUT R0, R0, 0x3, RZ, 0xc0, !PT ;  /* 0x0000000300007812 */ /* 0x000fca00078ec0ff */
[----:B------:R-:W-:Y:S02]  /*0280*/  IMAD.MOV R0, RZ, RZ, -R0 ;  /* 0x000000ffff007224 */ /* 0x000fe400078e0a00 */
[----:B0-----:R-:W-:-:S04]  /*0290*/  IMAD.WIDE.U32 R8, R7, 0x8, R8 ;  /* 0x0000000807087825 */ /* 0x001fc800078e0008 */
[----:B------:R-:W-:Y:S02]  /*02a0*/  IMAD.MOV.U32 R6, RZ, RZ, R8 ;  /* 0x000000ffff067224 */ /* 0x000fe400078e0008 */
[----:B------:R-:W-:-:S07]  /*02b0*/  IMAD.MOV.U32 R11, RZ, RZ, R9 ;  /* 0x000000ffff0b7224 */ /* 0x000fce00078e0009 */
.L_x_9:
[----:B------:R-:W-:Y:S02]  /*02c0*/  IMAD.MOV.U32 R8, RZ, RZ, R6 ;  /* 0x000000ffff087224 */ /* 0x000fe400078e0006 */
[----:B------:R-:W-:-:S06]  /*02d0*/  IMAD.MOV.U32 R9, RZ, RZ, R11 ;  /* 0x000000ffff097224 */ /* 0x000fcc00078e000b */
[----:B------:R-:W2:Y:S01]  /*02e0*/  LDG.E.64.CONSTANT R8, desc[UR6][R8.64] ;  /* 0x0000000608087981 */ /* 0x000ea2000c1e9b00 */
[----:B------:R-:W-:Y:S01]  /*02f0*/  VIADD R0, R0, 0x1 ;  /* 0x0000000100007836 */ /* 0x000fe20000000000 */
[----:B------:R-:W-:Y:S01]  /*0300*/  IADD3 R6, P2, PT, R6, 0x1000, RZ ;  /* 0x0000100006067810 */ /* 0x000fe20007f5e0ff */
[----:B------:R-:W-:-:S03]  /*0310*/  VIADD R7, R7, 0x200 ;  /* 0x0000020007077836 */ /* 0x000fc60000000000 */
[----:B------:R-:W-:Y:S01]  /*0320*/  ISETP.NE.AND P1, PT, R0, RZ, PT ;  /* 0x000000ff0000720c */ /* 0x000fe20003f25270 */
[----:B------:R-:W-:Y:S01]  /*0330*/  IMAD.X R11, RZ, RZ, R11, P2 ;  /* 0x000000ffff0b7224 */ /* 0x000fe200010e060b */
[----:B--2--5:R-:W-:-:S11]  /*0340*/  DADD R2, R8, R2 ;  /* 0x0000000008027229 */ /* 0x024fd60000000002 */
[----:B------:R-:W-:Y:S05]  /*0350*/  @P1 BRA `(.L_x_9) ;  /* 0xfffffffc00d81947 */ /* 0x000fea000383ffff */
.L_x_8:
[----:B------:R-:W-:Y:S05]  /*0360*/  BSYNC.RECONVERGENT B2 ;  /* 0x0000000000027941 */ /* 0x000fea0003800200 */
.L_x_7:
[----:B------:R-:W-:Y:S05]  /*0370*/  @!P0 BRA `(.L_x_6) ;  /* 0x0000000400688947 */ /* 0x000fea0003800000 */
[----:B------:R-:W-:Y:S01]  /*0380*/  IMAD.IADD R0, R4, 0x1, -R7 ;  /* 0x0000000104007824 */ /* 0x000fe200078e0a07 */
[----:B------:R-:W-:Y:S01]  /*0390*/  BSSY.RECONVERGENT B2, `(.L_x_10) ;  /* 0x0000031000027945 */ /* 0x000fe20003800200 */
[----:B------:R-:W-:-:S03]  /*03a0*/  PLOP3.LUT P0, PT, PT, PT, PT, 0x80, 0x8 ;  /* 0x000000000008781c */ /* 0x000fc60003f0f070 */
[----:B------:R-:W-:-:S13]  /*03b0*/  ISETP.GT.AND P1, PT, R0, 0x1800, PT ;  /* 0x000018000000780c */ /* 0x000fda0003f24270 */
[----:B------:R-:W-:Y:S05]  /*03c0*/  @!P1 BRA `(.L_x_11) ;  /* 0x0000000000b49947 */ /* 0x000fea0003800000 */
[----:B------:R-:W-:Y:S01]  /*03d0*/  PLOP3.LUT P0, PT, PT, PT, PT, 0x8, 0x80 ;  /* 0x000000000080781c */ /* 0x000fe20003f0e170 */
[----:B------:R-:W-:-:S12]  /*03e0*/  VIADD R0, R4, 0xffffe800 ;  /* 0xffffe80004007836 */ /* 0x000fd80000000000 */
.L_x_12:
[----:B------:R-:W0:Y:S02]  /*03f0*/  LDC.64 R32, c[0x0][0x380] ;  /* 0x0000e000ff207b82 */ /* 0x000e240000000a00 */
[----:B0-----:R-:W-:-:S05]  /*0400*/  IMAD.WIDE R14, R7, 0x8, R32 ;  /* 0x00000008070e7825 */ /* 0x001fca00078e0220 */
[----:B------:R-:W2:Y:S04]  /*0410*/  LDG.E.64.CONSTANT R8, desc[UR6][R14.64] ;  /* 0x000000060e087981 */ /* 0x000ea8000c1e9b00 */
[----:B------:R-:W3:Y:S04]  /*0420*/  LDG.E.64.CONSTANT R10, desc[UR6][R14.64+0x1000] ;  /* 0x001000060e0a7981 */ /* 0x000ee8000c1e9b00 */
[----:B------:R-:W4:Y:S01]  /*0430*/  LDG.E.64.CONSTANT R12, desc[UR6][R14.64+0x2000] ;  /* 0x002000060e0c7981 */ /* 0x000f22000c1e9b00 */
[----:B------:R-:W-:-:S03]  /*0440*/  VIADD R41, R7, 0x800 ;  /* 0x0000080007297836 */ /* 0x000fc60000000000 */
[----:B------:R-:W4:Y:S01]  /*0450*/  LDG.E.64.CONSTANT R30, desc[UR6][R14.64+0x3000] ;  /* 0x003000060e1e7981 */ /* 0x000f22000c1e9b00 */
[----:B------:R-:W-:-:S05]  /*0460*/  IMAD.WIDE R40, R41, 0x8, R32 ;  /* 0x0000000829287825 */ /* 0x000fca00078e0220 */
[----:B------:R-:W4:Y:S04]  /*0470*/  LDG.E.64.CONSTANT R28, desc[UR6][R40.64] ;  /* 0x00000006281c7981 */ /* 0x000f28000c1e9b00 */
[----:B------:R-:W4:Y:S04]  /*0480*/  LDG.E.64.CONSTANT R26, desc[UR6][R40.64+0x1000] ;  /* 0x00100006281a7981 */ /* 0x000f28000c1e9b00 */
        /* <DEDUP_REMOVED lines=12> */
[----:B------:R-:W4:Y:S04]  /*0550*/  LDG.E.64.CONSTANT R34, desc[UR6][R44.64+0x2000] ;  /* 0x002000062c227981 */ /* 0x000f28000c1e9b00 */
[----:B------:R-:W4:Y:S01]  /*0560*/  LDG.E.64.CONSTANT R32, desc[UR6][R44.64+0x3000] ;  /* 0x003000062c207981 */ /* 0x000f22000c1e9b00 */
[----:B------:R-:W-:-:S05]  /*0570*/  VIADD R7, R7, 0x2000 ;  /* 0x0000200007077836 */ /* 0x000fca0000000000 */
[----:B------:R-:W-:Y:S01]  /*0580*/  ISETP.GE.AND P1, PT, R7, R0, PT ;  /* 0x000000000700720c */ /* 0x000fe20003f26270 */
[----:B--2--5:R-:W-:-:S08]  /*0590*/  DADD R8, R8, R2 ;  /* 0x0000000008087229 */ /* 0x024fd00000000002 */
[----:B---3--:R-:W-:-:S08]  /*05a0*/  DADD R8, R8, R10 ;  /* 0x0000000008087229 */ /* 0x008fd0000000000a */
[----:B----4-:R-:W-:-:S08]  /*05b0*/  DADD R8, R8, R12 ;  /* 0x0000000008087229 */ /* 0x010fd0000000000c */
[----:B------:R-:W-:-:S08]  /*05c0*/  DADD R8, R8, R30 ;  /* 0x0000000008087229 */ /* 0x000fd0000000001e */
        /* <DEDUP_REMOVED lines=11> */
[----:B------:R-:W-:Y:S01]  /*0680*/  DADD R2, R8, R32 ;  /* 0x0000000008027229 */ /* 0x000fe20000000020 */
[----:B------:R-:W-:Y:S10]  /*0690*/  @!P1 BRA `(.L_x_12) ;  /* 0xfffffffc00549947 */ /* 0x000ff4000383ffff */
.L_x_11:
[----:B------:R-:W-:Y:S05]  /*06a0*/  BSYNC.RECONVERGENT B2 ;  /* 0x0000000000027941 */ /* 0x000fea0003800200 */
.L_x_10:
[----:B------:R-:W-:Y:S01]  /*06b0*/  IMAD.IADD R0, R4, 0x1, -R7 ;  /* 0x0000000104007824 */ /* 0x000fe200078e0a07 */
[----:B------:R-:W-:Y:S04]  /*06c0*/  BSSY.RECONVERGENT B2, `(.L_x_13) ;  /* 0x0000019000027945 */ /* 0x000fe80003800200 */
[----:B------:R-:W-:-:S13]  /*06d0*/  ISETP.GT.AND P1, PT, R0, 0x800, PT ;  /* 0x000008000000780c */ /* 0x000fda0003f24270 */
[----:B------:R-:W-:Y:S05]  /*06e0*/  @!P1 BRA `(.L_x_14) ;  /* 0x0000000000589947 */ /* 0x000fea0003800000 */
        /* <DEDUP_REMOVED lines=12> */
[----:B------:R-:W-:Y:S01]  /*07b0*/  PLOP3.LUT P0, PT, PT, PT, PT, 0x8, 0x80 ;  /* 0x000000000080781c */ /* 0x000fe20003f0e170 */
[----:B------:R-:W-:Y:S01]  /*07c0*/  VIADD R7, R7, 0x1000 ;  /* 0x0000100007077836 */ /* 0x000fe20000000000 */
[----:B--2--5:R-:W-:-:S08]  /*07d0*/  DADD R10, R2, R10 ;  /* 0x00000000020a7229 */ /* 0x024fd0000000000a */
[----:B---3--:R-:W-:-:S08]  /*07e0*/  DADD R10, R10, R12 ;  /* 0x000000000a0a7229 */ /* 0x008fd0000000000c */
[----:B----4-:R-:W-:-:S08]  /*07f0*/  DADD R10, R10, R14 ;  /* 0x000000000a0a7229 */ /* 0x010fd0000000000e */
[----:B------:R-:W-:-:S08]  /*0800*/  DADD R10, R10, R16 ;  /* 0x000000000a0a7229 */ /* 0x000fd00000000010 */
[----:B------:R-:W-:-:S08]  /*0810*/  DADD R10, R10, R20 ;  /* 0x000000000a0a7229 */ /* 0x000fd00000000014 */
[----:B------:R-:W-:-:S08]  /*0820*/  DADD R10, R10, R22 ;  /* 0x000000000a0a7229 */ /* 0x000fd00000000016 */
[----:B------:R-:W-:-:S08]  /*0830*/  DADD R10, R10, R24 ;  /* 0x000000000a0a7229 */ /* 0x000fd00000000018 */
[----:B------:R-:W-:-:S11]  /*0840*/  DADD R2, R10, R26 ;  /* 0x000000000a027229 */ /* 0x000fd6000000001a */
.L_x_14:
[----:B------:R-:W-:Y:S05]  /*0850*/  BSYNC.RECONVERGENT B2 ;  /* 0x0000000000027941 */ /* 0x000fea0003800200 */
.L_x_13:
[----:B------:R-:W-:-:S13]  /*0860*/  ISETP.LT.OR P0, PT, R7, R4, P0 ;  /* 0x000000040700720c */ /* 0x000fda0000701670 */
[----:B------:R-:W-:Y:S05]  /*0870*/  @!P0 BRA `(.L_x_6) ;  /* 0x0000000000288947 */ /* 0x000fea0003800000 */
[----:B------:R-:W0:Y:S02]  /*0880*/  LDC.64 R8, c[0x0][0x380] ;  /* 0x0000e000ff087b82 */ /* 0x000e240000000a00 */
[----:B0-----:R-:W-:-:S05]  /*0890*/  IMAD.WIDE R6, R7, 0x8, R8 ;  /* 0x0000000807067825 */ /* 0x001fca00078e0208 */
[----:B------:R-:W2:Y:S04]  /*08a0*/  LDG.E.64.CONSTANT R8, desc[UR6][R6.64] ;  /* 0x0000000606087981 */ /* 0x000ea8000c1e9b00 */
[----:B------:R-:W3:Y:S04]  /*08b0*/  LDG.E.64.CONSTANT R10, desc[UR6][R6.64+0x1000] ;  /* 0x00100006060a7981 */ /* 0x000ee8000c1e9b00 */
[----:B------:R-:W4:Y:S04]  /*08c0*/  LDG.E.64.CONSTANT R12, desc[UR6][R6.64+0x2000] ;  /* 0x00200006060c7981 */ /* 0x000f28000c1e9b00 */
[----:B------:R-:W4:Y:S01]  /*08d0*/  LDG.E.64.CONSTANT R14, desc[UR6][R6.64+0x3000] ;  /* 0x00300006060e7981 */ /* 0x000f22000c1e9b00 */
[----:B--2--5:R-:W-:-:S08]  /*08e0*/  DADD R8, R2, R8 ;  /* 0x0000000002087229 */ /* 0x024fd00000000008 */
[----:B---3--:R-:W-:-:S08]  /*08f0*/  DADD R8, R8, R10 ;  /* 0x0000000008087229 */ /* 0x008fd0000000000a */
[----:B----4-:R-:W-:-:S08]  /*0900*/  DADD R8, R8, R12 ;  /* 0x0000000008087229 */ /* 0x010fd0000000000c */
[----:B------:R-:W-:-:S11]  /*0910*/  DADD R2, R8, R14 ;  /* 0x0000000008027229 */ /* 0x000fd6000000000e */
.L_x_6:
[----:B------:R-:W-:Y:S05]  /*0920*/  BSYNC.RECONVERGENT B1 ;  /* 0x0000000000017941 */ /* 0x000fea0003800200 */
.L_x_5:
[----:B------:R-:W-:-:S13]  /*0930*/  ISETP.GE.AND P0, PT, R4, 0x200, PT ;  /* 0x000002000400780c */ /* 0x000fda0003f06270 */
[----:B------:R-:W-:Y:S05]  /*0940*/  @!P0 BRA `(.L_x_15) ;  /* 0x0000000400148947 */ /* 0x000fea0003800000 */
[----:B------:R-:W0:Y:S01]  /*0950*/  S2R R12, SR_LANEID ;  /* 0x00000000000c7919 */ /* 0x000e220000000000 */
[----:B-----5:R-:W-:Y:S04]  /*0960*/  SHFL.DOWN PT, R6, R2, 0x1, 0x1f ;  /* 0x08201f0002067f89 */ /* 0x020fe800000e0000 */
[----:B------:R-:W1:Y:S02]  /*0970*/  SHFL.DOWN PT, R7, R3, 0x1, 0x1f ;  /* 0x08201f0003077f89 */ /* 0x000e6400000e0000 */
[----:B-1----:R-:W-:Y:S01]  /*0980*/  DADD R6, R6, R2 ;  /* 0x0000000006067229 */ /* 0x002fe20000000002 */
[C---:B0-----:R-:W-:Y:S02]  /*0990*/  ISETP.GT.AND P0, PT, R12.reuse, 0x1e, PT ;  /* 0x0000001e0c00780c */ /* 0x041fe40003f04270 */
[----:B------:R-:W-:-:S07]  /*09a0*/  ISETP.NE.AND P1, PT, R12, RZ, PT ;  /* 0x000000ff0c00720c */ /* 0x000fce0003f25270 */
[----:B------:R-:W-:Y:S02]  /*09b0*/  FSEL R8, R2, R6, P0 ;  /* 0x0000000602087208 */ /* 0x000fe40000000000 */
[----:B------:R-:W-:Y:S02]  /*09c0*/  FSEL R9, R3, R7, P0 ;  /* 0x0000000703097208 */ /* 0x000fe40000000000 */
[----:B------:R-:W-:Y:S01]  /*09d0*/  ISETP.GT.AND P0, PT, R12, 0x1d, PT ;  /* 0x0000001d0c00780c */ /* 0x000fe20003f04270 */
[----:B------:R-:W-:Y:S01]  /*09e0*/  SHFL.DOWN PT, R6, R8, 0x2, 0x1f ;  /* 0x08401f0008067f89 */ /* 0x000fe200000e0000 */
[----:B------:R-:W-:Y:S02]  /*09f0*/  @!P1 MOV R4, 0x400 ;  /* 0x0000040000049802 */ /* 0x000fe40000000f00 */
[----:B------:R-:W-:Y:S01]  /*0a00*/  @!P1 SHF.R.U32.HI R0, RZ, 0x2, R5 ;  /* 0x00000002ff009819 */ /* 0x000fe20000011605 */
[----:B------:R-:W0:Y:S03]  /*0a10*/  SHFL.DOWN PT, R7, R9, 0x2, 0x1f ;  /* 0x08401f0009077f89 */ /* 0x000e2600000e0000 */
[----:B------:R-:W-:Y:S01]  /*0a20*/  @!P1 LOP3.LUT R0, R0, 0xf8, RZ, 0xc0, !PT ;  /* 0x000000f800009812 */ /* 0x000fe200078ec0ff */
[----:B0-----:R-:W-:-:S10]  /*0a30*/  DADD R6, R6, R8 ;  /* 0x0000000006067229 */ /* 0x001fd40000000008 */
[----:B------:R-:W-:Y:S02]  /*0a40*/  FSEL R6, R8, R6, P0 ;  /* 0x0000000608067208 */ /* 0x000fe40000000000 */
[----:B------:R-:W-:Y:S02]  /*0a50*/  FSEL R7, R9, R7, P0 ;  /* 0x0000000709077208 */ /* 0x000fe40000000000 */
[----:B------:R-:W-:Y:S01]  /*0a60*/  ISETP.GT.AND P0, PT, R12, 0x1b, PT ;  /* 0x0000001b0c00780c */ /* 0x000fe20003f04270 */
[----:B------:R-:W-:Y:S04]  /*0a70*/  SHFL.DOWN PT, R2, R6, 0x4, 0x1f ;  /* 0x08801f0006027f89 */ /* 0x000fe800000e0000 */
[----:B------:R-:W0:Y:S01]  /*0a80*/  SHFL.DOWN PT, R3, R7, 0x4, 0x1f ;  /* 0x08801f0007037f89 */ /* 0x000e2200000e0000 */
[----:B------:R-:W1:Y:S01]  /*0a90*/  @!P1 S2R R9, SR_CgaCtaId ;  /* 0x0000000000099919 */ /* 0x000e620000008800 */
[----:B0-----:R-:W-:-:S10]  /*0aa0*/  DADD R2, R2, R6 ;  /* 0x0000000002027229 */ /* 0x001fd40000000006 */
[----:B------:R-:W-:Y:S02]  /*0ab0*/  FSEL R10, R6, R2, P0 ;  /* 0x00000002060a7208 */ /* 0x000fe40000000000 */
[----:B------:R-:W-:Y:S02]  /*0ac0*/  FSEL R11, R7, R3, P0 ;  /* 0x00000003070b7208 */ /* 0x000fe40000000000 */
[----:B------:R-:W-:Y:S01]  /*0ad0*/  ISETP.GT.AND P0, PT, R12, 0x17, PT ;  /* 0x000000170c00780c */ /* 0x000fe20003f04270 */
[----:B------:R-:W-:Y:S04]  /*0ae0*/  SHFL.DOWN PT, R2, R10, 0x8, 0x1f ;  /* 0x09001f000a027f89 */ /* 0x000fe800000e0000 */
[----:B------:R-:W0:Y:S02]  /*0af0*/  SHFL.DOWN PT, R3, R11, 0x8, 0x1f ;  /* 0x09001f000b037f89 */ /* 0x000e2400000e0000 */
[----:B0-----:R-:W-:-:S10]  /*0b00*/  DADD R2, R2, R10 ;  /* 0x0000000002027229 */ /* 0x001fd4000000000a */
[----:B------:R-:W-:Y:S02]  /*0b10*/  FSEL R6, R10, R2, P0 ;  /* 0x000000020a067208 */ /* 0x000fe40000000000 */
[----:B------:R-:W-:Y:S02]  /*0b20*/  FSEL R7, R11, R3, P0 ;  /* 0x000000030b077208 */ /* 0x000fe40000000000 */
[----:B-1----:R-:W-:Y:S01]  /*0b30*/  @!P1 LEA R11, R9, R4, 0x18 ;  /* 0x00000004090b9211 */ /* 0x002fe200078ec0ff */
[----:B------:R-:W-:Y:S01]  /*0b40*/  SHFL.DOWN PT, R2, R6, 0x10, 0x1f ;  /* 0x0a001f0006027f89 */ /* 0x000fe200000e0000 */
[----:B------:R-:W-:-:S03]  /*0b50*/  ISETP.NE.AND P0, PT, R5, RZ, PT ;  /* 0x000000ff0500720c */ /* 0x000fc60003f05270 */
[----:B------:R-:W0:Y:S01]  /*0b60*/  SHFL.DOWN PT, R3, R7, 0x10, 0x1f ;  /* 0x0a001f0007037f89 */ /* 0x000e2200000e0000 */
[----:B------:R-:W-:Y:S01]  /*0b70*/  @!P1 IMAD.IADD R11, R0, 0x1, R11 ;  /* 0x00000001000b9824 */ /* 0x000fe200078e020b */
[----:B0-----:R-:W-:-:S07]  /*0b80*/  DADD R8, R2, R6 ;  /* 0x0000000002087229 */ /* 0x001fce0000000006 */
[----:B------:R1:W-:Y:S01]  /*0b90*/  @!P1 STS.64 [R11+0x10], R8 ;  /* 0x000010080b009388 */ /* 0x0003e20000000a00 */
[----:B------:R-:W-:Y:S01]  /*0ba0*/  BAR.SYNC.DEFER_BLOCKING 0x0 ;  /* 0x0000000000007b1d */ /* 0x000fe20000010000 */
[----:B------:R-:W-:-:S04]  /*0bb0*/  ISETP.GT.AND P1, PT, R12, 0xf, PT ;  /* 0x0000000f0c00780c */ /* 0x000fc80003f24270 */
[----:B------:R-:W-:Y:S02]  /*0bc0*/  FSEL R2, R6, R8, P1 ;  /* 0x0000000806027208 */ /* 0x000fe40000800000 */
[----:B------:R-:W-:Y:S01]  /*0bd0*/  FSEL R3, R7, R9, P1 ;  /* 0x0000000907037208 */ /* 0x000fe20000800000 */
[----:B------:R-:W-:Y:S06]  /*0be0*/  @P0 BRA `(.L_x_16) ;  /* 0x0000001800440947 */ /* 0x000fec0003800000 */
[----:B------:R-:W0:Y:S01]  /*0bf0*/  S2UR UR5, SR_CgaCtaId ;  /* 0x00000000000579c3 */ /* 0x000e220000008800 */
[----:B------:R-:W-:Y:S02]  /*0c00*/  UMOV UR4, 0x400 ;  /* 0x0000040000047882 */ /* 0x000fe40000000000 */
[----:B0-----:R-:W-:-:S09]  /*0c10*/  ULEA UR4, UR5, UR4, 0x18 ;  /* 0x0000000405047291 */ /* 0x001fd2000f8ec0ff */
[----:B------:R-:W0:Y:S04]  /*0c20*/  LDS.64 R4, [UR4+0x18] ;  /* 0x00001804ff047984 */ /* 0x000e280008000a00 */
[----:B-1----:R-:W1:Y:S04]  /*0c30*/  LDS.128 R8, [UR4+0x20] ;  /* 0x00002004ff087984 */ /* 0x002e680008000c00 */
[----:B------:R-:W2:Y:S01]  /*0c40*/  LDS.128 R12, [UR4+0x30] ;  /* 0x00003004ff0c7984 */ /* 0x000ea20008000c00 */
[----:B0-----:R-:W-:-:S03]  /*0c50*/  DADD R2, R2, R4 ;  /* 0x0000000002027229 */ /* 0x001fc60000000004 */
[----:B------:R-:W0:Y:S05]  /*0c60*/  LDS.128 R4, [UR4+0x40] ;  /* 0x00004004ff047984 */ /* 0x000e2a0008000c00 */
[----:B-1----:R-:W-:-:S08]  /*0c70*/  DADD R2, R2, R8 ;  /* 0x0000000002027229 */ /* 0x002fd00000000008 */
[----:B------:R-:W-:Y:S01]  /*0c80*/  DADD R2, R2, R10 ;  /* 0x0000000002027229 */ /* 0x000fe2000000000a */
[----:B------:R-:W1:Y:S07]  /*0c90*/  LDS.128 R8, [UR4+0x50] ;  /* 0x00005004ff087984 */ /* 0x000e6e0008000c00 */
[----:B--2---:R-:W-:-:S08]  /*0ca0*/  DADD R2, R2, R12 ;  /* 0x0000000002027229 */ /* 0x004fd0000000000c */
[----:B------:R-:W-:Y:S01]  /*0cb0*/  DADD R2, R2, R14 ;  /* 0x0000000002027229 */ /* 0x000fe2000000000e */
[----:B------:R-:W2:Y:S07]  /*0cc0*/  LDS.128 R12, [UR4+0x60] ;  /* 0x00006004ff0c7984 */ /* 0x000eae0008000c00 */
[----:B0-----:R-:W-:-:S08]  /*0cd0*/  DADD R2, R2, R4 ;  /* 0x0000000002027229 */ /* 0x001fd00000000004 */
[----:B------:R-:W-:Y:S01]  /*0ce0*/  DADD R2, R2, R6 ;  /* 0x0000000002027229 */ /* 0x000fe20000000006 */
[----:B------:R-:W0:Y:S07]  /*0cf0*/  LDS.128 R4, [UR4+0x70] ;  /* 0x00007004ff047984 */ /* 0x000e2e0008000c00 */
[----:B-1----:R-:W-:-:S08]  /*0d00*/  DADD R2, R2, R8 ;  /* 0x0000000002027229 */ /* 0x002fd00000000008 */
[----:B------:R-:W-:Y:S01]  /*0d10*/  DADD R2, R2, R10 ;  /* 0x0000000002027229 */ /* 0x000fe2000000000a */
[----:B------:R-:W1:Y:S07]  /*0d20*/  LDS.128 R8, [UR4+0x80] ;  /* 0x00008004ff087984 */ /* 0x000e6e0008000c00 */
[----:B--2---:R-:W-:-:S08]  /*0d30*/  DADD R2, R2, R12 ;  /* 0x0000000002027229 */ /* 0x004fd0000000000c */
[----:B------:R-:W-:-:S08]  /*0d40*/  DADD R2, R2, R14 ;  /* 0x0000000002027229 */ /* 0x000fd0000000000e */
[----:B0-----:R-:W-:-:S08]  /*0d50*/  DADD R2, R2, R4 ;  /* 0x0000000002027229 */ /* 0x001fd00000000004 */
[----:B------:R-:W-:-:S08]  /*0d60*/  DADD R2, R2, R6 ;  /* 0x0000000002027229 */ /* 0x000fd00000000006 */
[----:B-1----:R-:W-:-:S08]  /*0d70*/  DADD R2, R2, R8 ;  /* 0x0000000002027229 */ /* 0x002fd00000000008 */
[----:B------:R-:W-:Y:S01]  /*0d80*/  DADD R2, R2, R10 ;  /* 0x0000000002027229 */ /* 0x000fe2000000000a */
[----:B------:R-:W-:Y:S10]  /*0d90*/  BRA `(.L_x_16) ;  /* 0x0000001400d87947 */ /* 0x000ff40003800000 */
.L_x_15:
[----:B------:R-:W-:Y:S01]  /*0da0*/  LOP3.LUT R0, R5, 0x3e0, RZ, 0xc0, !PT ;  /* 0x000003e005007812 */ /* 0x000fe200078ec0ff */
[----:B------:R-:W0:Y:S03]  /*0db0*/  S2R R10, SR_LANEID ;  /* 0x00000000000a7919 */ /* 0x000e260000000000 */
[----:B------:R-:W-:Y:S01]  /*0dc0*/  LOP3.LUT R9, RZ, R0, RZ, 0x33, !PT ;  /* 0x00000000ff097212 */ /* 0x000fe200078e33ff */
[----:B------:R-:W-:-:S04]  /*0dd0*/  VIADD R7, R0, 0x20 ;  /* 0x0000002000077836 */ /* 0x000fc80000000000 */
[----:B------:R-:W-:Y:S01]  /*0de0*/  IMAD.IADD R9, R9, 0x1, R4 ;  /* 0x0000000109097824 */ /* 0x000fe200078e0204 */
[----:B------:R-:W-:-:S04]  /*0df0*/  ISETP.GT.AND P0, PT, R7, R4, PT ;  /* 0x000000040700720c */ /* 0x000fc80003f04270 */
[----:B------:R-:W-:-:S05]  /*0e00*/  SEL R11, R9, 0x1f, P0 ;  /* 0x0000001f090b7807 */ /* 0x000fca0000000000 */
[----:B-----5:R-:W-:Y:S04]  /*0e10*/  SHFL.DOWN PT, R6, R2, 0x1, R11 ;  /* 0x0820000002067989 */ /* 0x020fe800000e000b */
[----:B------:R-:W1:Y:S01]  /*0e20*/  SHFL.DOWN PT, R7, R3, 0x1, R11 ;  /* 0x0820000003077989 */ /* 0x000e6200000e000b */
[C---:B0-----:R-:W-:Y:S01]  /*0e30*/  ISETP.GE.AND P0, PT, R10.reuse, R11, PT ;  /* 0x0000000b0a00720c */ /* 0x041fe20003f06270 */
[C---:B------:R-:W-:Y:S01]  /*0e40*/  VIADD R0, R10.reuse, 0x2 ;  /* 0x000000020a007836 */ /* 0x040fe20000000000 */
[----:B------:R-:W-:Y:S01]  /*0e50*/  ISETP.NE.AND P1, PT, R10, RZ, PT ;  /* 0x000000ff0a00720c */ /* 0x000fe20003f25270 */
[----:B-1----:R-:W-:-:S12]  /*0e60*/  DADD R6, R6, R2 ;  /* 0x0000000006067229 */ /* 0x002fd80000000002 */
[----:B------:R-:W0:Y:S01]  /*0e70*/  @!P1 S2R R12, SR_CgaCtaId ;  /* 0x00000000000c9919 */ /* 0x000e220000008800 */
[----:B------:R-:W-:Y:S02]  /*0e80*/  FSEL R8, R6, R2, !P0 ;  /* 0x0000000206087208 */ /* 0x000fe40004000000 */
[----:B------:R-:W-:Y:S02]  /*0e90*/  FSEL R9, R7, R3, !P0 ;  /* 0x0000000307097208 */ /* 0x000fe40004000000 */
[----:B------:R-:W-:Y:S01]  /*0ea0*/  ISETP.GT.AND P0, PT, R0, R11, PT ;  /* 0x0000000b0000720c */ /* 0x000fe20003f04270 */
[----:B------:R-:W-:Y:S01]  /*0eb0*/  SHFL.DOWN PT, R6, R8, 0x2, R11 ;  /* 0x0840000008067989 */ /* 0x000fe200000e000b */
[----:B------:R-:W-:-:S03]  /*0ec0*/  VIADD R0, R10, 0x4 ;  /* 0x000000040a007836 */ /* 0x000fc60000000000 */
[----:B------:R-:W1:Y:S02]  /*0ed0*/  SHFL.DOWN PT, R7, R9, 0x2, R11 ;  /* 0x0840000009077989 */ /* 0x000e6400000e000b */
[----:B-1----:R-:W-:-:S10]  /*0ee0*/  DADD R6, R6, R8 ;  /* 0x0000000006067229 */ /* 0x002fd40000000008 */
[----:B------:R-:W-:Y:S02]  /*0ef0*/  FSEL R6, R8, R6, P0 ;  /* 0x0000000608067208 */ /* 0x000fe40000000000 */
[----:B------:R-:W-:Y:S02]  /*0f00*/  FSEL R7, R9, R7, P0 ;  /* 0x0000000709077208 */ /* 0x000fe40000000000 */
        /* <DEDUP_REMOVED lines=16> */
[----:B------:R-:W-:Y:S02]  /*1010*/  @!P1 MOV R9, 0x400 ;  /* 0x0000040000099802 */ /* 0x000fe40000000f00 */
[----:B------:R-:W-:Y:S01]  /*1020*/  @!P1 SHF.R.U32.HI R8, RZ, 0x2, R5 ;  /* 0x00000002ff089819 */ /* 0x000fe20000011605 */
[----:B------:R-:W1:Y:S01]  /*1030*/  SHFL.DOWN PT, R3, R7, 0x10, R11 ;  /* 0x0a00000007037989 */ /* 0x000e6200000e000b */
[----:B0-----:R-:W-:-:S02]  /*1040*/  @!P1 LEA R9, R12, R9, 0x18 ;  /* 0x000000090c099211 */ /* 0x001fc400078ec0ff */
[----:B------:R-:W-:-:S05]  /*1050*/  @!P1 LOP3.LUT R8, R8, 0xf8, RZ, 0xc0, !PT ;  /* 0x000000f808089812 */ /* 0x000fca00078ec0ff */
[----:B------:R-:W-:Y:S01]  /*1060*/  @!P1 IMAD.IADD R9, R8, 0x1, R9 ;  /* 0x0000000108099824 */ /* 0x000fe200078e0209 */
[----:B-1----:R-:W-:-:S10]  /*1070*/  DADD R2, R2, R6 ;  /* 0x0000000002027229 */ /* 0x002fd40000000006 */
[----:B------:R-:W-:Y:S02]  /*1080*/  FSEL R2, R6, R2, P0 ;  /* 0x0000000206027208 */ /* 0x000fe40000000000 */
[----:B------:R-:W-:Y:S02]  /*1090*/  FSEL R3, R7, R3, P0 ;  /* 0x0000000307037208 */ /* 0x000fe40000000000 */
[----:B------:R-:W-:-:S03]  /*10a0*/  ISETP.NE.AND P0, PT, R5, RZ, PT ;  /* 0x000000ff0500720c */ /* 0x000fc60003f05270 */
[----:B------:R0:W-:Y:S01]  /*10b0*/  @!P1 STS.64 [R9+0x10], R2 ;  /* 0x0000100209009388 */ /* 0x0001e20000000a00 */
[----:B------:R-:W-:Y:S09]  /*10c0*/  BAR.SYNC.DEFER_BLOCKING 0x0 ;  /* 0x0000000000007b1d */ /* 0x000ff20000010000 */
[----:B------:R-:W-:Y:S05]  /*10d0*/  @P0 BRA `(.L_x_16) ;  /* 0x0000001400080947 */ /* 0x000fea0003800000 */
[----:B------:R-:W1:Y:S01]  /*10e0*/  S2UR UR5, SR_CgaCtaId ;  /* 0x00000000000579c3 */ /* 0x000e620000008800 */
[----:B------:R-:W-:Y:S01]  /*10f0*/  UMOV UR4, 0x400 ;  /* 0x0000040000047882 */ /* 0x000fe20000000000 */
[----:B------:R-:W-:Y:S01]  /*1100*/  ISETP.GT.AND P1, PT, R4, 0x20, PT ;  /* 0x000000200400780c */ /* 0x000fe20003f24270 */
[----:B-1----:R-:W-:-:S09]  /*1110*/  ULEA UR4, UR5, UR4, 0x18 ;  /* 0x0000000405047291 */ /* 0x002fd2000f8ec0ff */
[----:B------:R-:W1:Y:S04]  /*1120*/  LDS.64 R6, [UR4+0x18] ;  /* 0x00001804ff067984 */ /* 0x000e680008000a00 */
[----:B------:R-:W2:Y:S04]  /*1130*/  LDS.128 R12, [UR4+0x20] ;  /* 0x00002004ff0c7984 */ /* 0x000ea80008000c00 */
[----:B0-----:R-:W0:Y:S01]  /*1140*/  LDS.128 R8, [UR4+0x30] ;  /* 0x00003004ff087984 */ /* 0x001e220008000c00 */
[----:B-1----:R-:W-:-:S10]  /*1150*/  DADD R6, R2, R6 ;  /* 0x0000000002067229 */ /* 0x002fd40000000006 */
[----:B------:R-:W-:Y:S02]  /*1160*/  FSEL R2, R6, R2, P1 ;  /* 0x0000000206027208 */ /* 0x000fe40000800000 */
[----:B------:R-:W-:Y:S02]  /*1170*/  FSEL R3, R7, R3, P1 ;  /* 0x0000000307037208 */ /* 0x000fe40000800000 */
[----:B------:R-:W-:-:S04]  /*1180*/  ISETP.GT.AND P1, PT, R4, 0x40, PT ;  /* 0x000000400400780c */ /* 0x000fc80003f24270 */
[----:B--2---:R-:W-:-:S10]  /*1190*/  DADD R12, R12, R2 ;  /* 0x000000000c0c7229 */ /* 0x004fd40000000002 */
[----:B------:R-:W-:Y:S02]  /*11a0*/  FSEL R2, R12, R2, P1 ;  /* 0x000000020c027208 */ /* 0x000fe40000800000 */
[----:B------:R-:W-:Y:S02]  /*11b0*/  FSEL R3, R13, R3, P1 ;  /* 0x000000030d037208 */ /* 0x000fe40000800000 */
[----:B------:R-:W-:-:S04]  /*11c0*/  ISETP.GT.AND P1, PT, R4, 0x60, PT ;  /* 0x000000600400780c */ /* 0x000fc80003f24270 */
[----:B------:R-:W-:-:S10]  /*11d0*/  DADD R14, R2, R14 ;  /* 0x00000000020e7229 */ /* 0x000fd4000000000e */
[----:B------:R-:W-:Y:S02]  /*11e0*/  FSEL R2, R14, R2, P1 ;  /* 0x000000020e027208 */ /* 0x000fe40000800000 */
[----:B------:R-:W-:Y:S02]  /*11f0*/  FSEL R3, R15, R3, P1 ;  /* 0x000000030f037208 */ /* 0x000fe40000800000 */
[----:B------:R-:W1:Y:S01]  /*1200*/  LDS.128 R12, [UR4+0x40] ;  /* 0x00004004ff0c7984 */ /* 0x000e620008000c00 */
[----:B------:R-:W-:-:S03]  /*1210*/  ISETP.GT.AND P1, PT, R4, 0x80, PT ;  /* 0x000000800400780c */ /* 0x000fc60003f24270 */
[----:B0-----:R-:W-:-:S10]  /*1220*/  DADD R8, R8, R2 ;  /* 0x0000000008087229 */ /* 0x001fd40000000002 */
[----:B------:R-:W-:Y:S02]  /*1230*/  FSEL R2, R8, R2, P1 ;  /* 0x0000000208027208 */ /* 0x000fe40000800000 */
[----:B------:R-:W-:Y:S02]  /*1240*/  FSEL R3, R9, R3, P1 ;  /* 0x0000000309037208 */ /* 0x000fe40000800000 */
[----:B------:R-:W-:-:S04]  /*1250*/  ISETP.GT.AND P1, PT, R4, 0xa0, PT ;  /* 0x000000a00400780c */ /* 0x000fc80003f24270 */
[----:B------:R-:W-:-:S10]  /*1260*/  DADD R10, R2, R10 ;  /* 0x00000000020a7229 */ /* 0x000fd4000000000a */
[----:B------:R-:W-:Y:S02]  /*1270*/  FSEL R2, R10, R2, P1 ;  /* 0x000000020a027208 */ /* 0x000fe40000800000 */
[----:B------:R-:W-:Y:S02]  /*1280*/  FSEL R3, R11, R3, P1 ;  /* 0x000000030b037208 */ /* 0x000fe40000800000 */
[----:B------:R-:W0:Y:S01]  /*1290*/  LDS.128 R8, [UR4+0x50] ;  /* 0x00005004ff087984 */ /* 0x000e220008000c00 */
[----:B------:R-:W-:-:S03]  /*12a0*/  ISETP.GT.AND P1, PT, R4, 0xc0, PT ;  /* 0x000000c00400780c */ /* 0x000fc60003f24270 */
[----:B-1----:R-:W-:-:S10]  /*12b0*/  DADD R12, R12, R2 ;  /* 0x000000000c0c7229 */ /* 0x002fd40000000002 */
        /* <DEDUP_REMOVED lines=33> */
[----:B------:R-:W-:-:S04]  /*14d0*/  ISETP.GT.AND P1, PT, R4, 0x1c0, PT ;  /* 0x000001c00400780c */ /* 0x000fc80003f24270 */
[----:B-1----:R-:W-:-:S10]  /*14e0*/  DADD R12, R12, R2 ;  /* 0x000000000c0c7229 */ /* 0x002fd40000000002 */
[----:B------:R-:W-:Y:S02]  /*14f0*/  FSEL R2, R12, R2, P1 ;  /* 0x000000020c027208 */ /* 0x000fe40000800000 */
[----:B------:R-:W-:Y:S02]  /*1500*/  FSEL R3, R13, R3, P1 ;  /* 0x000000030d037208 */ /* 0x000fe40000800000 */
[----:B------:R-:W-:-:S04]  /*1510*/  ISETP.GT.AND P1, PT, R4, 0x1e0, PT ;  /* 0x000001e00400780c */ /* 0x000fc80003f24270 */
[----:B------:R-:W-:-:S10]  /*1520*/  DADD R14, R2, R14 ;  /* 0x00000000020e7229 */ /* 0x000fd4000000000e */
[----:B------:R-:W-:Y:S02]  /*1530*/  FSEL R2, R14, R2, P1 ;  /* 0x000000020e027208 */ /* 0x000fe40000800000 */
[----:B------:R-:W-:Y:S01]  /*1540*/  FSEL R3, R15, R3, P1 ;  /* 0x000000030f037208 */ /* 0x000fe20000800000 */
[----:B------:R-:W-:Y:S06]  /*1550*/  BRA `(.L_x_16) ;  /* 0x0000000c00e87947 */ /* 0x000fec0003800000 */
.L_x_2:
[----:B------:R-:W0:Y:S01]  /*1560*/  S2R R41, SR_TID.X ;  /* 0x0000000000297919 */ /* 0x000e220000002100 */
[----:B------:R-:W1:Y:S02]  /*1570*/  LDCU.64 UR4, c[0x0][0x380] ;  /* 0x00007000ff0477ac */ /* 0x000e640008000a00 */
[----:B-1----:R-:W-:Y:S02]  /*1580*/  IMAD.U32 R2, RZ, RZ, UR4 ;  /* 0x00000004ff027e24 */ /* 0x002fe4000f8e00ff */
[----:B------:R-:W-:Y:S02]  /*1590*/  IMAD.U32 R3, RZ, RZ, UR5 ;  /* 0x00000005ff037e24 */ /* 0x000fe4000f8e00ff */
[----:B0-----:R-:W-:-:S05]  /*15a0*/  IMAD.WIDE.U32 R18, R41, 0x8, R2 ;  /* 0x0000000829127825 */ /* 0x001fca00078e0002 */
[----:B------:R-:W2:Y:S04]  /*15b0*/  LDG.E.64.CONSTANT R20, desc[UR6][R18.64] ;  /* 0x0000000612147981 */ /* 0x000ea8000c1e9b00 */
[----:B------:R-:W2:Y:S04]  /*15c0*/  LDG.E.64.CONSTANT R6, desc[UR6][R18.64+0x1000] ;  /* 0x0010000612067981 */ /* 0x000ea8000c1e9b00 */
[----:B------:R-:W3:Y:S04]  /*15d0*/  LDG.E.64.CONSTANT R8, desc[UR6][R18.64+0x2000] ;  /* 0x0020000612087981 */ /* 0x000ee8000c1e9b00 */
[----:B------:R-:W4:Y:S04]  /*15e0*/  LDG.E.64.CONSTANT R10, desc[UR6][R18.64+0x3000] ;  /* 0x00300006120a7981 */ /* 0x000f28000c1e9b00 */
[----:B------:R-:W5:Y:S04]  /*15f0*/  LDG.E.64.CONSTANT R12, desc[UR6][R18.64+0x4000] ;  /* 0x00400006120c7981 */ /* 0x000f68000c1e9b00 */
[----:B------:R-:W5:Y:S04]  /*1600*/  LDG.E.64.CONSTANT R14, desc[UR6][R18.64+0x5000] ;  /* 0x00500006120e7981 */ /* 0x000f68000c1e9b00 */
[----:B------:R-:W5:Y:S01]  /*1610*/  LDG.E.64.CONSTANT R16, desc[UR6][R18.64+0x6000] ;  /* 0x0060000612107981 */ /* 0x000f62000c1e9b00 */
[----:B------:R-:W-:Y:S01]  /*1620*/  ISETP.GE.U32.AND P0, PT, R4, 0x1c00, PT ;  /* 0x00001c000400780c */ /* 0x000fe20003f06070 */
[----:B------:R-:W-:Y:S01]  /*1630*/  UMOV UR4, 0xe00 ;  /* 0x00000e0000047882 */ /* 0x000fe20000000000 */
[----:B--2---:R-:W-:-:S08]  /*1640*/  DADD R6, R20, R6 ;  /* 0x0000000014067229 */ /* 0x004fd00000000006 */
[----:B---3--:R-:W-:-:S08]  /*1650*/  DADD R6, R8, R6 ;  /* 0x0000000008067229 */ /* 0x008fd00000000006 */
[----:B----4-:R-:W-:-:S08]  /*1660*/  DADD R6, R10, R6 ;  /* 0x000000000a067229 */ /* 0x010fd00000000006 */
[----:B-----5:R-:W-:-:S08]  /*1670*/  DADD R6, R12, R6 ;  /* 0x000000000c067229 */ /* 0x020fd00000000006 */
[----:B------:R-:W-:-:S08]  /*1680*/  DADD R6, R14, R6 ;  /* 0x000000000e067229 */ /* 0x000fd00000000006 */
[----:B------:R-:W-:Y:S01]  /*1690*/  DADD R6, R16, R6 ;  /* 0x0000000010067229 */ /* 0x000fe20000000006 */
[----:B------:R-:W-:Y:S10]  /*16a0*/  @!P0 BRA `(.L_x_17) ;  /* 0x00000000006c8947 */ /* 0x000ff40003800000 */
[----:B------:R-:W0:Y:S01]  /*16b0*/  LDC R22, c[0x0][0x390] ;  /* 0x0000e400ff167b82 */ /* 0x000e220000000800 */
[----:B------:R-:W-:Y:S01]  /*16c0*/  VIADD R23, R4, 0xfffff200 ;  /* 0xfffff20004177836 */ /* 0x000fe20000000000 */
[----:B------:R-:W-:-:S06]  /*16d0*/  UMOV UR4, 0xe00 ;  /* 0x00000e0000047882 */ /* 0x000fcc0000000000 */
[----:B------:R-:W1:Y:S02]  /*16e0*/  LDC.64 R2, c[0x0][0x380] ;  /* 0x0000e000ff027b82 */ /* 0x000e640000000a00 */
.L_x_19:
[----:B------:R-:W-:-:S04]  /*16f0*/  VIADD R9, R41, UR4 ;  /* 0x0000000429097c36 */ /* 0x000fc80008000000 */
[----:B-1----:R-:W-:-:S05]  /*1700*/  IMAD.WIDE.U32 R8, R9, 0x8, R2 ;  /* 0x0000000809087825 */ /* 0x002fca00078e0002 */
[----:B------:R-:W2:Y:S04]  /*1710*/  LDG.E.64.CONSTANT R4, desc[UR6][R8.64] ;  /* 0x0000000608047981 */ /* 0x000ea8000c1e9b00 */
[----:B------:R-:W3:Y:S04]  /*1720*/  LDG.E.64.CONSTANT R10, desc[UR6][R8.64+0x1000] ;  /* 0x00100006080a7981 */ /* 0x000ee8000c1e9b00 */
[----:B------:R-:W4:Y:S04]  /*1730*/  LDG.E.64.CONSTANT R12, desc[UR6][R8.64+0x2000] ;  /* 0x00200006080c7981 */ /* 0x000f28000c1e9b00 */
[----:B------:R-:W5:Y:S04]  /*1740*/  LDG.E.64.CONSTANT R14, desc[UR6][R8.64+0x3000] ;  /* 0x00300006080e7981 */ /* 0x000f68000c1e9b00 */
[----:B------:R-:W5:Y:S04]  /*1750*/  LDG.E.64.CONSTANT R16, desc[UR6][R8.64+0x4000] ;  /* 0x0040000608107981 */ /* 0x000f68000c1e9b00 */
[----:B------:R-:W5:Y:S04]  /*1760*/  LDG.E.64.CONSTANT R18, desc[UR6][R8.64+0x5000] ;  /* 0x0050000608127981 */ /* 0x000f68000c1e9b00 */
[----:B------:R-:W5:Y:S01]  /*1770*/  LDG.E.64.CONSTANT R20, desc[UR6][R8.64+0x6000] ;  /* 0x0060000608147981 */ /* 0x000f62000c1e9b00 */
[----:B--2---:R-:W-:-:S08]  /*1780*/  DADD R4, R4, R6 ;  /* 0x0000000004047229 */ /* 0x004fd00000000006 */
[----:B---3--:R-:W-:-:S08]  /*1790*/  DADD R4, R10, R4 ;  /* 0x000000000a047229 */ /* 0x008fd00000000004 */
[----:B----4-:R-:W-:-:S08]  /*17a0*/  DADD R4, R12, R4 ;  /* 0x000000000c047229 */ /* 0x010fd00000000004 */
[----:B-----5:R-:W-:-:S08]  /*17b0*/  DADD R4, R14, R4 ;  /* 0x000000000e047229 */ /* 0x020fd00000000004 */
[----:B------:R-:W-:Y:S01]  /*17c0*/  DADD R16, R16, R4 ;  /* 0x0000000010107229 */ /* 0x000fe20000000004 */
[----:B0-----:R-:W-:-:S04]  /*17d0*/  IMAD.MOV.U32 R4, RZ, RZ, R22 ;  /* 0x000000ffff047224 */ /* 0x001fc800078e0016 */
[----:B------:R-:W-:-:S03]  /*17e0*/  VIADD R0, R4, -UR4 ;  /* 0x8000000404007c36 */ /* 0x000fc60008000000 */
[----:B------:R-:W-:Y:S02]  /*17f0*/  DADD R16, R18, R16 ;  /* 0x0000000012107229 */ /* 0x000fe40000000010 */
[----:B------:R-:W-:-:S06]  /*1800*/  ISETP.GE.AND P0, PT, R0, 0xe00, PT ;  /* 0x00000e000000780c */ /* 0x000fcc0003f06270 */
[----:B------:R-:W-:-:S07]  /*1810*/  DADD R6, R20, R16 ;  /* 0x0000000014067229 */ /* 0x000fce0000000010 */
[----:B------:R-:W-:Y:S05]  /*1820*/  @!P0 BRA `(.L_x_18) ;  /* 0x00000008001c8947 */ /* 0x000fea0003800000 */
[----:B------:R-:W-:-:S06]  /*1830*/  UIADD3 UR4, UPT, UPT, UR4, 0xe00, URZ ;  /* 0x00000e0004047890 */ /* 0x000fcc000fffe0ff */
[----:B------:R-:W-:-:S13]  /*1840*/  ISETP.LT.AND P0, PT, R23, UR4, PT ;  /* 0x0000000417007c0c */ /* 0x000fda000bf01270 */
[----:B------:R-:W-:Y:S05]  /*1850*/  @!P0 BRA `(.L_x_19) ;  /* 0xfffffffc00a48947 */ /* 0x000fea000383ffff */
.L_x_17:
[----:B------:R-:W-:-:S13]  /*1860*/  ISETP.LE.AND P0, PT, R4, UR4, PT ;  /* 0x0000000404007c0c */ /* 0x000fda000bf03270 */
[----:B------:R-:W-:Y:S05]  /*1870*/  @P0 BRA `(.L_x_18) ;  /* 0x0000000800080947 */ /* 0x000fea0003800000 */
[----:B------:R-:W-:Y:S01]  /*1880*/  VIADD R0, R4, -UR4 ;  /* 0x8000000404007c36 */ /* 0x000fe20008000000 */
[----:B------:R-:W-:Y:S04]  /*1890*/  BSSY.RECONVERGENT B1, `(.L_x_18) ;  /* 0x0000080000017945 */ /* 0x000fe80003800200 */
[----:B------:R-:W-:-:S13]  /*18a0*/  ISETP.GE.AND P0, PT, R41, R0, PT ;  /* 0x000000002900720c */ /* 0x000fda0003f06270 */
[----:B------:R-:W-:Y:S05]  /*18b0*/  @P0 BRA `(.L_x_20) ;  /* 0x0000000400f40947 */ /* 0x000fea0003800000 */
[----:B------:R-:W-:Y:S01]  /*18c0*/  LOP3.LUT R5, RZ, R41, RZ, 0x33, !PT ;  /* 0x00000029ff057212 */ /* 0x000fe200078e33ff */
[----:B------:R-:W-:Y:S01]  /*18d0*/  BSSY.RECONVERGENT B2, `(.L_x_21) ;  /* 0x0000014000027945 */ /* 0x000fe20003800200 */
[----:B------:R-:W-:Y:S02]  /*18e0*/  IMAD.MOV.U32 R45, RZ, RZ, R41 ;  /* 0x000000ffff2d7224 */ /* 0x000fe400078e0029 */
[----:B------:R-:W-:-:S04]  /*18f0*/  IADD3 R4, PT, PT, R4, -UR4, R5 ;  /* 0x8000000404047c10 */ /* 0x000fc8000fffe005 */
[C---:B------:R-:W-:Y:S02]  /*1900*/  LOP3.LUT R5, R4.reuse, 0x600, RZ, 0xc0, !PT ;  /* 0x0000060004057812 */ /* 0x040fe400078ec0ff */
[----:B------:R-:W-:Y:S02]  /*1910*/  ISETP.GE.U32.AND P1, PT, R4, 0x600, PT ;  /* 0x000006000400780c */ /* 0x000fe40003f26070 */
[----:B------:R-:W-:-:S13]  /*1920*/  ISETP.NE.AND P0, PT, R5, 0x600, PT ;  /* 0x000006000500780c */ /* 0x000fda0003f05270 */
[----:B------:R-:W-:Y:S05]  /*1930*/  @!P0 BRA `(.L_x_22) ;  /* 0x0000000000348947 */ /* 0x000fea0003800000 */
[----:B------:R-:W-:Y:S01]  /*1940*/  LEA.HI R4, R4, 0x1, RZ, 0x17 ;  /* 0x0000000104047811 */ /* 0x000fe200078fb8ff */
[----:B------:R-:W-:Y:S02]  /*1950*/  VIADD R9, R41, UR4 ;  /* 0x0000000429097c36 */ /* 0x000fe40008000000 */
[----:B------:R-:W-:Y:S01]  /*1960*/  IMAD.MOV.U32 R45, RZ, RZ, R41 ;  /* 0x000000ffff2d7224 */ /* 0x000fe200078e0029 */
[----:B------:R-:W-:-:S05]  /*1970*/  LOP3.LUT R4, R4, 0x3, RZ, 0xc0, !PT ;  /* 0x0000000304047812 */ /* 0x000fca00078ec0ff */
[----:B------:R-:W-:-:S07]  /*1980*/  IMAD.MOV R8, RZ, RZ, -R4 ;  /* 0x000000ffff087224 */ /* 0x000fce00078e0a04 */
.L_x_23:
[----:B------:R-:W-:-:S06]  /*1990*/  IMAD.WIDE.U32 R4, R9, 0x8, R2 ;  /* 0x0000000809047825 */ /* 0x000fcc00078e0002 */
[----:B------:R-:W2:Y:S01]  /*19a0*/  LDG.E.64.CONSTANT R4, desc[UR6][R4.64] ;  /* 0x0000000604047981 */ /* 0x000ea2000c1e9b00 */
[----:B------:R-:W-:Y:S02]  /*19b0*/  VIADD R8, R8, 0x1 ;  /* 0x0000000108087836 */ /* 0x000fe40000000000 */
[----:B------:R-:W-:Y:S02]  /*19c0*/  VIADD R45, R45, 0x200 ;  /* 0x000002002d2d7836 */ /* 0x000fe40000000000 */
[----:B------:R-:W-:Y:S01]  /*19d0*/  VIADD R9, R9, 0x200 ;  /* 0x0000020009097836 */ /* 0x000fe20000000000 */
[----:B------:R-:W-:Y:S01]  /*19e0*/  ISETP.NE.AND P0, PT, R8, RZ, PT ;  /* 0x000000ff0800720c */ /* 0x000fe20003f05270 */
[----:B--2---:R-:W-:-:S12]  /*19f0*/  DADD R6, R4, R6 ;  /* 0x0000000004067229 */ /* 0x004fd80000000006 */
[----:B------:R-:W-:Y:S05]  /*1a00*/  @P0 BRA `(.L_x_23) ;  /* 0xfffffffc00e00947 */ /* 0x000fea000383ffff */
.L_x_22:
[----:B------:R-:W-:Y:S05]  /*1a10*/  BSYNC.RECONVERGENT B2 ;  /* 0x0000000000027941 */ /* 0x000fea0003800200 */
.L_x_21:
[----:B------:R-:W-:Y:S05]  /*1a20*/  @!P1 BRA `(.L_x_20) ;  /* 0x0000000400989947 */ /* 0x000fea0003800000 */
[----:B------:R-:W0:Y:S01]  /*1a30*/  LDCU.64 UR8, c[0x0][0x380] ;  /* 0x00007000ff0877ac */ /* 0x000e220008000a00 */
[----:B------:R-:W-:Y:S01]  /*1a40*/  IMAD.IADD R9, R0, 0x1, -R45 ;  /* 0x0000000100097824 */ /* 0x000fe200078e0a2d */
[C---:B------:R-:W-:Y:S01]  /*1a50*/  IADD3 R5, P0, PT, R45.reuse, UR4, RZ ;  /* 0x000000042d057c10 */ /* 0x040fe2000ff1e0ff */
[----:B------:R-:W-:Y:S01]  /*1a60*/  BSSY.RECONVERGENT B2, `(.L_x_24) ;  /* 0x0000039000027945 */ /* 0x000fe20003800200 */
[----:B------:R-:W-:Y:S02]  /*1a70*/  VIADD R43, R45, UR4 ;  /* 0x000000042d2b7c36 */ /* 0x000fe40008000000 */
[----:B------:R-:W-:Y:S01]  /*1a80*/  ISETP.GT.AND P1, PT, R9, 0x1800, PT ;  /* 0x000018000900780c */ /* 0x000fe20003f24270 */
[----:B------:R-:W-:Y:S01]  /*1a90*/  IMAD.X R8, RZ, RZ, RZ, P0 ;  /* 0x000000ffff087224 */ /* 0x000fe200000e06ff */
[----:B0-----:R-:W-:-:S04]  /*1aa0*/  LEA R4, P0, R5, UR8, 0x3 ;  /* 0x0000000805047c11 */ /* 0x001fc8000f8018ff */
[----:B------:R-:W-:Y:S02]  /*1ab0*/  LEA.HI.X R5, R5, UR9, R8, 0x3, P0 ;  /* 0x0000000905057c11 */ /* 0x000fe400080f1c08 */
[----:B------:R-:W-:-:S05]  /*1ac0*/  IADD3 R4, P0, PT, R4, 0x2000, RZ ;  /* 0x0000200004047810 */ /* 0x000fca0007f1e0ff */
[----:B------:R-:W-:Y:S01]  /*1ad0*/  IMAD.X R5, RZ, RZ, R5, P0 ;  /* 0x000000ffff057224 */ /* 0x000fe200000e0605 */
[----:B------:R-:W-:Y:S01]  /*1ae0*/  PLOP3.LUT P0, PT, PT, PT, PT, 0x80, 0x8 ;  /* 0x000000000008781c */ /* 0x000fe20003f0f070 */
[----:B------:R-:W-:-:S12]  /*1af0*/  @!P1 BRA `(.L_x_25) ;  /* 0x0000000000bc9947 */ /* 0x000fd80003800000 */
[----:B------:R-:W-:Y:S01]  /*1b00*/  PLOP3.LUT P0, PT, PT, PT, PT, 0x8, 0x80 ;  /* 0x000000000080781c */ /* 0x000fe20003f0e170 */
[----:B------:R-:W-:-:S12]  /*1b10*/  VIADD R40, R0, 0xffffe800 ;  /* 0xffffe80000287836 */ /* 0x000fd80000000000 */
.L_x_26:
[C---:B------:R-:W-:Y:S01]  /*1b20*/  IMAD.WIDE.U32 R38, R43.reuse, 0x8, R2 ;  /* 0x000000082b267825 */ /* 0x040fe200078e0002 */
[----:B------:R-:W2:Y:S04]  /*1b30*/  LDG.E.64.CONSTANT R8, desc[UR6][R4.64+-0x1000] ;  /* 0xfff0000604087981 */ /* 0x000ea8000c1e9b00 */
[----:B------:R-:W3:Y:S04]  /*1b40*/  LDG.E.64.CONSTANT R10, desc[UR6][R4.64] ;  /* 0x00000006040a7981 */ /* 0x000ee8000c1e9b00 */
[----:B------:R-:W4:Y:S01]  /*1b50*/  LDG.E.64.CONSTANT R38, desc[UR6][R38.64] ;  /* 0x0000000626267981 */ /* 0x000f22000c1e9b00 */
[----:B------:R-:W-:-:S03]  /*1b60*/  VIADD R15, R43, 0x800 ;  /* 0x000008002b0f7836 */ /* 0x000fc60000000000 */
[----:B------:R-:W5:Y:S01]  /*1b70*/  LDG.E.64.CONSTANT R12, desc[UR6][R4.64+0x1000] ;  /* 0x00100006040c7981 */ /* 0x000f62000c1e9b00 */
[----:B------:R-:W-:-:S03]  /*1b80*/  IMAD.WIDE.U32 R14, R15, 0x8, R2 ;  /* 0x000000080f0e7825 */ /* 0x000fc600078e0002 */
[----:B------:R-:W5:Y:S04]  /*1b90*/  LDG.E.64.CONSTANT R16, desc[UR6][R4.64+0x3000] ;  /* 0x0030000604107981 */ /* 0x000f68000c1e9b00 */
[----:B------:R-:W5:Y:S04]  /*1ba0*/  LDG.E.64.CONSTANT R14, desc[UR6][R14.64] ;  /* 0x000000060e0e7981 */ /* 0x000f68000c1e9b00 */
[----:B------:R-:W5:Y:S01]  /*1bb0*/  LDG.E.64.CONSTANT R18, desc[UR6][R4.64+0x4000] ;  /* 0x0040000604127981 */ /* 0x000f62000c1e9b00 */
        /* <DEDUP_REMOVED lines=11> */
[----:B------:R-:W5:Y:S04]  /*1c70*/  LDG.E.64.CONSTANT R34, desc[UR6][R4.64+0xc000] ;  /* 0x00c0000604227981 */ /* 0x000f68000c1e9b00 */
[----:B------:R0:W5:Y:S01]  /*1c80*/  LDG.E.64.CONSTANT R36, desc[UR6][R4.64+0xd000] ;  /* 0x00d0000604247981 */ /* 0x000162000c1e9b00 */
[----:B------:R-:W-:-:S05]  /*1c90*/  VIADD R45, R45, 0x2000 ;  /* 0x000020002d2d7836 */ /* 0x000fca0000000000 */
[----:B------:R-:W-:Y:S02]  /*1ca0*/  ISETP.GE.AND P1, PT, R45, R40, PT ;  /* 0x000000282d00720c */ /* 0x000fe40003f26270 */
[----:B0-----:R-:W-:Y:S01]  /*1cb0*/  IADD3 R4, P2, PT, R4, 0x10000, RZ ;  /* 0x0001000004047810 */ /* 0x001fe20007f5e0ff */
[----:B------:R-:W-:-:S04]  /*1cc0*/  VIADD R43, R43, 0x2000 ;  /* 0x000020002b2b7836 */ /* 0x000fc80000000000 */
[----:B------:R-:W-:Y:S01]  /*1cd0*/  IMAD.X R5, RZ, RZ, R5, P2 ;  /* 0x000000ffff057224 */ /* 0x000fe200010e0605 */
[----:B----4-:R-:W-:-:S08]  /*1ce0*/  DADD R38, R38, R6 ;  /* 0x0000000026267229 */ /* 0x010fd00000000006 */
[----:B--2---:R-:W-:-:S08]  /*1cf0*/  DADD R8, R38, R8 ;  /* 0x0000000026087229 */ /* 0x004fd00000000008 */
[----:B---3--:R-:W-:-:S08]  /*1d00*/  DADD R8, R8, R10 ;  /* 0x0000000008087229 */ /* 0x008fd0000000000a */
[----:B-----5:R-:W-:-:S08]  /*1d10*/  DADD R8, R8, R12 ;  /* 0x0000000008087229 */ /* 0x020fd0000000000c */
        /* <DEDUP_REMOVED lines=13> */
.L_x_25:
[----:B------:R-:W-:Y:S05]  /*1df0*/  BSYNC.RECONVERGENT B2 ;  /* 0x0000000000027941 */ /* 0x000fea0003800200 */
.L_x_24:
[----:B------:R-:W-:Y:S01]  /*1e00*/  IMAD.IADD R8, R0, 0x1, -R45 ;  /* 0x0000000100087824 */ /* 0x000fe200078e0a2d */
[----:B------:R-:W-:Y:S04]  /*1e10*/  BSSY.RECONVERGENT B2, `(.L_x_27) ;  /* 0x000001c000027945 */ /* 0x000fe80003800200 */
[----:B------:R-:W-:-:S13]  /*1e20*/  ISETP.GT.AND P1, PT, R8, 0x800, PT ;  /* 0x000008000800780c */ /* 0x000fda0003f24270 */
[----:B------:R-:W-:Y:S05]  /*1e30*/  @!P1 BRA `(.L_x_28) ;  /* 0x0000000000649947 */ /* 0x000fea0003800000 */
        /* <DEDUP_REMOVED lines=9> */
[----:B------:R-:W5:Y:S04]  /*1ed0*/  LDG.E.64.CONSTANT R22, desc[UR6][R4.64+0x4000] ;  /* 0x0040000604167981 */ /* 0x000f68000c1e9b00 */
[----:B------:R0:W5:Y:S01]  /*1ee0*/  LDG.E.64.CONSTANT R8, desc[UR6][R4.64+0x5000] ;  /* 0x0050000604087981 */ /* 0x000162000c1e9b00 */
[----:B------:R-:W-:Y:S01]  /*1ef0*/  PLOP3.LUT P0, PT, PT, PT, PT, 0x8, 0x80 ;  /* 0x000000000080781c */ /* 0x000fe20003f0e170 */
[----:B------:R-:W-:-:S02]  /*1f00*/  VIADD R45, R45, 0x1000 ;  /* 0x000010002d2d7836 */ /* 0x000fc40000000000 */
[----:B------:R-:W-:Y:S01]  /*1f10*/  VIADD R43, R43, 0x1000 ;  /* 0x000010002b2b7836 */ /* 0x000fe20000000000 */
[----:B----4-:R-:W-:-:S08]  /*1f20*/  DADD R6, R6, R10 ;  /* 0x0000000006067229 */ /* 0x010fd0000000000a */
[----:B--2---:R-:W-:-:S08]  /*1f30*/  DADD R6, R6, R12 ;  /* 0x0000000006067229 */ /* 0x004fd0000000000c */
[----:B---3--:R-:W-:-:S08]  /*1f40*/  DADD R6, R6, R14 ;  /* 0x0000000006067229 */ /* 0x008fd0000000000e */
[----:B-----5:R-:W-:-:S08]  /*1f50*/  DADD R6, R6, R16 ;  /* 0x0000000006067229 */ /* 0x020fd00000000010 */
[----:B------:R-:W-:-:S08]  /*1f60*/  DADD R6, R6, R18 ;  /* 0x0000000006067229 */ /* 0x000fd00000000012 */
[----:B------:R-:W-:Y:S01]  /*1f70*/  DADD R6, R6, R20 ;  /* 0x0000000006067229 */ /* 0x000fe20000000014 */
[----:B------:R-:W-:-:S07]  /*1f80*/  IADD3 R10, P1, PT, R4, 0x8000, RZ ;  /* 0x00008000040a7810 */ /* 0x000fce0007f3e0ff */
[----:B------:R-:W-:Y:S01]  /*1f90*/  DADD R6, R6, R22 ;  /* 0x0000000006067229 */ /* 0x000fe20000000016 */
[----:B0-----:R-:W-:Y:S02]  /*1fa0*/  IMAD.X R5, RZ, RZ, R5, P1 ;  /* 0x000000ffff057224 */ /* 0x001fe400008e0605 */
[----:B------:R-:W-:-:S05]  /*1fb0*/  IMAD.MOV.U32 R4, RZ, RZ, R10 ;  /* 0x000000ffff047224 */ /* 0x000fca00078e000a */
[----:B------:R-:W-:-:S11]  /*1fc0*/  DADD R6, R6, R8 ;  /* 0x0000000006067229 */ /* 0x000fd60000000008 */
.L_x_28:
[----:B------:R-:W-:Y:S05]  /*1fd0*/  BSYNC.RECONVERGENT B2 ;  /* 0x0000000000027941 */ /* 0x000fea0003800200 */
.L_x_27:
[----:B------:R-:W-:-:S13]  /*1fe0*/  ISETP.LT.OR P0, PT, R45, R0, P0 ;  /* 0x000000002d00720c */ /* 0x000fda0000701670 */
[----:B------:R-:W-:Y:S05]  /*1ff0*/  @!P0 BRA `(.L_x_20) ;  /* 0x0000000000248947 */ /* 0x000fea0003800000 */
[----:B------:R-:W-:Y:S01]  /*2000*/  IMAD.WIDE.U32 R2, R43, 0x8, R2 ;  /* 0x000000082b027825 */ /* 0x000fe200078e0002 */
[----:B------:R-:W2:Y:S04]  /*2010*/  LDG.E.64.CONSTANT R8, desc[UR6][R4.64+-0x1000] ;  /* 0xfff0000604087981 */ /* 0x000ea8000c1e9b00 */
[----:B------:R-:W3:Y:S04]  /*2020*/  LDG.E.64.CONSTANT R10, desc[UR6][R4.64] ;  /* 0x00000006040a7981 */ /* 0x000ee8000c1e9b00 */
[----:B------:R-:W4:Y:S04]  /*2030*/  LDG.E.64.CONSTANT R2, desc[UR6][R2.64] ;  /* 0x0000000602027981 */ /* 0x000f28000c1e9b00 */
[----:B------:R-:W5:Y:S01]  /*2040*/  LDG.E.64.CONSTANT R12, desc[UR6][R4.64+0x1000] ;  /* 0x00100006040c7981 */ /* 0x000f62000c1e9b00 */
[----:B----4-:R-:W-:-:S08]  /*2050*/  DADD R6, R6, R2 ;  /* 0x0000000006067229 */ /* 0x010fd00000000002 */
[----:B--2---:R-:W-:-:S08]  /*2060*/  DADD R6, R6, R8 ;  /* 0x0000000006067229 */ /* 0x004fd00000000008 */
[----:B---3--:R-:W-:-:S08]  /*2070*/  DADD R6, R6, R10 ;  /* 0x0000000006067229 */ /* 0x008fd0000000000a */
[----:B-----5:R-:W-:-:S11]  /*2080*/  DADD R6, R6, R12 ;  /* 0x0000000006067229 */ /* 0x020fd6000000000c */
.L_x_20:
[----:B------:R-:W-:Y:S05]  /*2090*/  BSYNC.RECONVERGENT B1 ;  /* 0x0000000000017941 */ /* 0x000fea0003800200 */
.L_x_18:
[----:B------:R-:W0:Y:S01]  /*20a0*/  S2R R0, SR_LANEID ;  /* 0x0000000000007919 */ /* 0x000e220000000000 */
[----:B------:R-:W-:Y:S04]  /*20b0*/  SHFL.DOWN PT, R2, R6, 0x1, 0x1f ;  /* 0x08201f0006027f89 */ /* 0x000fe800000e0000 */
[----:B------:R-:W1:Y:S02]  /*20c0*/  SHFL.DOWN PT, R3, R7, 0x1, 0x1f ;  /* 0x08201f0007037f89 */ /* 0x000e6400000e0000 */
[----:B-1----:R-:W-:Y:S01]  /*20d0*/  DADD R2, R2, R6 ;  /* 0x0000000002027229 */ /* 0x002fe20000000006 */
[C---:B0-----:R-:W-:Y:S02]  /*20e0*/  ISETP.GT.AND P0, PT, R0.reuse, 0x1e, PT ;  /* 0x0000001e0000780c */ /* 0x041fe40003f04270 */
[----:B------:R-:W-:-:S07]  /*20f0*/  ISETP.NE.AND P1, PT, R0, RZ, PT ;  /* 0x000000ff0000720c */ /* 0x000fce0003f25270 */
        /* <DEDUP_REMOVED lines=15> */
[----:B------:R-:W-:Y:S01]  /*21f0*/  ISETP.GT.AND P0, PT, R0, 0x17, PT ;  /* 0x000000170000780c */ /* 0x000fe20003f04270 */
[----:B------:R-:W-:Y:S01]  /*2200*/  SHFL.DOWN PT, R2, R6, 0x8, 0x1f ;  /* 0x09001f0006027f89 */ /* 0x000fe200000e0000 */
[----:B------:R-:W-:-:S03]  /*2210*/  @!P1 MOV R8, 0x400 ;  /* 0x0000040000089802 */ /* 0x000fc60000000f00 */
[----:B------:R-:W0:Y:S01]  /*2220*/  SHFL.DOWN PT, R3, R7, 0x8, 0x1f ;  /* 0x09001f0007037f89 */ /* 0x000e2200000e0000 */
[----:B-1----:R-:W-:Y:S01]  /*2230*/  @!P1 LEA R11, R11, R8, 0x18 ;  /* 0x000000080b0b9211 */ /* 0x002fe200078ec0ff */
[----:B0-----:R-:W-:-:S10]  /*2240*/  DADD R2, R2, R6 ;  /* 0x0000000002027229 */ /* 0x001fd40000000006 */
[----:B------:R-:W-:Y:S02]  /*2250*/  FSEL R4, R6, R2, P0 ;  /* 0x0000000206047208 */ /* 0x000fe40000000000 */
[----:B------:R-:W-:Y:S02]  /*2260*/  FSEL R5, R7, R3, P0 ;  /* 0x0000000307057208 */ /* 0x000fe40000000000 */
[----:B------:R-:W-:Y:S01]  /*2270*/  @!P1 SHF.R.U32.HI R6, RZ, 0x2, R41 ;  /* 0x00000002ff069819 */ /* 0x000fe20000011629 */
[----:B------:R-:W-:Y:S01]  /*2280*/  SHFL.DOWN PT, R2, R4, 0x10, 0x1f ;  /* 0x0a001f0004027f89 */ /* 0x000fe200000e0000 */
[----:B------:R-:W-:Y:S02]  /*2290*/  ISETP.NE.AND P0, PT, R41, RZ, PT ;  /* 0x000000ff2900720c */ /* 0x000fe40003f05270 */
[----:B------:R-:W-:Y:S01]  /*22a0*/  @!P1 LOP3.LUT R6, R6, 0xf8, RZ, 0xc0, !PT ;  /* 0x000000f806069812 */ /* 0x000fe200078ec0ff */
[----:B------:R-:W0:Y:S04]  /*22b0*/  SHFL.DOWN PT, R3, R5, 0x10, 0x1f ;  /* 0x0a001f0005037f89 */ /* 0x000e2800000e0000 */
[----:B------:R-:W-:Y:S01]  /*22c0*/  @!P1 IMAD.IADD R11, R6, 0x1, R11 ;  /* 0x00000001060b9824 */ /* 0x000fe200078e020b */
[----:B0-----:R-:W-:-:S07]  /*22d0*/  DADD R2, R2, R4 ;  /* 0x0000000002027229 */ /* 0x001fce0000000004 */
[----:B------:R0:W-:Y:S01]  /*22e0*/  @!P1 STS.64 [R11+0x10], R2 ;  /* 0x000010020b009388 */ /* 0x0001e20000000a00 */
[----:B------:R-:W-:Y:S01]  /*22f0*/  BAR.SYNC.DEFER_BLOCKING 0x0 ;  /* 0x0000000000007b1d */ /* 0x000fe20000010000 */
[----:B------:R-:W-:-:S04]  /*2300*/  ISETP.GT.AND P1, PT, R0, 0xf, PT ;  /* 0x0000000f0000780c */ /* 0x000fc80003f24270 */
[----:B------:R-:W-:Y:S02]  /*2310*/  FSEL R0, R4, R2, P1 ;  /* 0x0000000204007208 */ /* 0x000fe40000800000 */
[----:B------:R-:W-:-:S03]  /*2320*/  FSEL R5, R5, R3, P1 ;  /* 0x0000000305057208 */ /* 0x000fc60000800000 */
[----:B0-----:R-:W-:Y:S02]  /*2330*/  IMAD.MOV.U32 R2, RZ, RZ, R0 ;  /* 0x000000ffff027224 */ /* 0x001fe400078e0000 */
[----:B------:R-:W-:Y:S01]  /*2340*/  IMAD.MOV.U32 R3, RZ, RZ, R5 ;  /* 0x000000ffff037224 */ /* 0x000fe200078e0005 */
[----:B------:R-:W-:Y:S06]  /*2350*/  @P0 BRA `(.L_x_16) ;  /* 0x0000000000680947 */ /* 0x000fec0003800000 */
[----:B------:R-:W0:Y:S01]  /*2360*/  S2UR UR5, SR_CgaCtaId ;  /* 0x00000000000579c3 */ /* 0x000e220000008800 */
[----:B------:R-:W-:Y:S02]  /*2370*/  UMOV UR4, 0x400 ;  /* 0x0000040000047882 */ /* 0x000fe40000000000 */
[----:B0-----:R-:W-:-:S09]  /*2380*/  ULEA UR4, UR5, UR4, 0x18 ;  /* 0x0000000405047291 */ /* 0x001fd2000f8ec0ff */
[----:B------:R-:W0:Y:S04]  /*2390*/  LDS.64 R4, [UR4+0x18] ;  /* 0x00001804ff047984 */ /* 0x000e280008000a00 */
[----:B------:R-:W1:Y:S04]  /*23a0*/  LDS.128 R8, [UR4+0x20] ;  /* 0x00002004ff087984 */ /* 0x000e680008000c00 */
        /* <DEDUP_REMOVED lines=20> */
[----:B------:R-:W-:-:S11]  /*24f0*/  DADD R2, R2, R10 ;  /* 0x0000000002027229 */ /* 0x000fd6000000000a */
.L_x_16:
[----:B------:R-:W-:Y:S05]  /*2500*/  BSYNC.RECONVERGENT B0 ;  /* 0x0000000000007941 */ /* 0x000fea0003800200 */
.L_x_1:
[----:B------:R-:W-:Y:S05]  /*2510*/  @P0 EXIT ;  /* 0x000000000000094d */ /* 0x000fea0003800000 */
[----:B------:R-:W0:Y:S01]  /*2520*/  LDCU.64 UR4, c[0x0][0x398] ;  /* 0x00007300ff0477ac */ /* 0x000e220008000a00 */
[----:B------:R-:W2:Y:S01]  /*2530*/  LDC.64 R4, c[0x0][0x388] ;  /* 0x0000e200ff047b82 */ /* 0x000ea20000000a00 */
[----:B0-----:R-:W-:-:S07]  /*2540*/  DADD R2, R2, UR4 ;  /* 0x0000000402027e29 */ /* 0x001fce0008000000 */
[----:B--2---:R-:W-:Y:S01]  /*2550*/  STG.E.64 desc[UR6][R4.64], R2 ;  /* 0x0000000204007986 */ /* 0x004fe2000c101b06 */
[----:B------:R-:W-:Y:S05]  /*2560*/  EXIT ;  /* 0x000000000000794d */ /* 0x000fea0003800000 */
.L_x_29:
[----:B------:R-:W-:-:S00]  /*2570*/  BRA `(.L_x_29) ;  /* 0xfffffffc00fc7947 */ /* 0x000fc0000383ffff */
[----:B------:R-:W-:-:S00]  /*2580*/  NOP ;  /* 0x0000000000007918 */ /* 0x000fc00000000000 */
[----:B------:R-:W-:-:S00]  /*2590*/  NOP ;  /* 0x0000000000007918 */ /* 0x000fc00000000000 */
[----:B------:R-:W-:-:S00]  /*25a0*/  NOP ;  /* 0x0000000000007918 */ /* 0x000fc00000000000 */
[----:B------:R-:W-:-:S00]  /*25b0*/  NOP ;  /* 0x0000000000007918 */ /* 0x000fc00000000000 */
[----:B------:R-:W-:-:S00]  /*25c0*/  NOP ;  /* 0x0000000000007918 */ /* 0x000fc00000000000 */
[----:B------:R-:W-:-:S00]  /*25d0*/  NOP ;  /* 0x0000000000007918 */ /* 0x000fc00000000000 */
[----:B------:R-:W-:-:S00]  /*25e0*/  NOP ;  /* 0x0000000000007918 */ /* 0x000fc00000000000 */
[----:B------:R-:W-:-:S00]  /*25f0*/  NOP ;  /* 0x0000000000007918 */ /* 0x000fc00000000000 */
.L_x_454:


//--------------------- .text._ZN3cub18CUB_300001_SM_10006detail6reduce18DeviceReduceKernelINS2_10policy_hubIdyN4cuda3std3__44plusIdEEE10Policy1000EN6thrust24THRUST_300001_SM_1000_NS6detail15normal_iteratorINSD_10device_ptrIdEEEEyS9_dNS7_10__identityEEEvT0_PT3_T1_NS0_13GridEvenShareISN_EET2_T4_ --------------------------
	.section	.text._ZN3cub18CUB_300001_SM_10006detail6reduce18DeviceReduceKernelINS2_10policy_hubIdyN4cuda3std3__44plusIdEEE10Policy1000EN6thrust24THRUST_300001_SM_1000_NS6detail15normal_iteratorINSD_10device_ptrIdEEEEyS9_dNS7_10__identityEEEvT0_PT3_T1_NS0_13GridEvenShareISN_EET2_T4_,"ax",@progbits
	.align	128
        .global         _ZN3cub18CUB_300001_SM_10006detail6reduce18DeviceReduceKernelINS2_10policy_hubIdyN4cuda3std3__44plusIdEEE10Policy1000EN6thrust24THRUST_300001_SM_1000_NS6detail15normal_iteratorINSD_10device_ptrIdEEEEyS9_dNS7_10__identityEEEvT0_PT3_T1_NS0_13GridEvenShareISN_EET2_T4_
        .type           _ZN3cub18CUB_300001_SM_10006detail6reduce18DeviceReduceKernelINS2_10policy_hubIdyN4cuda3std3__44plusIdEEE10Policy1000EN6thrust24THRUST_300001_SM_1000_NS6detail15normal_iteratorINSD_10device_ptrIdEEEEyS9_dNS7_10__identityEEEvT0_PT3_T1_NS0_13GridEvenShareISN_EET2_T4_,@function
        .size           _ZN3cub18CUB_300001_SM_10006detail6reduce18DeviceReduceKernelINS2_10policy_hubIdyN4cuda3std3__44plusIdEEE10Policy1000EN6thrust24THRUST_300001_SM_1000_NS6detail15normal_iteratorINSD_10device_ptrIdEEEEyS9_dNS7_10__identityEEEvT0_PT3_T1_NS0_13GridEvenShareISN_EET2_T4_,(.L_x_455 - _ZN3cub18CUB_300001_SM_10006detail6reduce18DeviceReduceKernelINS2_10policy_hubIdyN4cuda3std3__44plusIdEEE10Policy1000EN6thrust24THRUST_300001_SM_1000_NS6detail15normal_iteratorINSD_10device_ptrIdEEEEyS9_dNS7_10__identityEEEvT0_PT3_T1_NS0_13GridEvenShareISN_EET2_T4_)
        .other          _ZN3cub18CUB_300001_SM_10006detail6reduce18DeviceReduceKernelINS2_10policy_hubIdyN4cuda3std3__44plusIdEEE10Policy1000EN6thrust24THRUST_300001_SM_1000_NS6detail15normal_iteratorINSD_10device_ptrIdEEEEyS9_dNS7_10__identityEEEvT0_PT3_T1_NS0_13GridEvenShareISN_EET2_T4_,@"STO_CUDA_ENTRY STV_DEFAULT"
_ZN3cub18CUB_300001_SM_10006detail6reduce18DeviceReduceKernelINS2_10policy_hubIdyN4cuda3std3__44plusIdEEE10Policy1000EN6thrust24THRUST_300001_SM_1000_NS6detail15normal_iteratorINSD_10device_ptrIdEEEEyS9_dNS7_10__identityEEEvT0_PT3_T1_NS0_13GridEvenShareISN_EET2_T4_:
.text._ZN3cub18CUB_300001_SM_10006detail6reduce18DeviceReduceKernelINS2_10policy_hubIdyN4cuda3std3__44plusIdEEE10Policy1000EN6thrust24THRUST_300001_SM_1000_NS6detail15normal_iteratorINSD_10device_ptrIdEEEEyS9_dNS7_10__identityEEEvT0_PT3_T1_NS0_13GridEvenShareISN_EET2_T4_:
[----:B------:R-:W-:Y:S08]  /*0000*/  LDC R1, c[0x0][0x37c] ;  /* 0x0000df00ff017b82 */ /* 0x000ff00000000800 */
[----:B------:R-:W0:Y:S01]  /*0010*/  S2UR UR18, SR_CTAID.X ;  /* 0x00000000001279c3 */ /* 0x000e220000002500 */
[----:B------:R-:W1:Y:S01]  /*0020*/  LDCU.64 UR4, c[0x0][0x3b8] ;  /* 0x00007700ff0477ac */ /* 0x000e620008000a00 */
[----:B------:R-:W-:Y:S01]  /*0030*/  BSSY.RECONVERGENT B0, `(.L_x_30) ;  /* 0x0000277000007945 */ /* 0x000fe20003800200 */
[----:B------:R-:W2:Y:S01]  /*0040*/  LDCU UR11, c[0x0][0x3c0] ;  /* 0x00007800ff0b77ac */ /* 0x000ea20008000800 */
[----:B------:R-:W3:Y:S01]  /*0050*/  LDCU.64 UR16, c[0x0][0x358] ;  /* 0x00006b00ff1077ac */ /* 0x000ee20008000a00 */
[----:B-1----:R-:W-:-:S02]  /*0060*/  IMAD.U32 R12, RZ, RZ, UR4 ;  /* 0x00000004ff0c7e24 */ /* 0x002fc4000f8e00ff */
[----:B------:R-:W-:Y:S01]  /*0070*/  IMAD.U32 R3, RZ, RZ, UR5 ;  /* 0x00000005ff037e24 */ /* 0x000fe2000f8e00ff */
[----:B--2---:R-:W-:Y:S02]  /*0080*/  UIMAD UR5, UR11, 0xe00, URZ ;  /* 0x00000e000b0578a4 */ /* 0x004fe4000f8e02ff */
[----:B0-----:R-:W-:Y:S02]  /*0090*/  UIMAD UR9, UR18, 0xe00, URZ ;  /* 0x00000e00120978a4 */ /* 0x001fe4000f8e02ff */
[----:B------:R-:W-:-:S04]  /*00a0*/  USHF.R.S32.HI UR4, URZ, 0x1f, UR5 ;  /* 0x0000001fff047899 */ /* 0x000fc80008011405 */
[----:B------:R-:W-:-:S04]  /*00b0*/  IADD3 R13, P1, PT, R12, -UR9, RZ ;  /* 0x800000090c0d7c10 */ /* 0x000fc8000ff3e0ff */
[----:B------:R-:W-:Y:S02]  /*00c0*/  ISETP.GT.U32.AND P0, PT, R13, 0xdff, PT ;  /* 0x00000dff0d00780c */ /* 0x000fe40003f04070 */
[----:B------:R-:W-:-:S04]  /*00d0*/  IADD3.X R2, PT, PT, R3, -0x1, RZ, P1, !PT ;  /* 0xffffffff03027810 */ /* 0x000fc80000ffe4ff */
[----:B------:R-:W-:-:S13]  /*00e0*/  ISETP.GT.U32.AND.EX P0, PT, R2, RZ, PT, P0 ;  /* 0x000000ff0200720c */ /* 0x000fda0003f04100 */
[----:B---3--:R-:W-:Y:S05]  /*00f0*/  @P0 BRA `(.L_x_31) ;  /* 0x0000001400280947 */ /* 0x008fea0003800000 */
[----:B------:R-:W0:Y:S01]  /*0100*/  S2R R0, SR_TID.X ;  /* 0x0000000000007919 */ /* 0x000e220000002100 */
[----:B------:R-:W-:Y:S01]  /*0110*/  VIADD R3, R12, -UR9 ;  /* 0x800000090c037c36 */ /* 0x000fe20008000000 */
[----:B------:R-:W-:Y:S01]  /*0120*/  BSSY.RECONVERGENT B1, `(.L_x_32) ;  /* 0x000000a000017945 */ /* 0x000fe20003800200 */
[----:B------:R-:W-:-:S03]  /*0130*/  CS2R R8, SRZ ;  /* 0x0000000000087805 */ /* 0x000fc6000001ff00 */
[----:B0-----:R-:W-:Y:S01]  /*0140*/  ISETP.GE.AND P0, PT, R0, R3, PT ;  /* 0x000000030000720c */ /* 0x001fe20003f06270 */
[----:B------:R-:W-:-:S12]  /*0150*/  IMAD.MOV.U32 R2, RZ, RZ, R0 ;  /* 0x000000ffff027224 */ /* 0x000fd800078e0000 */
[----:B------:R-:W-:Y:S05]  /*0160*/  @P0 BRA `(.L_x_33) ;  /* 0x0000000000140947 */ /* 0x000fea0003800000 */
[----:B------:R-:W0:Y:S01]  /*0170*/  LDC.64 R8, c[0x0][0x380] ;  /* 0x0000e000ff087b82 */ /* 0x000e220000000a00 */
[----:B------:R-:W-:-:S04]  /*0180*/  VIADD R5, R0, UR9 ;  /* 0x0000000900057c36 */ /* 0x000fc80008000000 */
[----:B0-----:R-:W-:-:S06]  /*0190*/  IMAD.WIDE.U32 R8, R5, 0x8, R8 ;  /* 0x0000000805087825 */ /* 0x001fcc00078e0008 */
[----:B------:R-:W5:Y:S01]  /*01a0*/  LDG.E.64 R8, desc[UR16][R8.64] ;  /* 0x0000001008087981 */ /* 0x000f62000c1e1b00 */
[----:B------:R-:W-:-:S07]  /*01b0*/  VIADD R2, R0, 0x200 ;  /* 0x0000020000027836 */ /* 0x000fce0000000000 */
.L_x_33:
[----:B------:R-:W-:Y:S05]  /*01c0*/  BSYNC.RECONVERGENT B1 ;  /* 0x0000000000017941 */ /* 0x000fea0003800200 */
.L_x_32:
[----:B------:R-:W-:Y:S01]  /*01d0*/  ISETP.GE.AND P0, PT, R2, R3, PT ;  /* 0x000000030200720c */ /* 0x000fe20003f06270 */
[----:B------:R-:W-:-:S12]  /*01e0*/  BSSY.RECONVERGENT B1, `(.L_x_34) ;  /* 0x0000078000017945 */ /* 0x000fd80003800200 */
[----:B------:R-:W-:Y:S05]  /*01f0*/  @P0 BRA `(.L_x_35) ;  /* 0x0000000400d80947 */ /* 0x000fea0003800000 */
[----:B------:R-:W-:Y:S01]  /*0200*/  LOP3.LUT R5, RZ, R2, RZ, 0x33, !PT ;  /* 0x00000002ff057212 */ /* 0x000fe200078e33ff */
[----:B------:R-:W-:Y:S03]  /*0210*/  BSSY.RECONVERGENT B2, `(.L_x_36) ;  /* 0x0000036000027945 */ /* 0x000fe60003800200 */
[----:B------:R-:W-:-:S04]  /*0220*/  IADD3 R12, PT, PT, R12, -UR9, R5 ;  /* 0x800000090c0c7c10 */ /* 0x000fc8000fffe005 */
[C---:B------:R-:W-:Y:S02]  /*0230*/  ISETP.GE.U32.AND P1, PT, R12.reuse, 0x1e00, PT ;  /* 0x00001e000c00780c */ /* 0x040fe40003f26070 */
[----:B------:R-:W-:-:S04]  /*0240*/  LEA.HI R4, R12, 0x1, RZ, 0x17 ;  /* 0x000000010c047811 */ /* 0x000fc800078fb8ff */
[----:B------:R-:W-:-:S04]  /*0250*/  LOP3.LUT R5, R4, 0xf, RZ, 0xc0, !PT ;  /* 0x0000000f04057812 */ /* 0x000fc800078ec0ff */
[----:B------:R-:W-:-:S03]  /*0260*/  ISETP.NE.AND P0, PT, R5, RZ, PT ;  /* 0x000000ff0500720c */ /* 0x000fc60003f05270 */
[----:B------:R-:W-:Y:S10]  /*0270*/  @!P1 BRA `(.L_x_37) ;  /* 0x0000000000bc9947 */ /* 0x000ff40003800000 */
[----:B------:R-:W0:Y:S01]  /*0280*/  LDCU.64 UR4, c[0x0][0x380] ;  /* 0x00007000ff0477ac */ /* 0x000e220008000a00 */
[----:B------:R-:W-:Y:S01]  /*0290*/  IMAD.WIDE.U32 R6, R2, 0x8, RZ ;  /* 0x0000000802067825 */ /* 0x000fe200078e00ff */
[----:B------:R-:W-:-:S03]  /*02a0*/  LOP3.LUT R26, R4, 0xfffff0, RZ, 0xc0, !PT ;  /* 0x00fffff0041a7812 */ /* 0x000fc600078ec0ff */
[----:B------:R-:W-:Y:S02]  /*02b0*/  IMAD.U32 R11, RZ, RZ, UR18 ;  /* 0x00000012ff0b7e24 */ /* 0x000fe4000f8e00ff */
[----:B------:R-:W-:Y:S02]  /*02c0*/  IMAD.MOV R26, RZ, RZ, -R26 ;  /* 0x000000ffff1a7224 */ /* 0x000fe400078e0a1a */
[----:B------:R-:W-:-:S03]  /*02d0*/  IMAD.WIDE.U32 R6, R11, 0x7000, R6 ;  /* 0x000070000b067825 */ /* 0x000fc600078e0006 */
[----:B0-----:R-:W-:-:S04]  /*02e0*/  IADD3 R6, P1, PT, R6, UR4, RZ ;  /* 0x0000000406067c10 */ /* 0x001fc8000ff3e0ff */
[----:B------:R-:W-:-:S04]  /*02f0*/  IADD3 R6, P2, PT, R6, 0x8000, RZ ;  /* 0x0000800006067810 */ /* 0x000fc80007f5e0ff */
[----:B------:R-:W-:-:S09]  /*0300*/  IADD3.X R7, PT, PT, RZ, UR5, R7, P2, P1 ;  /* 0x00000005ff077c10 */ /* 0x000fd200097e2407 */
.L_x_38:
[----:B------:R-:W2:Y:S04]  /*0310*/  LDG.E.64 R10, desc[UR16][R6.64+-0x8000] ;  /* 0xff800010060a7981 */ /* 0x000ea8000c1e1b00 */
[----:B------:R-:W3:Y:S04]  /*0320*/  LDG.E.64 R12, desc[UR16][R6.64+-0x7000] ;  /* 0xff900010060c7981 */ /* 0x000ee8000c1e1b00 */
[----:B------:R-:W4:Y:S04]  /*0330*/  LDG.E.64 R14, desc[UR16][R6.64+-0x6000] ;  /* 0xffa00010060e7981 */ /* 0x000f28000c1e1b00 */
[----:B------:R-:W4:Y:S04]  /*0340*/  LDG.E.64 R16, desc[UR16][R6.64+-0x5000] ;  /* 0xffb0001006107981 */ /* 0x000f28000c1e1b00 */
[----:B------:R-:W4:Y:S04]  /*0350*/  LDG.E.64 R18, desc[UR16][R6.64+-0x4000] ;  /* 0xffc0001006127981 */ /* 0x000f28000c1e1b00 */
[----:B------:R-:W4:Y:S04]  /*0360*/  LDG.E.64 R20, desc[UR16][R6.64+-0x3000] ;  /* 0xffd0001006147981 */ /* 0x000f28000c1e1b00 */
[----:B------:R-:W4:Y:S04]  /*0370*/  LDG.E.64 R24, desc[UR16][R6.64+-0x2000] ;  /* 0xffe0001006187981 */ /* 0x000f28000c1e1b00 */
[----:B------:R-:W4:Y:S01]  /*0380*/  LDG.E.64 R22, desc[UR16][R6.64+-0x1000] ;  /* 0xfff0001006167981 */ /* 0x000f22000c1e1b00 */
[----:B--2--5:R-:W-:-:S03]  /*0390*/  DADD R10, R10, R8 ;  /* 0x000000000a0a7229 */ /* 0x024fc60000000008 */
[----:B------:R-:W2:Y:S05]  /*03a0*/  LDG.E.64 R8, desc[UR16][R6.64] ;  /* 0x0000001006087981 */ /* 0x000eaa000c1e1b00 */
[----:B---3--:R-:W-:Y:S02]  /*03b0*/  DADD R12, R10, R12 ;  /* 0x000000000a0c7229 */ /* 0x008fe4000000000c */
[----:B------:R-:W3:Y:S06]  /*03c0*/  LDG.E.64 R10, desc[UR16][R6.64+0x1000] ;  /* 0x00100010060a7981 */ /* 0x000eec000c1e1b00 */
[----:B----4-:R-:W-:-:S02]  /*03d0*/  DADD R14, R12, R14 ;  /* 0x000000000c0e7229 */ /* 0x010fc4000000000e */
[----:B------:R-:W4:Y:S06]  /*03e0*/  LDG.E.64 R12, desc[UR16][R6.64+0x2000] ;  /* 0x00200010060c7981 */ /* 0x000f2c000c1e1b00 */
[----:B------:R-:W-:Y:S02]  /*03f0*/  DADD R16, R14, R16 ;  /* 0x000000000e107229 */ /* 0x000fe40000000010 */
[----:B------:R-:W4:Y:S06]  /*0400*/  LDG.E.64 R14, desc[UR16][R6.64+0x3000] ;  /* 0x00300010060e7981 */ /* 0x000f2c000c1e1b00 */
[----:B------:R-:W-:-:S02]  /*0410*/  DADD R18, R16, R18 ;  /* 0x0000000010127229 */ /* 0x000fc40000000012 */
[----:B------:R-:W4:Y:S06]  /*0420*/  LDG.E.64 R16, desc[UR16][R6.64+0x4000] ;  /* 0x0040001006107981 */ /* 0x000f2c000c1e1b00 */
[----:B------:R-:W-:Y:S02]  /*0430*/  DADD R20, R18, R20 ;  /* 0x0000000012147229 */ /* 0x000fe40000000014 */
[----:B------:R-:W4:Y:S06]  /*0440*/  LDG.E.64 R18, desc[UR16][R6.64+0x5000] ;  /* 0x0050001006127981 */ /* 0x000f2c000c1e1b00 */
[----:B------:R-:W-:-:S02]  /*0450*/  DADD R24, R20, R24 ;  /* 0x0000000014187229 */ /* 0x000fc40000000018 */
[----:B------:R-:W4:Y:S06]  /*0460*/  LDG.E.64 R20, desc[UR16][R6.64+0x6000] ;  /* 0x0060001006147981 */ /* 0x000f2c000c1e1b00 */
[----:B------:R-:W-:Y:S02]  /*0470*/  DADD R22, R24, R22 ;  /* 0x0000000018167229 */ /* 0x000fe40000000016 */
[----:B------:R0:W4:Y:S01]  /*0480*/  LDG.E.64 R24, desc[UR16][R6.64+0x7000] ;  /* 0x0070001006187981 */ /* 0x000122000c1e1b00 */
[----:B------:R-:W-:Y:S02]  /*0490*/  VIADD R26, R26, 0x10 ;  /* 0x000000101a1a7836 */ /* 0x000fe40000000000 */
[----:B------:R-:W-:-:S03]  /*04a0*/  VIADD R2, R2, 0x2000 ;  /* 0x0000200002027836 */ /* 0x000fc60000000000 */
[----:B------:R-:W-:Y:S02]  /*04b0*/  ISETP.NE.AND P1, PT, R26, RZ, PT ;  /* 0x000000ff1a00720c */ /* 0x000fe40003f25270 */
[----:B0-----:R-:W-:-:S05]  /*04c0*/  IADD3 R6, P2, PT, R6, 0x10000, RZ ;  /* 0x0001000006067810 */ /* 0x001fca0007f5e0ff */
[----:B------:R-:W-:Y:S01]  /*04d0*/  IMAD.X R7, RZ, RZ, R7, P2 ;  /* 0x000000ffff077224 */ /* 0x000fe200010e0607 */
[----:B--2---:R-:W-:-:S08]  /*04e0*/  DADD R8, R22, R8 ;  /* 0x0000000016087229 */ /* 0x004fd00000000008 */
[----:B---3--:R-:W-:-:S08]  /*04f0*/  DADD R8, R8, R10 ;  /* 0x0000000008087229 */ /* 0x008fd0000000000a */
[----:B----4-:R-:W-:-:S08]  /*0500*/  DADD R8, R8, R12 ;  /* 0x0000000008087229 */ /* 0x010fd0000000000c */
[----:B------:R-:W-:-:S08]  /*0510*/  DADD R8, R8, R14 ;  /* 0x0000000008087229 */ /* 0x000fd0000000000e */
[----:B------:R-:W-:-:S08]  /*0520*/  DADD R8, R8, R16 ;  /* 0x0000000008087229 */ /* 0x000fd00000000010 */
[----:B------:R-:W-:-:S08]  /*0530*/  DADD R8, R8, R18 ;  /* 0x0000000008087229 */ /* 0x000fd00000000012 */
[----:B------:R-:W-:-:S08]  /*0540*/  DADD R8, R8, R20 ;  /* 0x0000000008087229 */ /* 0x000fd00000000014 */
[----:B------:R-:W-:Y:S01]  /*0550*/  DADD R8, R8, R24 ;  /* 0x0000000008087229 */ /* 0x000fe20000000018 */
[----:B------:R-:W-:Y:S10]  /*0560*/  @P1 BRA `(.L_x_38) ;  /* 0xfffffffc00681947 */ /* 0x000ff4000383ffff */
.L_x_37:
[----:B------:R-:W-:Y:S05]  /*0570*/  BSYNC.RECONVERGENT B2 ;  /* 0x0000000000027941 */ /* 0x000fea0003800200 */
.L_x_36:
[----:B------:R-:W-:Y:S05]  /*0580*/  @!P0 BRA `(.L_x_35) ;  /* 0x0000000000f48947 */ /* 0x000fea0003800000 */
[----:B------:R-:W-:Y:S01]  /*0590*/  ISETP.GE.U32.AND P1, PT, R5, 0x8, PT ;  /* 0x000000080500780c */ /* 0x000fe20003f26070 */
[----:B------:R-:W-:Y:S01]  /*05a0*/  BSSY.RECONVERGENT B2, `(.L_x_39) ;  /* 0x000001a000027945 */ /* 0x000fe20003800200 */
[----:B------:R-:W-:-:S04]  /*05b0*/  LOP3.LUT R26, R4, 0x7, RZ, 0xc0, !PT ;  /* 0x00000007041a7812 */ /* 0x000fc800078ec0ff */
[----:B------:R-:W-:-:S07]  /*05c0*/  ISETP.NE.AND P0, PT, R26, RZ, PT ;  /* 0x000000ff1a00720c */ /* 0x000fce0003f05270 */
[----:B------:R-:W-:Y:S06]  /*05d0*/  @!P1 BRA `(.L_x_40) ;  /* 0x0000000000589947 */ /* 0x000fec0003800000 */
[----:B------:R-:W0:Y:S01]  /*05e0*/  LDCU.64 UR4, c[0x0][0x380] ;  /* 0x00007000ff0477ac */ /* 0x000e220008000a00 */
[----:B------:R-:W-:-:S04]  /*05f0*/  IADD3 R5, P1, PT, R2, UR9, RZ ;  /* 0x0000000902057c10 */ /* 0x000fc8000ff3e0ff */
[----:B------:R-:W-:Y:S02]  /*0600*/  LEA.HI.X.SX32 R6, R2, RZ, 0x1, P1 ;  /* 0x000000ff02067211 */ /* 0x000fe400008f0eff */
[----:B0-----:R-:W-:-:S04]  /*0610*/  LEA R24, P1, R5, UR4, 0x3 ;  /* 0x0000000405187c11 */ /* 0x001fc8000f8218ff */
[----:B------:R-:W-:-:S05]  /*0620*/  LEA.HI.X R25, R5, UR5, R6, 0x3, P1 ;  /* 0x0000000505197c11 */ /* 0x000fca00088f1c06 */
        /* <DEDUP_REMOVED lines=17> */
.L_x_40:
[----:B------:R-:W-:Y:S05]  /*0740*/  BSYNC.RECONVERGENT B2 ;  /* 0x0000000000027941 */ /* 0x000fea0003800200 */
.L_x_39:
        /* <DEDUP_REMOVED lines=14> */
[----:B------:R-:W4:Y:S01]  /*0830*/  LDG.E.64 R14, desc[UR16][R4.64+0x3000] ;  /* 0x00300010040e7981 */ /* 0x000f22000c1e1b00 */
[----:B------:R-:W-:Y:S01]  /*0840*/  VIADD R2, R2, 0x800 ;  /* 0x0000080002027836 */ /* 0x000fe20000000000 */
[----:B--2--5:R-:W-:-:S08]  /*0850*/  DADD R6, R8, R6 ;  /* 0x0000000008067229 */ /* 0x024fd00000000006 */
[----:B---3--:R-:W-:-:S08]  /*0860*/  DADD R6, R6, R10 ;  /* 0x0000000006067229 */ /* 0x008fd0000000000a */
[----:B----4-:R-:W-:-:S08]  /*0870*/  DADD R6, R6, R12 ;  /* 0x0000000006067229 */ /* 0x010fd0000000000c */
[----:B------:R-:W-:-:S11]  /*0880*/  DADD R8, R6, R14 ;  /* 0x0000000006087229 */ /* 0x000fd6000000000e */
.L_x_42:
[----:B------:R-:W-:Y:S05]  /*0890*/  BSYNC.RECONVERGENT B2 ;  /* 0x0000000000027941 */ /* 0x000fea0003800200 */
.L_x_41:
[----:B------:R-:W-:Y:S05]  /*08a0*/  @!P0 BRA `(.L_x_35) ;  /* 0x00000000002c8947 */ /* 0x000fea0003800000 */
[----:B------:R-:W0:Y:S01]  /*08b0*/  LDC.64 R4, c[0x0][0x380] ;  /* 0x0000e000ff047b82 */ /* 0x000e220000000a00 */
[----:B------:R-:W-:Y:S02]  /*08c0*/  IMAD.U32 R7, RZ, RZ, UR18 ;  /* 0x00000012ff077e24 */ /* 0x000fe4000f8e00ff */
[----:B------:R-:W-:Y:S02]  /*08d0*/  IMAD.MOV R10, RZ, RZ, -R16 ;  /* 0x000000ffff0a7224 */ /* 0x000fe400078e0a10 */
[----:B0-----:R-:W-:-:S07]  /*08e0*/  IMAD.WIDE.U32 R4, R7, 0x7000, R4 ;  /* 0x0000700007047825 */ /* 0x001fce00078e0004 */
.L_x_43:
[----:B------:R-:W-:-:S06]  /*08f0*/  IMAD.WIDE R6, R2, 0x8, R4 ;  /* 0x0000000802067825 */ /* 0x000fcc00078e0204 */
[----:B------:R-:W2:Y:S01]  /*0900*/  LDG.E.64 R6, desc[UR16][R6.64] ;  /* 0x0000001006067981 */ /* 0x000ea2000c1e1b00 */
[----:B------:R-:W-:Y:S02]  /*0910*/  VIADD R10, R10, 0x1 ;  /* 0x000000010a0a7836 */ /* 0x000fe40000000000 */
[----:B------:R-:W-:-:S03]  /*0920*/  VIADD R2, R2, 0x200 ;  /* 0x0000020002027836 */ /* 0x000fc60000000000 */
[----:B------:R-:W-:Y:S01]  /*0930*/  ISETP.NE.AND P0, PT, R10, RZ, PT ;  /* 0x000000ff0a00720c */ /* 0x000fe20003f05270 */
[----:B--2--5:R-:W-:-:S12]  /*0940*/  DADD R8, R6, R8 ;  /* 0x0000000006087229 */ /* 0x024fd80000000008 */
[----:B------:R-:W-:Y:S05]  /*0950*/  @P0 BRA `(.L_x_43) ;  /* 0xfffffffc00e40947 */ /* 0x000fea000383ffff */
.L_x_35:
[----:B------:R-:W-:Y:S05]  /*0960*/  BSYNC.RECONVERGENT B1 ;  /* 0x0000000000017941 */ /* 0x000fea0003800200 */
.L_x_34:
        /* <DEDUP_REMOVED lines=12> */
[----:B------:R-:W-:-:S03]  /*0a30*/  @!P1 SHF.R.U32.HI R3, RZ, 0x2, R0 ;  /* 0x00000002ff039819 */ /* 0x000fc60000011600 */
[----:B------:R-:W0:Y:S01]  /*0a40*/  SHFL.DOWN PT, R5, R7, 0x2, 0x1f ;  /* 0x08401f0007057f89 */ /* 0x000e2200000e0000 */
[----:B------:R-:W-:Y:S01]  /*0a50*/  @!P1 LOP3.LUT R3, R3, 0xf8, RZ, 0xc0, !PT ;  /* 0x000000f803039812 */ /* 0x000fe200078ec0ff */
        /* <DEDUP_REMOVED lines=14> */
[----:B-1----:R-:W-:-:S05]  /*0b40*/  @!P1 LEA R10, R13, R10, 0x18 ;  /* 0x0000000a0d0a9211 */ /* 0x002fca00078ec0ff */
[----:B------:R-:W-:Y:S01]  /*0b50*/  @!P1 IMAD.IADD R3, R3, 0x1, R10 ;  /* 0x0000000103039824 */ /* 0x000fe200078e020a */
[----:B0-----:R-:W-:-:S10]  /*0b60*/  DADD R4, R4, R8 ;  /* 0x0000000004047229 */ /* 0x001fd40000000008 */
[----:B------:R-:W-:Y:S02]  /*0b70*/  FSEL R6, R8, R4, P0 ;  /* 0x0000000408067208 */ /* 0x000fe40000000000 */
[----:B------:R-:W-:Y:S02]  /*0b80*/  FSEL R7, R9, R5, P0 ;  /* 0x0000000509077208 */ /* 0x000fe40000000000 */
[----:B------:R-:W-:Y:S01]  /*0b90*/  ISETP.NE.AND P0, PT, R0, RZ, PT ;  /* 0x000000ff0000720c */ /* 0x000fe20003f05270 */
[----:B------:R-:W-:Y:S04]  /*0ba0*/  SHFL.DOWN PT, R4, R6, 0x10, 0x1f ;  /* 0x0a001f0006047f89 */ /* 0x000fe800000e0000 */
[----:B------:R-:W0:Y:S02]  /*0bb0*/  SHFL.DOWN PT, R5, R7, 0x10, 0x1f ;  /* 0x0a001f0007057f89 */ /* 0x000e2400000e0000 */
        /* <DEDUP_REMOVED lines=10> */
[----:B--2---:R-:W0:Y:S04]  /*0c60*/  LDS.64 R2, [UR4+0x18] ;  /* 0x00001804ff027984 */ /* 0x004e280008000a00 */
        /* <DEDUP_REMOVED lines=23> */
.L_x_44:
[----:B------:R-:W-:-:S05]  /*0de0*/  LOP3.LUT R2, R0, 0x3e0, RZ, 0xc0, !PT ;  /* 0x000003e000027812 */ /* 0x000fca00078ec0ff */
[----:B------:R-:W-:Y:S01]  /*0df0*/  VIADD R4, R2, 0x20 ;  /* 0x0000002002047836 */ /* 0x000fe20000000000 */
[----:B------:R-:W-:-:S04]  /*0e00*/  LOP3.LUT R2, RZ, R2, RZ, 0x33, !PT ;  /* 0x00000002ff027212 */ /* 0x000fc800078e33ff */
[----:B------:R-:W-:Y:S01]  /*0e10*/  ISETP.GT.AND P0, PT, R4, R3, PT ;  /* 0x000000030400720c */ /* 0x000fe20003f04270 */
[----:B------:R-:W-:-:S05]  /*0e20*/  IMAD.IADD R2, R3, 0x1, R2 ;  /* 0x0000000103027824 */ /* 0x000fca00078e0202 */
[----:B------:R-:W-:Y:S02]  /*0e30*/  SEL R5, R2, 0x1f, P0 ;  /* 0x0000001f02057807 */ /* 0x000fe40000000000 */
[----:B------:R-:W0:Y:S03]  /*0e40*/  S2R R2, SR_LANEID ;  /* 0x0000000000027919 */ /* 0x000e260000000000 */
[----:B-----5:R-:W-:Y:S04]  /*0e50*/  SHFL.DOWN PT, R6, R8, 0x1, R5 ;  /* 0x0820000008067989 */ /* 0x020fe800000e0005 */
[----:B------:R-:W1:Y:S02]  /*0e60*/  SHFL.DOWN PT, R7, R9, 0x1, R5 ;  /* 0x0820000009077989 */ /* 0x000e6400000e0005 */
[----:B-1----:R-:W-:Y:S01]  /*0e70*/  DADD R6, R6, R8 ;  /* 0x0000000006067229 */ /* 0x002fe20000000008 */
[C---:B0-----:R-:W-:Y:S01]  /*0e80*/  ISETP.GE.AND P0, PT, R2.reuse, R5, PT ;  /* 0x000000050200720c */ /* 0x041fe20003f06270 */
[C---:B------:R-:W-:Y:S01]  /*0e90*/  VIADD R4, R2.reuse, 0x2 ;  /* 0x0000000202047836 */ /* 0x040fe20000000000 */
[----:B------:R-:W-:-:S07]  /*0ea0*/  ISETP.NE.AND P1, PT, R2, RZ, PT ;  /* 0x000000ff0200720c */ /* 0x000fce0003f25270 */
[----:B------:R-:W-:Y:S02]  /*0eb0*/  FSEL R10, R6, R8, !P0 ;  /* 0x00000008060a7208 */ /* 0x000fe40004000000 */
[----:B------:R-:W-:Y:S02]  /*0ec0*/  FSEL R11, R7, R9, !P0 ;  /* 0x00000009070b7208 */ /* 0x000fe40004000000 */
[----:B------:R-:W-:Y:S01]  /*0ed0*/  ISETP.GT.AND P0, PT, R4, R5, PT ;  /* 0x000000050400720c */ /* 0x000fe20003f04270 */
[----:B------:R-:W-:Y:S01]  /*0ee0*/  SHFL.DOWN PT, R6, R10, 0x2, R5 ;  /* 0x084000000a067989 */ /* 0x000fe200000e0005 */
[----:B------:R-:W-:-:S03]  /*0ef0*/  VIADD R4, R2, 0x4 ;  /* 0x0000000402047836 */ /* 0x000fc60000000000 */
[----:B------:R-:W0:Y:S02]  /*0f00*/  SHFL.DOWN PT, R7, R11, 0x2, R5 ;  /* 0x084000000b077989 */ /* 0x000e2400000e0005 */
[----:B0-----:R-:W-:-:S10]  /*0f10*/  DADD R6, R6, R10 ;  /* 0x0000000006067229 */ /* 0x001fd4000000000a */
[----:B------:R-:W-:Y:S02]  /*0f20*/  FSEL R12, R10, R6, P0 ;  /* 0x000000060a0c7208 */ /* 0x000fe40000000000 */
[----:B------:R-:W-:Y:S02]  /*0f30*/  FSEL R13, R11, R7, P0 ;  /* 0x000000070b0d7208 */ /* 0x000fe40000000000 */
[----:B------:R-:W-:Y:S01]  /*0f40*/  ISETP.GT.AND P0, PT, R4, R5, PT ;  /* 0x000000050400720c */ /* 0x000fe20003f04270 */
[----:B------:R-:W-:Y:S01]  /*0f50*/  SHFL.DOWN PT, R6, R12, 0x4, R5 ;  /* 0x088000000c067989 */ /* 0x000fe200000e0005 */
[C---:B------:R-:W-:Y:S02]  /*0f60*/  VIADD R4, R2.reuse, 0x8 ;  /* 0x0000000802047836 */ /* 0x040fe40000000000 */
[----:B------:R-:W-:Y:S01]  /*0f70*/  VIADD R2, R2, 0x10 ;  /* 0x0000001002027836 */ /* 0x000fe20000000000 */
[----:B------:R-:W0:Y:S02]  /*0f80*/  SHFL.DOWN PT, R7, R13, 0x4, R5 ;  /* 0x088000000d077989 */ /* 0x000e2400000e0005 */
[----:B0-----:R-:W-:-:S10]  /*0f90*/  DADD R6, R6, R12 ;  /* 0x0000000006067229 */ /* 0x001fd4000000000c */
[----:B------:R-:W-:Y:S02]  /*0fa0*/  FSEL R8, R12, R6, P0 ;  /* 0x000000060c087208 */ /* 0x000fe40000000000 */
[----:B------:R-:W-:Y:S02]  /*0fb0*/  FSEL R9, R13, R7, P0 ;  /* 0x000000070d097208 */ /* 0x000fe40000000000 */
[----:B------:R-:W-:Y:S01]  /*0fc0*/  ISETP.GT.AND P0, PT, R4, R5, PT ;  /* 0x000000050400720c */ /* 0x000fe20003f04270 */
[----:B------:R-:W-:Y:S01]  /*0fd0*/  SHFL.DOWN PT, R6, R8, 0x8, R5 ;  /* 0x0900000008067989 */ /* 0x000fe200000e0005 */
[----:B------:R-:W-:-:S03]  /*0fe0*/  @!P1 SHF.R.U32.HI R4, RZ, 0x2, R0 ;  /* 0x00000002ff049819 */ /* 0x000fc60000011600 */
[----:B------:R-:W0:Y:S01]  /*0ff0*/  SHFL.DOWN PT, R7, R9, 0x8, R5 ;  /* 0x0900000009077989 */ /* 0x000e2200000e0005 */
[----:B------:R-:W-:Y:S01]  /*1000*/  @!P1 LOP3.LUT R4, R4, 0xf8, RZ, 0xc0, !PT ;  /* 0x000000f804049812 */ /* 0x000fe200078ec0ff */
[----:B------:R-:W1:Y:S01]  /*1010*/  @!P1 S2R R13, SR_CgaCtaId ;  /* 0x00000000000d9919 */ /* 0x000e620000008800 */
[----:B0-----:R-:W-:-:S10]  /*1020*/  DADD R6, R6, R8 ;  /* 0x0000000006067229 */ /* 0x001fd40000000008 */
[----:B------:R-:W-:Y:S02]  /*1030*/  FSEL R10, R8, R6, P0 ;  /* 0x00000006080a7208 */ /* 0x000fe40000000000 */
[----:B------:R-:W-:Y:S02]  /*1040*/  FSEL R11, R9, R7, P0 ;  /* 0x00000007090b7208 */ /* 0x000fe40000000000 */
[----:B------:R-:W-:Y:S01]  /*1050*/  @!P1 MOV R8, 0x400 ;  /* 0x0000040000089802 */ /* 0x000fe20000000f00 */
[----:B------:R-:W-:Y:S01]  /*1060*/  SHFL.DOWN PT, R6, R10, 0x10, R5 ;  /* 0x0a0000000a067989 */ /* 0x000fe200000e0005 */
[----:B------:R-:W-:Y:S02]  /*1070*/  ISETP.GT.AND P0, PT, R2, R5, PT ;  /* 0x000000050200720c */ /* 0x000fe40003f04270 */
[----:B-1----:R-:W-:Y:S01]  /*1080*/  @!P1 LEA R13, R13, R8, 0x18 ;  /* 0x000000080d0d9211 */ /* 0x002fe200078ec0ff */
[----:B------:R-:W0:Y:S04]  /*1090*/  SHFL.DOWN PT, R7, R11, 0x10, R5 ;  /* 0x0a0000000b077989 */ /* 0x000e2800000e0005 */
[----:B------:R-:W-:Y:S01]  /*10a0*/  @!P1 IMAD.IADD R13, R4, 0x1, R13 ;  /* 0x00000001040d9824 */ /* 0x000fe200078e020d */
[----:B0-----:R-:W-:-:S10]  /*10b0*/  DADD R6, R6, R10 ;  /* 0x0000000006067229 */ /* 0x001fd4000000000a */
[----:B------:R-:W-:Y:S02]  /*10c0*/  FSEL R8, R10, R6, P0 ;  /* 0x000000060a087208 */ /* 0x000fe40000000000 */
[----:B------:R-:W-:Y:S02]  /*10d0*/  FSEL R9, R11, R7, P0 ;  /* 0x000000070b097208 */ /* 0x000fe40000000000 */
[----:B------:R-:W-:-:S03]  /*10e0*/  ISETP.NE.AND P0, PT, R0, RZ, PT ;  /* 0x000000ff0000720c */ /* 0x000fc60003f05270 */
[----:B------:R1:W-:Y:S01]  /*10f0*/  @!P1 STS.64 [R13+0x10], R8 ;  /* 0x000010080d009388 */ /* 0x0003e20000000a00 */
[----:B------:R-:W-:Y:S09]  /*1100*/  BAR.SYNC.DEFER_BLOCKING 0x0 ;  /* 0x0000000000007b1d */ /* 0x000ff20000010000 */
[----:B------:R-:W-:Y:S05]  /*1110*/  @P0 BRA `(.L_x_45) ;  /* 0x0000001400a00947 */ /* 0x000fea0003800000 */
[----:B------:R-:W0:Y:S01]  /*1120*/  S2UR UR5, SR_CgaCtaId ;  /* 0x00000000000579c3 */ /* 0x000e220000008800 */
[----:B------:R-:W-:Y:S01]  /*1130*/  UMOV UR4, 0x400 ;  /* 0x0000040000047882 */ /* 0x000fe20000000000 */
[----:B------:R-:W-:Y:S01]  /*1140*/  ISETP.GT.AND P1, PT, R3, 0x20, PT ;  /* 0x000000200300780c */ /* 0x000fe20003f24270 */
[----:B0-----:R-:W-:-:S09]  /*1150*/  ULEA UR4, UR5, UR4, 0x18 ;  /* 0x0000000405047291 */ /* 0x001fd2000f8ec0ff */
[----:B------:R-:W0:Y:S04]  /*1160*/  LDS.64 R10, [UR4+0x18] ;  /* 0x00001804ff0a7984 */ /* 0x000e280008000a00 */
[----:B------:R-:W2:Y:S01]  /*1170*/  LDS.128 R4, [UR4+0x20] ;  /* 0x00002004ff047984 */ /* 0x000ea20008000c00 */
[----:B0-----:R-:W-:-:S10]  /*1180*/  DADD R10, R8, R10 ;  /* 0x00000000080a7229 */ /* 0x001fd4000000000a */
[----:B------:R-:W-:Y:S02]  /*1190*/  FSEL R12, R10, R8, P1 ;  /* 0x000000080a0c7208 */ /* 0x000fe40000800000 */
[----:B-1----:R-:W-:Y:S02]  /*11a0*/  FSEL R13, R11, R9, P1 ;  /* 0x000000090b0d7208 */ /* 0x002fe40000800000 */
[----:B------:R-:W0:Y:S01]  /*11b0*/  LDS.128 R8, [UR4+0x30] ;  /* 0x00003004ff087984 */ /* 0x000e220008000c00 */
[----:B------:R-:W-:-:S03]  /*11c0*/  ISETP.GT.AND P1, PT, R3, 0x40, PT ;  /* 0x000000400300780c */ /* 0x000fc60003f24270 */
        /* <DEDUP_REMOVED lines=61> */
.L_x_31:
[----:B------:R-:W0:Y:S01]  /*15a0*/  S2R R0, SR_TID.X ;  /* 0x0000000000007919 */ /* 0x000e220000002100 */
[----:B------:R-:W1:Y:S01]  /*15b0*/  LDC.64 R4, c[0x0][0x380] ;  /* 0x0000e000ff047b82 */ /* 0x000e620000000a00 */
[----:B0-----:R-:W-:-:S04]  /*15c0*/  VIADD R21, R0, UR9 ;  /* 0x0000000900157c36 */ /* 0x001fc80008000000 */
[----:B-1----:R-:W-:-:S05]  /*15d0*/  IMAD.WIDE.U32 R20, R21, 0x8, R4 ;  /* 0x0000000815147825 */ /* 0x002fca00078e0004 */
[----:B------:R-:W2:Y:S04]  /*15e0*/  LDG.E.64 R14, desc[UR16][R20.64] ;  /* 0x00000010140e7981 */ /* 0x000ea8000c1e1b00 */
[----:B------:R-:W2:Y:S04]  /*15f0*/  LDG.E.64 R16, desc[UR16][R20.64+0x1000] ;  /* 0x0010001014107981 */ /* 0x000ea8000c1e1b00 */
[----:B------:R-:W3:Y:S04]  /*1600*/  LDG.E.64 R18, desc[UR16][R20.64+0x2000] ;  /* 0x0020001014127981 */ /* 0x000ee8000c1e1b00 */
[----:B------:R-:W4:Y:S04]  /*1610*/  LDG.E.64 R10, desc[UR16][R20.64+0x3000] ;  /* 0x00300010140a7981 */ /* 0x000f28000c1e1b00 */
[----:B------:R-:W5:Y:S04]  /*1620*/  LDG.E.64 R6, desc[UR16][R20.64+0x4000] ;  /* 0x0040001014067981 */ /* 0x000f68000c1e1b00 */
[----:B------:R-:W5:Y:S04]  /*1630*/  LDG.E.64 R4, desc[UR16][R20.64+0x5000] ;  /* 0x0050001014047981 */ /* 0x000f68000c1e1b00 */
[----:B------:R-:W5:Y:S01]  /*1640*/  LDG.E.64 R8, desc[UR16][R20.64+0x6000] ;  /* 0x0060001014087981 */ /* 0x000f62000c1e1b00 */
[----:B------:R-:W-:-:S04]  /*1650*/  ISETP.GE.U32.AND P0, PT, R13, UR5, PT ;  /* 0x000000050d007c0c */ /* 0x000fc8000bf06070 */
[----:B------:R-:W-:Y:S01]  /*1660*/  ISETP.GE.U32.AND.EX P0, PT, R2, UR4, PT, P0 ;  /* 0x0000000402007c0c */ /* 0x000fe2000bf06100 */
[----:B--2---:R-:W-:-:S08]  /*1670*/  DADD R14, R14, R16 ;  /* 0x000000000e0e7229 */ /* 0x004fd00000000010 */
[----:B---3--:R-:W-:-:S08]  /*1680*/  DADD R14, R18, R14 ;  /* 0x00000000120e7229 */ /* 0x008fd0000000000e */
[----:B----4-:R-:W-:-:S08]  /*1690*/  DADD R10, R10, R14 ;  /* 0x000000000a0a7229 */ /* 0x010fd0000000000e */
[----:B-----5:R-:W-:-:S08]  /*16a0*/  DADD R6, R6, R10 ;  /* 0x0000000006067229 */ /* 0x020fd0000000000a */
[----:B------:R-:W-:-:S08]  /*16b0*/  DADD R4, R4, R6 ;  /* 0x0000000004047229 */ /* 0x000fd00000000006 */
[----:B------:R-:W-:Y:S01]  /*16c0*/  DADD R8, R8, R4 ;  /* 0x0000000008087229 */ /* 0x000fe20000000004 */
[----:B------:R-:W-:Y:S10]  /*16d0*/  @!P0 BRA `(.L_x_46) ;  /* 0x0000000c001c8947 */ /* 0x000ff40003800000 */
[----:B------:R-:W-:Y:S01]  /*16e0*/  UIADD3 UR7, UP0, UPT, UR5, UR9, URZ ;  /* 0x0000000905077290 */ /* 0x000fe2000ff1e0ff */
[----:B------:R-:W-:Y:S01]  /*16f0*/  IADD3 R23, P1, PT, R12, -0xe00, RZ ;  /* 0xfffff2000c177810 */ /* 0x000fe20007f3e0ff */
[----:B------:R-:W0:Y:S01]  /*1700*/  LDCU.64 UR12, c[0x0][0x380] ;  /* 0x00007000ff0c77ac */ /* 0x000e220008000a00 */
[----:B------:R-:W-:Y:S02]  /*1710*/  LOP3.LUT R5, RZ, R0, RZ, 0x33, !PT ;  /* 0x00000000ff057212 */ /* 0x000fe400078e33ff */
[----:B------:R-:W-:Y:S01]  /*1720*/  IADD3.X R22, PT, PT, R3, -0x1, RZ, P1, !PT ;  /* 0xffffffff03167810 */ /* 0x000fe20000ffe4ff */
[----:B------:R-:W-:Y:S01]  /*1730*/  UIADD3.X UR8, UPT, UPT, URZ, UR4, URZ, UP0, !UPT ;  /* 0x00000004ff087290 */ /* 0x000fe200087fe4ff */
[----:B------:R-:W-:Y:S01]  /*1740*/  ISETP.LT.U32.AND P0, PT, R23, UR7, PT ;  /* 0x0000000717007c0c */ /* 0x000fe2000bf01070 */
[----:B------:R-:W-:Y:S01]  /*1750*/  UMOV UR6, UR5 ;  /* 0x0000000500067c82 */ /* 0x000fe20008000000 */
[----:B------:R-:W-:Y:S01]  /*1760*/  IADD3 R7, P2, PT, R0, UR7, RZ ;  /* 0x0000000700077c10 */ /* 0x000fe2000ff5e0ff */
[----:B------:R-:W-:Y:S01]  /*1770*/  UMOV UR4, URZ ;  /* 0x000000ff00047c82 */ /* 0x000fe20008000000 */
[----:B------:R-:W-:Y:S01]  /*1780*/  IADD3 R5, PT, PT, R12, -UR5, R5 ;  /* 0x800000050c057c10 */ /* 0x000fe2000fffe005 */
[----:B------:R-:W-:Y:S01]  /*1790*/  IMAD.U32 R11, RZ, RZ, UR8 ;  /* 0x00000008ff0b7e24 */ /* 0x000fe2000f8e00ff */
[----:B------:R-:W-:Y:S01]  /*17a0*/  UMOV UR10, UR8 ;  /* 0x00000008000a7c82 */ /* 0x000fe20008000000 */
[----:B------:R-:W-:-:S03]  /*17b0*/  IMAD.X R0, RZ, RZ, UR8, P2 ;  /* 0x00000008ff007e24 */ /* 0x000fc600090e06ff */
[----:B------:R-:W-:Y:S02]  /*17c0*/  ISETP.GT.U32.AND.EX P0, PT, R11, R22, PT, P0 ;  /* 0x000000160b00720c */ /* 0x000fe40003f04100 */
[----:B0-----:R-:W-:-:S04]  /*17d0*/  LEA R6, P1, R7, UR12, 0x3 ;  /* 0x0000000c07067c11 */ /* 0x001fc8000f8218ff */
[----:B------:R-:W-:Y:S02]  /*17e0*/  IADD3 R6, P2, PT, R6, 0x8000, RZ ;  /* 0x0000800006067810 */ /* 0x000fe40007f5e0ff */
[----:B------:R-:W-:Y:S01]  /*17f0*/  LEA.HI.X R7, R7, UR13, R0, 0x3, P1 ;  /* 0x0000000d07077c11 */ /* 0x000fe200088f1c00 */
[----:B------:R-:W-:Y:S01]  /*1800*/  VIADD R0, R5, -UR9 ;  /* 0x8000000905007c36 */ /* 0x000fe20008000000 */
[----:B------:R-:W-:-:S03]  /*1810*/  UMOV UR9, UR7 ;  /* 0x0000000700097c82 */ /* 0x000fc60008000000 */
[----:B------:R-:W-:Y:S01]  /*1820*/  IMAD.X R7, RZ, RZ, R7, P2 ;  /* 0x000000ffff077224 */ /* 0x000fe200010e0607 */
[----:B------:R-:W-:Y:S06]  /*1830*/  @P0 BRA `(.L_x_47) ;  /* 0x0000000000b80947 */ /* 0x000fec0003800000 */
[----:B------:R-:W0:Y:S01]  /*1840*/  LDC.64 R2, c[0x0][0x3b8] ;  /* 0x0000ee00ff027b82 */ /* 0x000e220000000a00 */
[----:B------:R-:W1:Y:S01]  /*1850*/  LDCU UR11, c[0x0][0x3c0] ;  /* 0x00007800ff0b77ac */ /* 0x000e620008000800 */
[----:B------:R-:W2:Y:S01]  /*1860*/  LDCU.64 UR12, c[0x0][0x380] ;  /* 0x00007000ff0c77ac */ /* 0x000ea20008000a00 */
[----:B------:R-:W-:Y:S01]  /*1870*/  NOP ;  /* 0x0000000000007918 */ /* 0x000fe20000000000 */
.L_x_48:
[----:B------:R-:W3:Y:S02]  /*1880*/  S2R R4, SR_TID.X ;  /* 0x0000000000047919 */ /* 0x000ee40000002100 */
[----:B---3--:R-:W-:-:S05]  /*1890*/  IADD3 R4, P0, PT, R4, UR7, RZ ;  /* 0x0000000704047c10 */ /* 0x008fca000ff1e0ff */
[----:B------:R-:W-:Y:S01]  /*18a0*/  IMAD.X R5, RZ, RZ, UR8, P0 ;  /* 0x00000008ff057e24 */ /* 0x000fe200080e06ff */
[----:B--2---:R-:W-:-:S04]  /*18b0*/  LEA R24, P0, R4, UR12, 0x3 ;  /* 0x0000000c04187c11 */ /* 0x004fc8000f8018ff */
[----:B------:R-:W-:-:S05]  /*18c0*/  LEA.HI.X R25, R4, UR13, R5, 0x3, P0 ;  /* 0x0000000d04197c11 */ /* 0x000fca00080f1c05 */
[----:B------:R-:W2:Y:S04]  /*18d0*/  LDG.E.64 R12, desc[UR16][R24.64] ;  /* 0x00000010180c7981 */ /* 0x000ea8000c1e1b00 */
[----:B------:R-:W3:Y:S04]  /*18e0*/  LDG.E.64 R14, desc[UR16][R24.64+0x1000] ;  /* 0x00100010180e7981 */ /* 0x000ee8000c1e1b00 */
[----:B------:R-:W4:Y:S04]  /*18f0*/  LDG.E.64 R16, desc[UR16][R24.64+0x2000] ;  /* 0x0020001018107981 */ /* 0x000f28000c1e1b00 */
[----:B------:R-:W5:Y:S04]  /*1900*/  LDG.E.64 R18, desc[UR16][R24.64+0x3000] ;  /* 0x0030001018127981 */ /* 0x000f68000c1e1b00 */
[----:B------:R-:W5:Y:S04]  /*1910*/  LDG.E.64 R20, desc[UR16][R24.64+0x4000] ;  /* 0x0040001018147981 */ /* 0x000f68000c1e1b00 */
[----:B------:R-:W5:Y:S04]  /*1920*/  LDG.E.64 R4, desc[UR16][R24.64+0x5000] ;  /* 0x0050001018047981 */ /* 0x000f68000c1e1b00 */
[----:B------:R-:W5:Y:S01]  /*1930*/  LDG.E.64 R10, desc[UR16][R24.64+0x6000] ;  /* 0x00600010180a7981 */ /* 0x000f62000c1e1b00 */
[----:B-1----:R-:W-:-:S04]  /*1940*/  UIMAD UR14, UR11, 0xe00, URZ ;  /* 0x00000e000b0e78a4 */ /* 0x002fc8000f8e02ff */
[----:B------:R-:W-:Y:S02]  /*1950*/  USHF.R.S32.HI UR15, URZ, 0x1f, UR14 ;  /* 0x0000001fff0f7899 */ /* 0x000fe4000801140e */
[----:B------:R-:W-:-:S04]  /*1960*/  UIADD3 UR5, UP0, UPT, UR14, UR9, URZ ;  /* 0x000000090e057290 */ /* 0x000fc8000ff1e0ff */
[----:B------:R-:W-:Y:S01]  /*1970*/  UIADD3.X UR6, UPT, UPT, UR15, UR10, URZ, UP0, !UPT ;  /* 0x0000000a0f067290 */ /* 0x000fe200087fe4ff */
[----:B--2---:R-:W-:-:S08]  /*1980*/  DADD R12, R12, R8 ;  /* 0x000000000c0c7229 */ /* 0x004fd00000000008 */
[----:B---3--:R-:W-:-:S08]  /*1990*/  DADD R12, R14, R12 ;  /* 0x000000000e0c7229 */ /* 0x008fd0000000000c */
[----:B----4-:R-:W-:-:S08]  /*19a0*/  DADD R12, R16, R12 ;  /* 0x00000000100c7229 */ /* 0x010fd0000000000c */
[----:B-----5:R-:W-:-:S08]  /*19b0*/  DADD R12, R18, R12 ;  /* 0x00000000120c7229 */ /* 0x020fd0000000000c */
[----:B------:R-:W-:Y:S01]  /*19c0*/  DADD R20, R20, R12 ;  /* 0x0000000014147229 */ /* 0x000fe2000000000c */
[----:B0-----:R-:W-:-:S05]  /*19d0*/  IMAD.MOV.U32 R12, RZ, RZ, R2 ;  /* 0x000000ffff0c7224 */ /* 0x001fca00078e0002 */
[----:B------:R-:W-:Y:S02]  /*19e0*/  IADD3 R8, P1, PT, R12, -UR7, RZ ;  /* 0x800000070c087c10 */ /* 0x000fe4000ff3e0ff */
[----:B------:R-:W-:Y:S02]  /*19f0*/  DADD R4, R4, R20 ;  /* 0x0000000004047229 */ /* 0x000fe40000000014 */
[----:B------:R-:W-:Y:S02]  /*1a00*/  ISETP.GE.U32.AND P0, PT, R8, UR14, PT ;  /* 0x0000000e08007c0c */ /* 0x000fe4000bf06070 */
[----:B------:R-:W-:-:S04]  /*1a10*/  IADD3.X R8, PT, PT, R3, ~UR8, RZ, P1, !PT ;  /* 0x8000000803087c10 */ /* 0x000fc80008ffe4ff */
[----:B------:R-:W-:Y:S01]  /*1a20*/  ISETP.GE.U32.AND.EX P0, PT, R8, UR15, PT, P0 ;  /* 0x0000000f08007c0c */ /* 0x000fe2000bf06100 */
[----:B------:R-:W-:-:S12]  /*1a30*/  DADD R8, R10, R4 ;  /* 0x000000000a087229 */ /* 0x000fd80000000004 */
[----:B------:R-:W-:Y:S05]  /*1a40*/  @!P0 BRA `(.L_x_46) ;  /* 0x0000000800408947 */ /* 0x000fea0003800000 */
[----:B------:R-:W-:Y:S02]  /*1a50*/  UIADD3 UR7, UP0, UPT, UR14, UR7, URZ ;  /* 0x000000070e077290 */ /* 0x000fe4000ff1e0ff */
[----:B------:R-:W-:Y:S01]  /*1a60*/  IMAD.U32 R5, RZ, RZ, UR14 ;  /* 0x0000000eff057e24 */ /* 0x000fe2000f8e00ff */
[----:B------:R-:W-:Y:S01]  /*1a70*/  UIADD3 UR4, UPT, UPT, UR4, 0x1, URZ ;  /* 0x0000000104047890 */ /* 0x000fe2000fffe0ff */
[----:B------:R-:W-:Y:S01]  /*1a80*/  VIADD R0, R0, -UR14 ;  /* 0x8000000e00007c36 */ /* 0x000fe20008000000 */
[----:B------:R-:W-:Y:S01]  /*1a90*/  UIADD3.X UR8, UPT, UPT, UR15, UR8, URZ, UP0, !UPT ;  /* 0x000000080f087290 */ /* 0x000fe200087fe4ff */
[----:B------:R-:W-:Y:S01]  /*1aa0*/  IMAD.WIDE R6, R5, 0x8, R6 ;  /* 0x0000000805067825 */ /* 0x000fe200078e0206 */
[----:B------:R-:W-:Y:S01]  /*1ab0*/  ISETP.LT.U32.AND P0, PT, R23, UR7, PT ;  /* 0x0000000717007c0c */ /* 0x000fe2000bf01070 */
[----:B------:R-:W-:Y:S01]  /*1ac0*/  UMOV UR9, UR5 ;  /* 0x0000000500097c82 */ /* 0x000fe20008000000 */
[----:B------:R-:W-:Y:S02]  /*1ad0*/  UMOV UR10, UR6 ;  /* 0x00000006000a7c82 */ /* 0x000fe40008000000 */
[----:B------:R-:W-:-:S05]  /*1ae0*/  IMAD.U32 R11, RZ, RZ, UR8 ;  /* 0x00000008ff0b7e24 */ /* 0x000fca000f8e00ff */
[----:B------:R-:W-:-:S13]  /*1af0*/  ISETP.GT.U32.AND.EX P0, PT, R11, R22, PT, P0 ;  /* 0x000000160b00720c */ /* 0x000fda0003f04100 */
[----:B------:R-:W-:Y:S05]  /*1b00*/  @!P0 BRA `(.L_x_48) ;  /* 0xfffffffc005c8947 */ /* 0x000fea000383ffff */
[----:B------:R-:W-:-:S05]  /*1b10*/  UMOV UR6, UR14 ;  /* 0x0000000e00067c82 */ /* 0x000fca0008000000 */
.L_x_47:
[----:B------:R-:W0:Y:S01]  /*1b20*/  S2R R11, SR_TID.X ;  /* 0x00000000000b7919 */ /* 0x000e220000002100 */
[C---:B------:R-:W-:Y:S01]  /*1b30*/  VIADD R2, R12.reuse, -UR7 ;  /* 0x800000070c027c36 */ /* 0x040fe20008000000 */
[----:B------:R-:W-:Y:S01]  /*1b40*/  ISETP.LE.U32.AND P1, PT, R12, UR7, PT ;  /* 0x000000070c007c0c */ /* 0x000fe2000bf23070 */
[----:B------:R-:W-:Y:S01]  /*1b50*/  IMAD.U32 R4, RZ, RZ, UR8 ;  /* 0x00000008ff047e24 */ /* 0x000fe2000f8e00ff */
[----:B------:R-:W-:Y:S02]  /*1b60*/  BSSY.RECONVERGENT B1, `(.L_x_46) ;  /* 0x000007e000017945 */ /* 0x000fe40003800200 */
[----:B0-----:R-:W-:-:S04]  /*1b70*/  ISETP.GE.AND P0, PT, R11, R2, PT ;  /* 0x000000020b00720c */ /* 0x001fc80003f06270 */
[----:B------:R-:W-:-:S13]  /*1b80*/  ISETP.GE.U32.OR.EX P0, PT, R4, R3, P0, P1 ;  /* 0x000000030400720c */ /* 0x000fda0000706510 */
[----:B------:R-:W-:Y:S05]  /*1b90*/  @P0 BRA `(.L_x_49) ;  /* 0x0000000400e80947 */ /* 0x000fea0003800000 */
[----:B------:R-:W-:Y:S01]  /*1ba0*/  UIMAD UR5, UR18, 0xe00, URZ ;  /* 0x00000e00120578a4 */ /* 0x000fe2000f8e02ff */
[----:B------:R-:W-:Y:S01]  /*1bb0*/  LOP3.LUT R3, RZ, R11, RZ, 0x33, !PT ;  /* 0x0000000bff037212 */ /* 0x000fe200078e33ff */
[----:B------:R-:W-:Y:S01]  /*1bc0*/  UIMAD UR14, UR4, UR11, URZ ;  /* 0x0000000b040e72a4 */ /* 0x000fe2000f8e02ff */
[----:B------:R-:W-:Y:S01]  /*1bd0*/  BSSY.RECONVERGENT B2, `(.L_x_50) ;  /* 0x0000035000027945 */ /* 0x000fe20003800200 */
[----:B------:R-:W-:Y:S01]  /*1be0*/  UIADD3 UR5, UPT, UPT, UR5, UR6, URZ ;  /* 0x0000000605057290 */ /* 0x000fe2000fffe0ff */
[----:B------:R-:W-:-:S03]  /*1bf0*/  IMAD.MOV.U32 R2, RZ, RZ, R11 ;  /* 0x000000ffff027224 */ /* 0x000fc600078e000b */
[----:B------:R-:W-:Y:S02]  /*1c00*/  IMAD.U32 R5, RZ, RZ, UR14 ;  /* 0x0000000eff057e24 */ /* 0x000fe4000f8e00ff */
[----:B------:R-:W-:-:S05]  /*1c10*/  IADD3 R12, PT, PT, R12, -UR5, R3 ;  /* 0x800000050c0c7c10 */ /* 0x000fca000fffe003 */
[----:B------:R-:W-:-:S05]  /*1c20*/  IMAD R12, R5, -0xe00, R12 ;  /* 0xfffff200050c7824 */ /* 0x000fca00078e020c */
[C---:B------:R-:W-:Y:S02]  /*1c30*/  ISETP.GE.U32.AND P1, PT, R12.reuse, 0x1e00, PT ;  /* 0x00001e000c00780c */ /* 0x040fe40003f26070 */
[----:B------:R-:W-:-:S04]  /*1c40*/  LEA.HI R3, R12, 0x1, RZ, 0x17 ;  /* 0x000000010c037811 */ /* 0x000fc800078fb8ff */
[----:B------:R-:W-:-:S04]  /*1c50*/  LOP3.LUT R4, R3, 0xf, RZ, 0xc0, !PT ;  /* 0x0000000f03047812 */ /* 0x000fc800078ec0ff */
[----:B------:R-:W-:-:S03]  /*1c60*/  ISETP.NE.AND P0, PT, R4, RZ, PT ;  /* 0x000000ff0400720c */ /* 0x000fc60003f05270 */
[----:B------:R-:W-:Y:S10]  /*1c70*/  @!P1 BRA `(.L_x_51) ;  /* 0x0000000000a89947 */ /* 0x000ff40003800000 */
[----:B------:R-:W-:-:S04]  /*1c80*/  LEA.HI R2, R0, 0x1, RZ, 0x17 ;  /* 0x0000000100027811 */ /* 0x000fc800078fb8ff */
[----:B------:R-:W-:Y:S01]  /*1c90*/  LOP3.LUT R5, R2, 0xfffff0, RZ, 0xc0, !PT ;  /* 0x00fffff002057812 */ /* 0x000fe200078ec0ff */
[----:B------:R-:W-:-:S04]  /*1ca0*/  IMAD.MOV.U32 R2, RZ, RZ, R11 ;  /* 0x000000ffff027224 */ /* 0x000fc800078e000b */
[----:B------:R-:W-:-:S07]  /*1cb0*/  IMAD.MOV R5, RZ, RZ, -R5 ;  /* 0x000000ffff057224 */ /* 0x000fce00078e0a05 */
.L_x_52:
[----:B------:R-:W2:Y:S04]  /*1cc0*/  LDG.E.64 R20, desc[UR16][R6.64+-0x8000] ;  /* 0xff80001006147981 */ /* 0x000ea8000c1e1b00 */
[----:B------:R-:W3:Y:S04]  /*1cd0*/  LDG.E.64 R18, desc[UR16][R6.64+-0x7000] ;  /* 0xff90001006127981 */ /* 0x000ee8000c1e1b00 */
[----:B------:R-:W4:Y:S04]  /*1ce0*/  LDG.E.64 R16, desc[UR16][R6.64+-0x6000] ;  /* 0xffa0001006107981 */ /* 0x000f28000c1e1b00 */
[----:B------:R-:W5:Y:S04]  /*1cf0*/  LDG.E.64 R14, desc[UR16][R6.64+-0x5000] ;  /* 0xffb00010060e7981 */ /* 0x000f68000c1e1b00 */
[----:B------:R-:W5:Y:S04]  /*1d00*/  LDG.E.64 R12, desc[UR16][R6.64+-0x4000] ;  /* 0xffc00010060c7981 */ /* 0x000f68000c1e1b00 */
[----:B------:R-:W5:Y:S04]  /*1d10*/  LDG.E.64 R10, desc[UR16][R6.64+-0x3000] ;  /* 0xffd00010060a7981 */ /* 0x000f68000c1e1b00 */
[----:B------:R-:W5:Y:S04]  /*1d20*/  LDG.E.64 R24, desc[UR16][R6.64+-0x2000] ;  /* 0xffe0001006187981 */ /* 0x000f68000c1e1b00 */
[----:B------:R-:W5:Y:S01]  /*1d30*/  LDG.E.64 R22, desc[UR16][R6.64+-0x1000] ;  /* 0xfff0001006167981 */ /* 0x000f62000c1e1b00 */
[----:B--2---:R-:W-:-:S03]  /*1d40*/  DADD R20, R20, R8 ;  /* 0x0000000014147229 */ /* 0x004fc60000000008 */
[----:B------:R-:W2:Y:S05]  /*1d50*/  LDG.E.64 R8, desc[UR16][R6.64] ;  /* 0x0000001006087981 */ /* 0x000eaa000c1e1b00 */
[----:B---3--:R-:W-:Y:S02]  /*1d60*/  DADD R18, R20, R18 ;  /* 0x0000000014127229 */ /* 0x008fe40000000012 */
[----:B------:R-:W3:Y:S06]  /*1d70*/  LDG.E.64 R20, desc[UR16][R6.64+0x1000] ;  /* 0x0010001006147981 */ /* 0x000eec000c1e1b00 */
[----:B----4-:R-:W-:-:S02]  /*1d80*/  DADD R16, R18, R16 ;  /* 0x0000000012107229 */ /* 0x010fc40000000010 */
[----:B------:R-:W4:Y:S06]  /*1d90*/  LDG.E.64 R18, desc[UR16][R6.64+0x2000] ;  /* 0x0020001006127981 */ /* 0x000f2c000c1e1b00 */
[----:B-----5:R-:W-:Y:S02]  /*1da0*/  DADD R14, R16, R14 ;  /* 0x00000000100e7229 */ /* 0x020fe4000000000e */
[----:B------:R-:W5:Y:S06]  /*1db0*/  LDG.E.64 R16, desc[UR16][R6.64+0x3000] ;  /* 0x0030001006107981 */ /* 0x000f6c000c1e1b00 */
[----:B------:R-:W-:-:S02]  /*1dc0*/  DADD R12, R14, R12 ;  /* 0x000000000e0c7229 */ /* 0x000fc4000000000c */
[----:B------:R-:W5:Y:S06]  /*1dd0*/  LDG.E.64 R14, desc[UR16][R6.64+0x4000] ;  /* 0x00400010060e7981 */ /* 0x000f6c000c1e1b00 */
[----:B------:R-:W-:Y:S02]  /*1de0*/  DADD R10, R12, R10 ;  /* 0x000000000c0a7229 */ /* 0x000fe4000000000a */
[----:B------:R-:W5:Y:S06]  /*1df0*/  LDG.E.64 R12, desc[UR16][R6.64+0x5000] ;  /* 0x00500010060c7981 */ /* 0x000f6c000c1e1b00 */
[----:B------:R-:W-:-:S02]  /*1e00*/  DADD R24, R10, R24 ;  /* 0x000000000a187229 */ /* 0x000fc40000000018 */
[----:B------:R-:W5:Y:S06]  /*1e10*/  LDG.E.64 R10, desc[UR16][R6.64+0x6000] ;  /* 0x00600010060a7981 */ /* 0x000f6c000c1e1b00 */
[----:B------:R-:W-:Y:S02]  /*1e20*/  DADD R22, R24, R22 ;  /* 0x0000000018167229 */ /* 0x000fe40000000016 */
[----:B------:R0:W5:Y:S01]  /*1e30*/  LDG.E.64 R24, desc[UR16][R6.64+0x7000] ;  /* 0x0070001006187981 */ /* 0x000162000c1e1b00 */
        /* <DEDUP_REMOVED lines=8> */
[----:B-----5:R-:W-:-:S08]  /*1ec0*/  DADD R8, R8, R16 ;  /* 0x0000000008087229 */ /* 0x020fd00000000010 */
[----:B------:R-:W-:-:S08]  /*1ed0*/  DADD R8, R8, R14 ;  /* 0x0000000008087229 */ /* 0x000fd0000000000e */
[----:B------:R-:W-:-:S08]  /*1ee0*/  DADD R8, R8, R12 ;  /* 0x0000000008087229 */ /* 0x000fd0000000000c */
[----:B------:R-:W-:-:S08]  /*1ef0*/  DADD R8, R8, R10 ;  /* 0x0000000008087229 */ /* 0x000fd0000000000a */
[----:B------:R-:W-:Y:S01]  /*1f00*/  DADD R8, R8, R24 ;  /* 0x0000000008087229 */ /* 0x000fe20000000018 */
[----:B------:R-:W-:Y:S10]  /*1f10*/  @P1 BRA `(.L_x_52) ;  /* 0xfffffffc00681947 */ /* 0x000ff4000383ffff */
.L_x_51:
[----:B------:R-:W-:Y:S05]  /*1f20*/  BSYNC.RECONVERGENT B2 ;  /* 0x0000000000027941 */ /* 0x000fea0003800200 */
.L_x_50:
[----:B------:R-:W-:Y:S05]  /*1f30*/  @!P0 BRA `(.L_x_49) ;  /* 0x0000000400008947 */ /* 0x000fea0003800000 */
[----:B------:R-:W-:Y:S01]  /*1f40*/  ISETP.GE.U32.AND P1, PT, R4, 0x8, PT ;  /* 0x000000080400780c */ /* 0x000fe20003f26070 */
[----:B------:R-:W-:Y:S01]  /*1f50*/  BSSY.RECONVERGENT B2, `(.L_x_53) ;  /* 0x0000019000027945 */ /* 0x000fe20003800200 */
[----:B------:R-:W-:-:S04]  /*1f60*/  LOP3.LUT R24, R3, 0x7, RZ, 0xc0, !PT ;  /* 0x0000000703187812 */ /* 0x000fc800078ec0ff */
[----:B------:R-:W-:-:S07]  /*1f70*/  ISETP.NE.AND P0, PT, R24, RZ, PT ;  /* 0x000000ff1800720c */ /* 0x000fce0003f05270 */
[----:B------:R-:W-:Y:S06]  /*1f80*/  @!P1 BRA `(.L_x_54) ;  /* 0x0000000000549947 */ /* 0x000fec0003800000 */
[----:B------:R-:W-:-:S05]  /*1f90*/  IADD3 R4, P1, PT, R2, UR7, RZ ;  /* 0x0000000702047c10 */ /* 0x000fca000ff3e0ff */
[----:B------:R-:W-:Y:S01]  /*1fa0*/  IMAD.X R5, RZ, RZ, UR8, P1 ;  /* 0x00000008ff057e24 */ /* 0x000fe200088e06ff */
[----:B------:R-:W-:-:S04]  /*1fb0*/  LEA R20, P1, R4, UR12, 0x3 ;  /* 0x0000000c04147c11 */ /* 0x000fc8000f8218ff */
[----:B------:R-:W-:-:S05]  /*1fc0*/  LEA.HI.X R21, R4, UR13, R5, 0x3, P1 ;  /* 0x0000000d04157c11 */ /* 0x000fca00088f1c05 */
        /* <DEDUP_REMOVED lines=8> */
[----:B------:R-:W-:Y:S01]  /*2050*/  VIADD R2, R2, 0x1000 ;  /* 0x0000100002027836 */ /* 0x000fe20000000000 */
[----:B--2---:R-:W-:-:S08]  /*2060*/  DADD R22, R8, R22 ;  /* 0x0000000008167229 */ /* 0x004fd00000000016 */
[----:B---3--:R-:W-:-:S08]  /*2070*/  DADD R16, R22, R16 ;  /* 0x0000000016107229 */ /* 0x008fd00000000010 */
[----:B----4-:R-:W-:-:S08]  /*2080*/  DADD R14, R16, R14 ;  /* 0x00000000100e7229 */ /* 0x010fd0000000000e */
[----:B-----5:R-:W-:-:S08]  /*2090*/  DADD R12, R14, R12 ;  /* 0x000000000e0c7229 */ /* 0x020fd0000000000c */
[----:B------:R-:W-:-:S08]  /*20a0*/  DADD R10, R12, R10 ;  /* 0x000000000c0a7229 */ /* 0x000fd0000000000a */
[----:B------:R-:W-:-:S08]  /*20b0*/  DADD R6, R10, R6 ;  /* 0x000000000a067229 */ /* 0x000fd00000000006 */
[----:B------:R-:W-:-:S08]  /*20c0*/  DADD R4, R6, R4 ;  /* 0x0000000006047229 */ /* 0x000fd00000000004 */
[----:B------:R-:W-:-:S11]  /*20d0*/  DADD R8, R4, R18 ;  /* 0x0000000004087229 */ /* 0x000fd60000000012 */
.L_x_54:
[----:B------:R-:W-:Y:S05]  /*20e0*/  BSYNC.RECONVERGENT B2 ;  /* 0x0000000000027941 */ /* 0x000fea0003800200 */
.L_x_53:
[----:B------:R-:W-:Y:S05]  /*20f0*/  @!P0 BRA `(.L_x_49) ;  /* 0x0000000000908947 */ /* 0x000fea0003800000 */
[----:B------:R-:W-:Y:S01]  /*2100*/  ISETP.GE.U32.AND P1, PT, R24, 0x4, PT ;  /* 0x000000041800780c */ /* 0x000fe20003f26070 */
[----:B------:R-:W-:Y:S01]  /*2110*/  BSSY.RECONVERGENT B2, `(.L_x_55) ;  /* 0x0000010000027945 */ /* 0x000fe20003800200 */
[----:B------:R-:W-:-:S11]  /*2120*/  LOP3.LUT P0, RZ, R3, 0x3, RZ, 0xc0, !PT ;  /* 0x0000000303ff7812 */ /* 0x000fd6000780c0ff */
[----:B------:R-:W-:Y:S05]  /*2130*/  @!P1 BRA `(.L_x_56) ;  /* 0x0000000000349947 */ /* 0x000fea0003800000 */
[----:B------:R-:W-:-:S05]  /*2140*/  IADD3 R3, P1, PT, R2, UR7, RZ ;  /* 0x0000000702037c10 */ /* 0x000fca000ff3e0ff */
[----:B------:R-:W-:Y:S01]  /*2150*/  IMAD.X R6, RZ, RZ, UR8, P1 ;  /* 0x00000008ff067e24 */ /* 0x000fe200088e06ff */
[----:B------:R-:W-:-:S04]  /*2160*/  LEA R4, P1, R3, UR12, 0x3 ;  /* 0x0000000c03047c11 */ /* 0x000fc8000f8218ff */
[----:B------:R-:W-:-:S05]  /*2170*/  LEA.HI.X R5, R3, UR13, R6, 0x3, P1 ;  /* 0x0000000d03057c11 */ /* 0x000fca00088f1c06 */
[----:B------:R-:W2:Y:S04]  /*2180*/  LDG.E.64 R6, desc[UR16][R4.64] ;  /* 0x0000001004067981 */ /* 0x000ea8000c1e1b00 */
[----:B------:R-:W3:Y:S04]  /*2190*/  LDG.E.64 R10, desc[UR16][R4.64+0x1000] ;  /* 0x00100010040a7981 */ /* 0x000ee8000c1e1b00 */
[----:B------:R-:W4:Y:S04]  /*21a0*/  LDG.E.64 R12, desc[UR16][R4.64+0x2000] ;  /* 0x00200010040c7981 */ /* 0x000f28000c1e1b00 */
[----:B------:R-:W5:Y:S01]  /*21b0*/  LDG.E.64 R14, desc[UR16][R4.64+0x3000] ;  /* 0x00300010040e7981 */ /* 0x000f62000c1e1b00 */
[----:B------:R-:W-:Y:S01]  /*21c0*/  VIADD R2, R2, 0x800 ;  /* 0x0000080002027836 */ /* 0x000fe20000000000 */
[----:B--2---:R-:W-:-:S08]  /*21d0*/  DADD R6, R8, R6 ;  /* 0x0000000008067229 */ /* 0x004fd00000000006 */
[----:B---3--:R-:W-:-:S08]  /*21e0*/  DADD R6, R6, R10 ;  /* 0x0000000006067229 */ /* 0x008fd0000000000a */
[----:B----4-:R-:W-:-:S08]  /*21f0*/  DADD R6, R6, R12 ;  /* 0x0000000006067229 */ /* 0x010fd0000000000c */
[----:B-----5:R-:W-:-:S11]  /*2200*/  DADD R8, R6, R14 ;  /* 0x0000000006087229 */ /* 0x020fd6000000000e */
.L_x_56:
[----:B------:R-:W-:Y:S05]  /*2210*/  BSYNC.RECONVERGENT B2 ;  /* 0x0000000000027941 */ /* 0x000fea0003800200 */
.L_x_55:
[----:B------:R-:W-:Y:S05]  /*2220*/  @!P0 BRA `(.L_x_49) ;  /* 0x0000000000448947 */ /* 0x000fea0003800000 */
[----:B------:R-:W-:Y:S02]  /*2230*/  LOP3.LUT R0, R0, 0xffff, RZ, 0xc0, !PT ;  /* 0x0000ffff00007812 */ /* 0x000fe400078ec0ff */
[----:B------:R-:W-:Y:S02]  /*2240*/  IADD3 R2, P0, PT, R2, UR9, RZ ;  /* 0x0000000902027c10 */ /* 0x000fe4000ff1e0ff */
[----:B------:R-:W-:Y:S02]  /*2250*/  LEA.HI R0, R0, 0x1, RZ, 0x17 ;  /* 0x0000000100007811 */ /* 0x000fe400078fb8ff */
[----:B------:R-:W-:Y:S01]  /*2260*/  LEA R4, P1, R2, UR12, 0x3 ;  /* 0x0000000c02047c11 */ /* 0x000fe2000f8218ff */
[----:B------:R-:W-:Y:S01]  /*2270*/  IMAD.X R5, RZ, RZ, UR10, P0 ;  /* 0x0000000aff057e24 */ /* 0x000fe200080e06ff */
[----:B------:R-:W-:-:S04]  /*2280*/  LOP3.LUT R0, R0, 0x3, RZ, 0xc0, !PT ;  /* 0x0000000300007812 */ /* 0x000fc800078ec0ff */
[----:B------:R-:W-:Y:S01]  /*2290*/  LEA.HI.X R5, R2, UR13, R5, 0x3, P1 ;  /* 0x0000000d02057c11 */ /* 0x000fe200088f1c05 */
[----:B------:R-:W-:-:S07]  /*22a0*/  IMAD.MOV R0, RZ, RZ, -R0 ;  /* 0x000000ffff007224 */ /* 0x000fce00078e0a00 */
.L_x_57:
[----:B------:R-:W-:Y:S02]  /*22b0*/  IMAD.MOV.U32 R2, RZ, RZ, R4 ;  /* 0x000000ffff027224 */ /* 0x000fe400078e0004 */
[----:B------:R-:W-:-:S06]  /*22c0*/  IMAD.MOV.U32 R3, RZ, RZ, R5 ;  /* 0x000000ffff037224 */ /* 0x000fcc00078e0005 */
[----:B------:R-:W2:Y:S01]  /*22d0*/  LDG.E.64 R2, desc[UR16][R2.64] ;  /* 0x0000001002027981 */ /* 0x000ea2000c1e1b00 */
[----:B------:R-:W-:Y:S01]  /*22e0*/  VIADD R0, R0, 0x1 ;  /* 0x0000000100007836 */ /* 0x000fe20000000000 */
[----:B------:R-:W-:-:S04]  /*22f0*/  IADD3 R4, P1, PT, R4, 0x1000, RZ ;  /* 0x0000100004047810 */ /* 0x000fc80007f3e0ff */
[----:B------:R-:W-:Y:S01]  /*2300*/  ISETP.NE.AND P0, PT, R0, RZ, PT ;  /* 0x000000ff0000720c */ /* 0x000fe20003f05270 */
[----:B------:R-:W-:Y:S01]  /*2310*/  IMAD.X R5, RZ, RZ, R5, P1 ;  /* 0x000000ffff057224 */ /* 0x000fe200008e0605 */
[----:B--2---:R-:W-:-:S11]  /*2320*/  DADD R8, R2, R8 ;  /* 0x0000000002087229 */ /* 0x004fd60000000008 */
[----:B------:R-:W-:Y:S05]  /*2330*/  @P0 BRA `(.L_x_57) ;  /* 0xfffffffc00dc0947 */ /* 0x000fea000383ffff */
.L_x_49:
[----:B------:R-:W-:Y:S05]  /*2340*/  BSYNC.RECONVERGENT B1 ;  /* 0x0000000000017941 */ /* 0x000fea0003800200 */
.L_x_46:
[----:B------:R-:W0:Y:S01]  /*2350*/  S2R R0, SR_LANEID ;  /* 0x0000000000007919 */ /* 0x000e220000000000 */
[----:B------:R-:W-:Y:S04]  /*2360*/  SHFL.DOWN PT, R2, R8, 0x1, 0x1f ;  /* 0x08201f0008027f89 */ /* 0x000fe800000e0000 */
[----:B------:R-:W1:Y:S01]  /*2370*/  SHFL.DOWN PT, R3, R9, 0x1, 0x1f ;  /* 0x08201f0009037f89 */ /* 0x000e6200000e0000 */
[----:B------:R-:W2:Y:S01]  /*2380*/  S2R R11, SR_TID.X ;  /* 0x00000000000b7919 */ /* 0x000ea20000002100 */
        /* <DEDUP_REMOVED lines=20> */
[----:B------:R-:W-:Y:S02]  /*24d0*/  @!P1 MOV R7, 0x400 ;  /* 0x0000040000079802 */ /* 0x000fe40000000f00 */
[----:B--2---:R-:W-:Y:S01]  /*24e0*/  @!P1 SHF.R.U32.HI R6, RZ, 0x2, R11 ;  /* 0x00000002ff069819 */ /* 0x004fe2000001160b */
[----:B------:R-:W0:Y:S01]  /*24f0*/  SHFL.DOWN PT, R3, R9, 0x8, 0x1f ;  /* 0x09001f0009037f89 */ /* 0x000e2200000e0000 */
[----:B-1----:R-:W-:-:S02]  /*2500*/  @!P1 LEA R7, R10, R7, 0x18 ;  /* 0x000000070a079211 */ /* 0x002fc400078ec0ff */
[----:B------:R-:W-:-:S05]  /*2510*/  @!P1 LOP3.LUT R6, R6, 0xf8, RZ, 0xc0, !PT ;  /* 0x000000f806069812 */ /* 0x000fca00078ec0ff */
        /* <DEDUP_REMOVED lines=14> */
[----:B------:R-:W1:Y:S01]  /*2600*/  S2UR UR5, SR_CgaCtaId ;  /* 0x00000000000579c3 */ /* 0x000e620000008800 */
[----:B------:R-:W-:Y:S02]  /*2610*/  UMOV UR4, 0x400 ;  /* 0x0000040000047882 */ /* 0x000fe40000000000 */
[----:B-1----:R-:W-:-:S09]  /*2620*/  ULEA UR4, UR5, UR4, 0x18 ;  /* 0x0000000405047291 */ /* 0x002fd2000f8ec0ff */
[----:B0-----:R-:W0:Y:S04]  /*2630*/  LDS.64 R2, [UR4+0x18] ;  /* 0x00001804ff027984 */ /* 0x001e280008000a00 */
        /* <DEDUP_REMOVED lines=22> */
.L_x_45:
[----:B------:R-:W-:Y:S05]  /*27a0*/  BSYNC.RECONVERGENT B0 ;  /* 0x0000000000007941 */ /* 0x000fea0003800200 */
.L_x_30:
[----:B------:R-:W-:Y:S05]  /*27b0*/  @P0 EXIT ;  /* 0x000000000000094d */ /* 0x000fea0003800000 */
[----:B------:R-:W3:Y:S02]  /*27c0*/  LDCU.64 UR4, c[0x0][0x388] ;  /* 0x00007100ff0477ac */ /* 0x000ee40008000a00 */
[----:B---3--:R-:W-:-:S06]  /*27d0*/  UIMAD.WIDE.U32 UR4, UR18, 0x8, UR4 ;  /* 0x00000008120478a5 */ /* 0x008fcc000f8e0004 */
[----:B0-----:R-:W-:Y:S02]  /*27e0*/  IMAD.U32 R2, RZ, RZ, UR4 ;  /* 0x00000004ff027e24 */ /* 0x001fe4000f8e00ff */
[----:B--2---:R-:W-:-:S05]  /*27f0*/  IMAD.U32 R3, RZ, RZ, UR5 ;  /* 0x00000005ff037e24 */ /* 0x004fca000f8e00ff */
[----:B------:R-:W-:Y:S01]  /*2800*/  STG.E.64 desc[UR16][R2.64], R8 ;  /* 0x0000000802007986 */ /* 0x000fe2000c101b10 */
[----:B------:R-:W-:Y:S05]  /*2810*/  EXIT ;  /* 0x000000000000794d */ /* 0x000fea0003800000 */
.L_x_58:
        /* <DEDUP_REMOVED lines=14> */
.L_x_455:


//--------------------- .text._ZN3cub18CUB_300001_SM_10006detail6reduce28DeviceReduceSingleTileKernelINS2_10policy_hubIdyN4cuda3std3__44plusIdEEE10Policy1000EN6thrust24THRUST_300001_SM_1000_NS6detail15normal_iteratorINSD_10device_ptrIdEEEEPdyS9_ddNS7_10__identityEEEvT0_T1_T2_T3_T4_T6_ --------------------------
	.section	.text._ZN3cub18CUB_300001_SM_10006detail6reduce28DeviceReduceSingleTileKernelINS2_10policy_hubIdyN4cuda3std3__44plusIdEEE10Policy1000EN6thrust24THRUST_300001_SM_1000_NS6detail15normal_iteratorINSD_10device_ptrIdEEEEPdyS9_ddNS7_10__identityEEEvT0_T1_T2_T3_T4_T6_,"ax",@progbits
	.align	128
        .global         _ZN3cub18CUB_300001_SM_10006detail6reduce28DeviceReduceSingleTileKernelINS2_10policy_hubIdyN4cuda3std3__44plusIdEEE10Policy1000EN6thrust24THRUST_300001_SM_1000_NS6detail15normal_iteratorINSD_10device_ptrIdEEEEPdyS9_ddNS7_10__identityEEEvT0_T1_T2_T3_T4_T6_
        .type           _ZN3cub18CUB_300001_SM_10006detail6reduce28DeviceReduceSingleTileKernelINS2_10policy_hubIdyN4cuda3std3__44plusIdEEE10Policy1000EN6thrust24THRUST_300001_SM_1000_NS6detail15normal_iteratorINSD_10device_ptrIdEEEEPdyS9_ddNS7_10__identityEEEvT0_T1_T2_T3_T4_T6_,@function
        .size           _ZN3cub18CUB_300001_SM_10006detail6reduce28DeviceReduceSingleTileKernelINS2_10policy_hubIdyN4cuda3std3__44plusIdEEE10Policy1000EN6thrust24THRUST_300001_SM_1000_NS6detail15normal_iteratorINSD_10device_ptrIdEEEEPdyS9_ddNS7_10__identityEEEvT0_T1_T2_T3_T4_T6_,(.L_x_456 - _ZN3cub18CUB_300001_SM_10006detail6reduce28DeviceReduceSingleTileKernelINS2_10policy_hubIdyN4cuda3std3__44plusIdEEE10Policy1000EN6thrust24THRUST_300001_SM_1000_NS6detail15normal_iteratorINSD_10device_ptrIdEEEEPdyS9_ddNS7_10__identityEEEvT0_T1_T2_T3_T4_T6_)
        .other          _ZN3cub18CUB_300001_SM_10006detail6reduce28DeviceReduceSingleTileKernelINS2_10policy_hubIdyN4cuda3std3__44plusIdEEE10Policy1000EN6thrust24THRUST_300001_SM_1000_NS6detail15normal_iteratorINSD_10device_ptrIdEEEEPdyS9_ddNS7_10__identityEEEvT0_T1_T2_T3_T4_T6_,@"STO_CUDA_ENTRY STV_DEFAULT"
_ZN3cub18CUB_300001_SM_10006detail6reduce28DeviceReduceSingleTileKernelINS2_10policy_hubIdyN4cuda3std3__44plusIdEEE10Policy1000EN6thrust24THRUST_300001_SM_1000_NS6detail15normal_iteratorINSD_10device_ptrIdEEEEPdyS9_ddNS7_10__identityEEEvT0_T1_T2_T3_T4_T6_:
.text._ZN3cub18CUB_300001_SM_10006detail6reduce28DeviceReduceSingleTileKernelINS2_10policy_hubIdyN4cuda3std3__44plusIdEEE10Policy1000EN6thrust24THRUST_300001_SM_1000_NS6detail15normal_iteratorINSD_10device_ptrIdEEEEPdyS9_ddNS7_10__identityEEEvT0_T1_T2_T3_T4_T6_:
[----:B------:R-:W-:Y:S01]  /*0000*/  LDC R1, c[0x0][0x37c] ;  /* 0x0000df00ff017b82 */ /* 0x000fe20000000800 */
[----:B------:R-:W0:Y:S01]  /*0010*/  LDCU.64 UR4, c[0x0][0x390] ;  /* 0x00007200ff0477ac */ /* 0x000e220008000a00 */
[----:B------:R-:W1:Y:S01]  /*0020*/  LDCU.64 UR6, c[0x0][0x358] ;  /* 0x00006b00ff0677ac */ /* 0x000e620008000a00 */
[----:B0-----:R-:W-:Y:S02]  /*0030*/  IMAD.U32 R8, RZ, RZ, UR4 ;  /* 0x00000004ff087e24 */ /* 0x001fe4000f8e00ff */
[----:B------:R-:W-:-:S03]  /*0040*/  IMAD.U32 R9, RZ, RZ, UR5 ;  /* 0x00000005ff097e24 */ /* 0x000fc6000f8e00ff */
[----:B------:R-:W-:-:S04]  /*0050*/  ISETP.NE.U32.AND P0, PT, R8, RZ, PT ;  /* 0x000000ff0800720c */ /* 0x000fc80003f05070 */
[----:B------:R-:W-:-:S13]  /*0060*/  ISETP.NE.AND.EX P0, PT, R9, RZ, PT, P0 ;  /* 0x000000ff0900720c */ /* 0x000fda0003f05300 */
        /* <DEDUP_REMOVED lines=8> */
.L_x_59:
[----:B------:R-:W-:Y:S01]  /*00f0*/  ISETP.GT.U32.AND P0, PT, R8, 0xdff, PT ;  /* 0x00000dff0800780c */ /* 0x000fe20003f04070 */
[----:B------:R-:W-:Y:S03]  /*0100*/  BSSY.RECONVERGENT B0, `(.L_x_60) ;  /* 0x000024d000007945 */ /* 0x000fe60003800200 */
[----:B------:R-:W-:-:S13]  /*0110*/  ISETP.GT.U32.AND.EX P0, PT, R9, RZ, PT, P0 ;  /* 0x000000ff0900720c */ /* 0x000fda0003f04100 */
[----:B------:R-:W-:Y:S05]  /*0120*/  @P0 BRA `(.L_x_61) ;  /* 0x0000001400340947 */ /* 0x000fea0003800000 */
[----:B------:R-:W0:Y:S01]  /*0130*/  S2R R0, SR_TID.X ;  /* 0x0000000000007919 */ /* 0x000e220000002100 */
[----:B------:R-:W-:Y:S01]  /*0140*/  BSSY.RECONVERGENT B1, `(.L_x_62) ;  /* 0x0000009000017945 */ /* 0x000fe20003800200 */
[----:B------:R-:W-:Y:S02]  /*0150*/  CS2R R4, SRZ ;  /* 0x0000000000047805 */ /* 0x000fe4000001ff00 */
[----:B0-----:R-:W-:Y:S01]  /*0160*/  ISETP.GE.U32.AND P0, PT, R0, R8, PT ;  /* 0x000000080000720c */ /* 0x001fe20003f06070 */
[----:B------:R-:W-:-:S12]  /*0170*/  IMAD.MOV.U32 R2, RZ, RZ, R0 ;  /* 0x000000ffff027224 */ /* 0x000fd800078e0000 */
[----:B------:R-:W-:Y:S05]  /*0180*/  @P0 BRA `(.L_x_63) ;  /* 0x0000000000100947 */ /* 0x000fea0003800000 */
[----:B------:R-:W0:Y:S02]  /*0190*/  LDC.64 R4, c[0x0][0x380] ;  /* 0x0000e000ff047b82 */ /* 0x000e240000000a00 */
[----:B0-----:R-:W-:-:S06]  /*01a0*/  IMAD.WIDE.U32 R4, R0, 0x8, R4 ;  /* 0x0000000800047825 */ /* 0x001fcc00078e0004 */
[----:B------:R-:W5:Y:S01]  /*01b0*/  LDG.E.64 R4, desc[UR6][R4.64] ;  /* 0x0000000604047981 */ /* 0x000f62000c1e1b00 */
[----:B------:R-:W-:-:S07]  /*01c0*/  VIADD R2, R0, 0x200 ;  /* 0x0000020000027836 */ /* 0x000fce0000000000 */
.L_x_63:
[----:B------:R-:W-:Y:S05]  /*01d0*/  BSYNC.RECONVERGENT B1 ;  /* 0x0000000000017941 */ /* 0x000fea0003800200 */
.L_x_62:
[----:B------:R-:W-:Y:S01]  /*01e0*/  ISETP.GE.U32.AND P0, PT, R2, R8, PT ;  /* 0x000000080200720c */ /* 0x000fe20003f06070 */
[----:B------:R-:W-:-:S12]  /*01f0*/  BSSY.RECONVERGENT B1, `(.L_x_64) ;  /* 0x000006d000017945 */ /* 0x000fd80003800200 */
[----:B------:R-:W-:Y:S05]  /*0200*/  @P0 BRA `(.L_x_65) ;  /* 0x0000000400ac0947 */ /* 0x000fea0003800000 */
[----:B------:R-:W-:Y:S01]  /*0210*/  LOP3.LUT R3, RZ, R2, RZ, 0x33, !PT ;  /* 0x00000002ff037212 */ /* 0x000fe200078e33ff */
[----:B------:R-:W-:Y:S04]  /*0220*/  BSSY.RECONVERGENT B2, `(.L_x_66) ;  /* 0x0000033000027945 */ /* 0x000fe80003800200 */
[----:B------:R-:W-:-:S05]  /*0230*/  IMAD.IADD R6, R3, 0x1, R8 ;  /* 0x0000000103067824 */ /* 0x000fca00078e0208 */
[C---:B------:R-:W-:Y:S02]  /*0240*/  ISETP.GE.U32.AND P1, PT, R6.reuse, 0x1e00, PT ;  /* 0x00001e000600780c */ /* 0x040fe40003f26070 */
[----:B------:R-:W-:-:S04]  /*0250*/  LEA.HI R3, R6, 0x1, RZ, 0x17 ;  /* 0x0000000106037811 */ /* 0x000fc800078fb8ff */
[----:B------:R-:W-:-:S04]  /*0260*/  LOP3.LUT R43, R3, 0xf, RZ, 0xc0, !PT ;  /* 0x0000000f032b7812 */ /* 0x000fc800078ec0ff */
[----:B------:R-:W-:-:S03]  /*0270*/  ISETP.NE.AND P0, PT, R43, RZ, PT ;  /* 0x000000ff2b00720c */ /* 0x000fc60003f05270 */
[----:B------:R-:W-:Y:S10]  /*0280*/  @!P1 BRA `(.L_x_67) ;  /* 0x0000000000b09947 */ /* 0x000ff40003800000 */
[----:B------:R-:W0:Y:S01]  /*0290*/  LDC.64 R6, c[0x0][0x380] ;  /* 0x0000e000ff067b82 */ /* 0x000e220000000a00 */
[----:B------:R-:W-:-:S05]  /*02a0*/  LOP3.LUT R42, R3, 0xfffff0, RZ, 0xc0, !PT ;  /* 0x00fffff0032a7812 */ /* 0x000fca00078ec0ff */
[----:B------:R-:W-:Y:S02]  /*02b0*/  IMAD.MOV R42, RZ, RZ, -R42 ;  /* 0x000000ffff2a7224 */ /* 0x000fe400078e0a2a */
[----:B0-----:R-:W-:-:S03]  /*02c0*/  IMAD.WIDE.U32 R6, R2, 0x8, R6 ;  /* 0x0000000802067825 */ /* 0x001fc600078e0006 */
[----:B------:R-:W-:-:S05]  /*02d0*/  IADD3 R6, P1, PT, R6, 0x8000, RZ ;  /* 0x0000800006067810 */ /* 0x000fca0007f3e0ff */
[----:B------:R-:W-:-:S08]  /*02e0*/  IMAD.X R7, RZ, RZ, R7, P1 ;  /* 0x000000ffff077224 */ /* 0x000fd000008e0607 */
.L_x_68:
[----:B------:R-:W2:Y:S04]  /*02f0*/  LDG.E.64 R10, desc[UR6][R6.64+-0x8000] ;  /* 0xff800006060a7981 */ /* 0x000ea8000c1e1b00 */
[----:B------:R-:W3:Y:S04]  /*0300*/  LDG.E.64 R12, desc[UR6][R6.64+-0x7000] ;  /* 0xff900006060c7981 */ /* 0x000ee8000c1e1b00 */
[----:B------:R-:W4:Y:S04]  /*0310*/  LDG.E.64 R14, desc[UR6][R6.64+-0x6000] ;  /* 0xffa00006060e7981 */ /* 0x000f28000c1e1b00 */
        /* <DEDUP_REMOVED lines=12> */
[----:B------:R0:W4:Y:S01]  /*03e0*/  LDG.E.64 R40, desc[UR6][R6.64+0x7000] ;  /* 0x0070000606287981 */ /* 0x000122000c1e1b00 */
[----:B------:R-:W-:-:S02]  /*03f0*/  VIADD R42, R42, 0x10 ;  /* 0x000000102a2a7836 */ /* 0x000fc40000000000 */
[----:B------:R-:W-:-:S03]  /*0400*/  VIADD R2, R2, 0x2000 ;  /* 0x0000200002027836 */ /* 0x000fc60000000000 */
[----:B------:R-:W-:Y:S02]  /*0410*/  ISETP.NE.AND P1, PT, R42, RZ, PT ;  /* 0x000000ff2a00720c */ /* 0x000fe40003f25270 */
[----:B0-----:R-:W-:-:S05]  /*0420*/  IADD3 R6, P2, PT, R6, 0x10000, RZ ;  /* 0x0001000006067810 */ /* 0x001fca0007f5e0ff */
[----:B------:R-:W-:Y:S01]  /*0430*/  IMAD.X R7, RZ, RZ, R7, P2 ;  /* 0x000000ffff077224 */ /* 0x000fe200010e0607 */
        /* <DEDUP_REMOVED lines=16> */
[----:B------:R-:W-:Y:S10]  /*0540*/  @P1 BRA `(.L_x_68) ;  /* 0xfffffffc00681947 */ /* 0x000ff4000383ffff */
.L_x_67:
[----:B------:R-:W-:Y:S05]  /*0550*/  BSYNC.RECONVERGENT B2 ;  /* 0x0000000000027941 */ /* 0x000fea0003800200 */
.L_x_66:
[----:B------:R-:W-:Y:S05]  /*0560*/  @!P0 BRA `(.L_x_65) ;  /* 0x0000000000d48947 */ /* 0x000fea0003800000 */
[----:B------:R-:W-:Y:S01]  /*0570*/  ISETP.GE.U32.AND P0, PT, R43, 0x8, PT ;  /* 0x000000082b00780c */ /* 0x000fe20003f06070 */
[----:B------:R-:W-:Y:S01]  /*0580*/  BSSY.RECONVERGENT B2, `(.L_x_69) ;  /* 0x0000017000027945 */ /* 0x000fe20003800200 */
[----:B------:R-:W-:-:S04]  /*0590*/  LOP3.LUT R26, R3, 0x7, RZ, 0xc0, !PT ;  /* 0x00000007031a7812 */ /* 0x000fc800078ec0ff */
[----:B------:R-:W-:-:S07]  /*05a0*/  ISETP.NE.AND P1, PT, R26, RZ, PT ;  /* 0x000000ff1a00720c */ /* 0x000fce0003f25270 */
[----:B------:R-:W-:Y:S06]  /*05b0*/  @!P0 BRA `(.L_x_70) ;  /* 0x00000000004c8947 */ /* 0x000fec0003800000 */
[----:B------:R-:W0:Y:S02]  /*05c0*/  LDC.64 R6, c[0x0][0x380] ;  /* 0x0000e000ff067b82 */ /* 0x000e240000000a00 */
[----:B0-----:R-:W-:-:S05]  /*05d0*/  IMAD.WIDE R6, R2, 0x8, R6 ;  /* 0x0000000802067825 */ /* 0x001fca00078e0206 */
        /* <DEDUP_REMOVED lines=17> */
.L_x_70:
[----:B------:R-:W-:Y:S05]  /*06f0*/  BSYNC.RECONVERGENT B2 ;  /* 0x0000000000027941 */ /* 0x000fea0003800200 */
.L_x_69:
        /* <DEDUP_REMOVED lines=17> */
.L_x_72:
[----:B------:R-:W-:Y:S05]  /*0810*/  BSYNC.RECONVERGENT B2 ;  /* 0x0000000000027941 */ /* 0x000fea0003800200 */
.L_x_71:
[----:B------:R-:W-:Y:S05]  /*0820*/  @!P1 BRA `(.L_x_65) ;  /* 0x0000000000249947 */ /* 0x000fea0003800000 */
[----:B------:R-:W0:Y:S01]  /*0830*/  LDC.64 R10, c[0x0][0x380] ;  /* 0x0000e000ff0a7b82 */ /* 0x000e220000000a00 */
[----:B------:R-:W-:-:S07]  /*0840*/  IMAD.MOV R3, RZ, RZ, -R3 ;  /* 0x000000ffff037224 */ /* 0x000fce00078e0a03 */
.L_x_73:
[----:B0-----:R-:W-:-:S06]  /*0850*/  IMAD.WIDE R6, R2, 0x8, R10 ;  /* 0x0000000802067825 */ /* 0x001fcc00078e020a */
[----:B------:R-:W2:Y:S01]  /*0860*/  LDG.E.64 R6, desc[UR6][R6.64] ;  /* 0x0000000606067981 */ /* 0x000ea2000c1e1b00 */
[----:B------:R-:W-:Y:S02]  /*0870*/  VIADD R3, R3, 0x1 ;  /* 0x0000000103037836 */ /* 0x000fe40000000000 */
[----:B------:R-:W-:-:S03]  /*0880*/  VIADD R2, R2, 0x200 ;  /* 0x0000020002027836 */ /* 0x000fc60000000000 */
[----:B------:R-:W-:Y:S01]  /*0890*/  ISETP.NE.AND P0, PT, R3, RZ, PT ;  /* 0x000000ff0300720c */ /* 0x000fe20003f05270 */
[----:B--2--5:R-:W-:-:S12]  /*08a0*/  DADD R4, R6, R4 ;  /* 0x0000000006047229 */ /* 0x024fd80000000004 */
[----:B------:R-:W-:Y:S05]  /*08b0*/  @P0 BRA `(.L_x_73) ;  /* 0xfffffffc00e40947 */ /* 0x000fea000383ffff */
.L_x_65:
[----:B------:R-:W-:Y:S05]  /*08c0*/  BSYNC.RECONVERGENT B1 ;  /* 0x0000000000017941 */ /* 0x000fea0003800200 */
.L_x_64:
[----:B------:R-:W-:-:S04]  /*08d0*/  ISETP.GE.U32.AND P0, PT, R8, 0x200, PT ;  /* 0x000002000800780c */ /* 0x000fc80003f06070 */
[----:B------:R-:W-:-:S13]  /*08e0*/  ISETP.GE.U32.AND.EX P0, PT, R9, RZ, PT, P0 ;  /* 0x000000ff0900720c */ /* 0x000fda0003f06100 */
        /* <DEDUP_REMOVED lines=32> */
[----:B------:R-:W-:Y:S02]  /*0af0*/  ISETP.GT.AND P0, PT, R10, 0xf, PT ;  /* 0x0000000f0a00780c */ /* 0x000fe40003f04270 */
[----:B------:R-:W-:Y:S01]  /*0b00*/  @!P1 LOP3.LUT R8, R4, 0xf8, RZ, 0xc0, !PT ;  /* 0x000000f804089812 */ /* 0x000fe200078ec0ff */
[----:B------:R-:W0:Y:S04]  /*0b10*/  SHFL.DOWN PT, R3, R7, 0x10, 0x1f ;  /* 0x0a001f0007037f89 */ /* 0x000e2800000e0000 */
[----:B------:R-:W-:Y:S01]  /*0b20*/  @!P1 IMAD.IADD R9, R8, 0x1, R9 ;  /* 0x0000000108099824 */ /* 0x000fe200078e0209 */
[----:B0-----:R-:W-:-:S07]  /*0b30*/  DADD R4, R2, R6 ;  /* 0x0000000002047229 */ /* 0x001fce0000000006 */
[----:B------:R0:W-:Y:S01]  /*0b40*/  @!P1 STS.64 [R9+0x10], R4 ;  /* 0x0000100409009388 */ /* 0x0001e20000000a00 */
[----:B------:R-:W-:Y:S01]  /*0b50*/  BAR.SYNC.DEFER_BLOCKING 0x0 ;  /* 0x0000000000007b1d */ /* 0x000fe20000010000 */
[----:B------:R-:W-:Y:S02]  /*0b60*/  ISETP.NE.AND P1, PT, R0, RZ, PT ;  /* 0x000000ff0000720c */ /* 0x000fe40003f25270 */
[----:B------:R-:W-:Y:S02]  /*0b70*/  FSEL R2, R6, R4, P0 ;  /* 0x0000000406027208 */ /* 0x000fe40000000000 */
[----:B------:R-:W-:-:S09]  /*0b80*/  FSEL R3, R7, R5, P0 ;  /* 0x0000000507037208 */ /* 0x000fd20000000000 */
[----:B0-----:R-:W-:Y:S05]  /*0b90*/  @P1 BRA `(.L_x_75) ;  /* 0x00000018008c1947 */ /* 0x001fea0003800000 */
        /* <DEDUP_REMOVED lines=27> */
.L_x_74:
[----:B------:R-:W-:Y:S01]  /*0d50*/  LOP3.LUT R2, R0, 0x3e0, RZ, 0xc0, !PT ;  /* 0x000003e000027812 */ /* 0x000fe200078ec0ff */
[----:B------:R-:W0:Y:S03]  /*0d60*/  S2R R12, SR_LANEID ;  /* 0x00000000000c7919 */ /* 0x000e260000000000 */
[----:B------:R-:W-:Y:S01]  /*0d70*/  LOP3.LUT R7, RZ, R2, RZ, 0x33, !PT ;  /* 0x00000002ff077212 */ /* 0x000fe200078e33ff */
[----:B------:R-:W-:-:S04]  /*0d80*/  VIADD R3, R2, 0x20 ;  /* 0x0000002002037836 */ /* 0x000fc80000000000 */
[----:B------:R-:W-:Y:S01]  /*0d90*/  IMAD.IADD R7, R7, 0x1, R8 ;  /* 0x0000000107077824 */ /* 0x000fe200078e0208 */
[----:B------:R-:W-:-:S04]  /*0da0*/  ISETP.GT.U32.AND P0, PT, R3, R8, PT ;  /* 0x000000080300720c */ /* 0x000fc80003f04070 */
[----:B------:R-:W-:-:S05]  /*0db0*/  SEL R13, R7, 0x1f, P0 ;  /* 0x0000001f070d7807 */ /* 0x000fca0000000000 */
[----:B-----5:R-:W-:Y:S04]  /*0dc0*/  SHFL.DOWN PT, R2, R4, 0x1, R13 ;  /* 0x0820000004027989 */ /* 0x020fe800000e000d */
[----:B------:R-:W1:Y:S01]  /*0dd0*/  SHFL.DOWN PT, R3, R5, 0x1, R13 ;  /* 0x0820000005037989 */ /* 0x000e6200000e000d */
[C---:B0-----:R-:W-:Y:S01]  /*0de0*/  ISETP.GE.AND P0, PT, R12.reuse, R13, PT ;  /* 0x0000000d0c00720c */ /* 0x041fe20003f06270 */
[C---:B------:R-:W-:Y:S01]  /*0df0*/  VIADD R10, R12.reuse, 0x2 ;  /* 0x000000020c0a7836 */ /* 0x040fe20000000000 */
[----:B------:R-:W-:Y:S01]  /*0e00*/  ISETP.NE.AND P1, PT, R12, RZ, PT ;  /* 0x000000ff0c00720c */ /* 0x000fe20003f25270 */
[----:B-1----:R-:W-:-:S10]  /*0e10*/  DADD R2, R2, R4 ;  /* 0x0000000002027229 */ /* 0x002fd40000000004 */
[----:B------:R-:W-:Y:S01]  /*0e20*/  FSEL R6, R2, R4, !P0 ;  /* 0x0000000402067208 */ /* 0x000fe20004000000 */
[----:B------:R-:W-:Y:S01]  /*0e30*/  VIADD R4, R12, 0x4 ;  /* 0x000000040c047836 */ /* 0x000fe20000000000 */
[----:B------:R-:W-:Y:S02]  /*0e40*/  FSEL R7, R3, R5, !P0 ;  /* 0x0000000503077208 */ /* 0x000fe40004000000 */
[----:B------:R-:W-:Y:S01]  /*0e50*/  ISETP.GT.AND P0, PT, R10, R13, PT ;  /* 0x0000000d0a00720c */ /* 0x000fe20003f04270 */
[----:B------:R-:W-:Y:S04]  /*0e60*/  SHFL.DOWN PT, R2, R6, 0x2, R13 ;  /* 0x0840000006027989 */ /* 0x000fe800000e000d */
[----:B------:R-:W0:Y:S02]  /*0e70*/  SHFL.DOWN PT, R3, R7, 0x2, R13 ;  /* 0x0840000007037989 */ /* 0x000e2400000e000d */
[----:B0-----:R-:W-:-:S10]  /*0e80*/  DADD R2, R2, R6 ;  /* 0x0000000002027229 */ /* 0x001fd40000000006 */
[----:B------:R-:W-:Y:S01]  /*0e90*/  FSEL R10, R6, R2, P0 ;  /* 0x00000002060a7208 */ /* 0x000fe20000000000 */
[----:B------:R-:W-:Y:S01]  /*0ea0*/  VIADD R6, R12, 0x8 ;  /* 0x000000080c067836 */ /* 0x000fe20000000000 */
[----:B------:R-:W-:Y:S02]  /*0eb0*/  FSEL R11, R7, R3, P0 ;  /* 0x00000003070b7208 */ /* 0x000fe40000000000 */
[----:B------:R-:W-:Y:S01]  /*0ec0*/  ISETP.GT.AND P0, PT, R4, R13, PT ;  /* 0x0000000d0400720c */ /* 0x000fe20003f04270 */
[----:B------:R-:W-:Y:S04]  /*0ed0*/  SHFL.DOWN PT, R2, R10, 0x4, R13 ;  /* 0x088000000a027989 */ /* 0x000fe800000e000d */
[----:B------:R-:W0:Y:S02]  /*0ee0*/  SHFL.DOWN PT, R3, R11, 0x4, R13 ;  /* 0x088000000b037989 */ /* 0x000e2400000e000d */
[----:B0-----:R-:W-:-:S10]  /*0ef0*/  DADD R2, R2, R10 ;  /* 0x0000000002027229 */ /* 0x001fd4000000000a */
[----:B------:R-:W-:Y:S02]  /*0f00*/  FSEL R4, R10, R2, P0 ;  /* 0x000000020a047208 */ /* 0x000fe40000000000 */
[----:B------:R-:W-:Y:S02]  /*0f10*/  FSEL R5, R11, R3, P0 ;  /* 0x000000030b057208 */ /* 0x000fe40000000000 */
[----:B------:R-:W-:Y:S01]  /*0f20*/  ISETP.GT.AND P0, PT, R6, R13, PT ;  /* 0x0000000d0600720c */ /* 0x000fe20003f04270 */
[----:B------:R-:W-:Y:S01]  /*0f30*/  SHFL.DOWN PT, R2, R4, 0x8, R13 ;  /* 0x0900000004027989 */ /* 0x000fe200000e000d */
[----:B------:R-:W-:-:S03]  /*0f40*/  @!P1 MOV R10, 0x400 ;  /* 0x00000400000a9802 */ /* 0x000fc60000000f00 */
[----:B------:R-:W0:Y:S01]  /*0f50*/  SHFL.DOWN PT, R3, R5, 0x8, R13 ;  /* 0x0900000005037989 */ /* 0x000e2200000e000d */
[----:B------:R-:W1:Y:S01]  /*0f60*/  @!P1 S2R R11, SR_CgaCtaId ;  /* 0x00000000000b9919 */ /* 0x000e620000008800 */
[----:B0-----:R-:W-:-:S10]  /*0f70*/  DADD R2, R2, R4 ;  /* 0x0000000002027229 */ /* 0x001fd40000000004 */
[----:B------:R-:W-:Y:S01]  /*0f80*/  FSEL R6, R4, R2, P0 ;  /* 0x0000000204067208 */ /* 0x000fe20000000000 */
[----:B------:R-:W-:Y:S01]  /*0f90*/  VIADD R4, R12, 0x10 ;  /* 0x000000100c047836 */ /* 0x000fe20000000000 */
[----:B------:R-:W-:Y:S02]  /*0fa0*/  FSEL R7, R5, R3, P0 ;  /* 0x0000000305077208 */ /* 0x000fe40000000000 */
[----:B------:R-:W-:Y:S01]  /*0fb0*/  @!P1 SHF.R.U32.HI R5, RZ, 0x2, R0 ;  /* 0x00000002ff059819 */ /* 0x000fe20000011600 */
[----:B------:R-:W-:Y:S01]  /*0fc0*/  SHFL.DOWN PT, R2, R6, 0x10, R13 ;  /* 0x0a00000006027989 */ /* 0x000fe200000e000d */
[----:B-1----:R-:W-:Y:S02]  /*0fd0*/  @!P1 LEA R10, R11, R10, 0x18 ;  /* 0x0000000a0b0a9211 */ /* 0x002fe400078ec0ff */
[----:B------:R-:W-:Y:S01]  /*0fe0*/  @!P1 LOP3.LUT R5, R5, 0xf8, RZ, 0xc0, !PT ;  /* 0x000000f805059812 */ /* 0x000fe200078ec0ff */
[----:B------:R-:W0:Y:S01]  /*0ff0*/  SHFL.DOWN PT, R3, R7, 0x10, R13 ;  /* 0x0a00000007037989 */ /* 0x000e2200000e000d */
[----:B------:R-:W-:-:S03]  /*1000*/  ISETP.GT.AND P0, PT, R4, R13, PT ;  /* 0x0000000d0400720c */ /* 0x000fc60003f04270 */
[----:B------:R-:W-:Y:S01]  /*1010*/  @!P1 IMAD.IADD R5, R5, 0x1, R10 ;  /* 0x0000000105059824 */ /* 0x000fe200078e020a */
[----:B0-----:R-:W-:-:S10]  /*1020*/  DADD R2, R2, R6 ;  /* 0x0000000002027229 */ /* 0x001fd40000000006 */
[----:B------:R-:W-:Y:S02]  /*1030*/  FSEL R2, R6, R2, P0 ;  /* 0x0000000206027208 */ /* 0x000fe40000000000 */
[----:B------:R-:W-:-:S05]  /*1040*/  FSEL R3, R7, R3, P0 ;  /* 0x0000000307037208 */ /* 0x000fca0000000000 */
[----:B------:R0:W-:Y:S01]  /*1050*/  @!P1 STS.64 [R5+0x10], R2 ;  /* 0x0000100205009388 */ /* 0x0001e20000000a00 */
[----:B------:R-:W-:Y:S01]  /*1060*/  BAR.SYNC.DEFER_BLOCKING 0x0 ;  /* 0x0000000000007b1d */ /* 0x000fe20000010000 */
[----:B------:R-:W-:-:S13]  /*1070*/  ISETP.NE.AND P1, PT, R0, RZ, PT ;  /* 0x000000ff0000720c */ /* 0x000fda0003f25270 */
[----:B0-----:R-:W-:Y:S05]  /*1080*/  @P1 BRA `(.L_x_75) ;  /* 0x0000001400501947 */ /* 0x001fea0003800000 */
[----:B------:R-:W0:Y:S01]  /*1090*/  S2UR UR5, SR_CgaCtaId ;  /* 0x00000000000579c3 */ /* 0x000e220000008800 */
[----:B------:R-:W-:Y:S01]  /*10a0*/  UMOV UR4, 0x400 ;  /* 0x0000040000047882 */ /* 0x000fe20000000000 */
[----:B------:R-:W-:-:S04]  /*10b0*/  ISETP.GT.U32.AND P0, PT, R8, 0x20, PT ;  /* 0x000000200800780c */ /* 0x000fc80003f04070 */
[----:B------:R-:W-:Y:S01]  /*10c0*/  ISETP.GT.U32.AND.EX P0, PT, R9, RZ, PT, P0 ;  /* 0x000000ff0900720c */ /* 0x000fe20003f04100 */
[----:B0-----:R-:W-:-:S09]  /*10d0*/  ULEA UR4, UR5, UR4, 0x18 ;  /* 0x0000000405047291 */ /* 0x001fd2000f8ec0ff */
[----:B------:R-:W0:Y:S04]  /*10e0*/  LDS.64 R4, [UR4+0x18] ;  /* 0x00001804ff047984 */ /* 0x000e280008000a00 */
[----:B------:R-:W1:Y:S01]  /*10f0*/  LDS.128 R12, [UR4+0x20] ;  /* 0x00002004ff0c7984 */ /* 0x000e620008000c00 */
[----:B0-----:R-:W-:-:S10]  /*1100*/  DADD R4, R2, R4 ;  /* 0x0000000002047229 */ /* 0x001fd40000000004 */
[----:B------:R-:W-:Y:S02]  /*1110*/  FSEL R2, R4, R2, P0 ;  /* 0x0000000204027208 */ /* 0x000fe40000000000 */
[----:B------:R-:W-:Y:S02]  /*1120*/  FSEL R3, R5, R3, P0 ;  /* 0x0000000305037208 */ /* 0x000fe40000000000 */
[----:B------:R-:W0:Y:S01]  /*1130*/  LDS.128 R4, [UR4+0x30] ;  /* 0x00003004ff047984 */ /* 0x000e220008000c00 */
[----:B------:R-:W-:-:S03]  /*1140*/  ISETP.GT.U32.AND P0, PT, R8, 0x40, PT ;  /* 0x000000400800780c */ /* 0x000fc60003f04070 */
[----:B-1----:R-:W-:Y:S01]  /*1150*/  DADD R12, R12, R2 ;  /* 0x000000000c0c7229 */ /* 0x002fe20000000002 */
[----:B------:R-:W-:-:S09]  /*1160*/  ISETP.GT.U32.AND.EX P0, PT, R9, RZ, PT, P0 ;  /* 0x000000ff0900720c */ /* 0x000fd20003f04100 */
[----:B------:R-:W-:Y:S02]  /*1170*/  FSEL R2, R12, R2, P0 ;  /* 0x000000020c027208 */ /* 0x000fe40000000000 */
[----:B------:R-:W-:Y:S02]  /*1180*/  FSEL R3, R13, R3, P0 ;  /* 0x000000030d037208 */ /* 0x000fe40000000000 */
[----:B------:R-:W-:-:S04]  /*1190*/  ISETP.GT.U32.AND P0, PT, R8, 0x60, PT ;  /* 0x000000600800780c */ /* 0x000fc80003f04070 */
[----:B------:R-:W-:Y:S01]  /*11a0*/  DADD R14, R2, R14 ;  /* 0x00000000020e7229 */ /* 0x000fe2000000000e */
[----:B------:R-:W-:-:S09]  /*11b0*/  ISETP.GT.U32.AND.EX P0, PT, R9, RZ, PT, P0 ;  /* 0x000000ff0900720c */ /* 0x000fd20003f04100 */
[----:B------:R-:W-:Y:S02]  /*11c0*/  FSEL R2, R14, R2, P0 ;  /* 0x000000020e027208 */ /* 0x000fe40000000000 */
[----:B------:R-:W-:Y:S02]  /*11d0*/  FSEL R3, R15, R3, P0 ;  /* 0x000000030f037208 */ /* 0x000fe40000000000 */
[----:B------:R-:W1:Y:S01]  /*11e0*/  LDS.128 R12, [UR4+0x40] ;  /* 0x00004004ff0c7984 */ /* 0x000e620008000c00 */
[----:B------:R-:W-:-:S03]  /*11f0*/  ISETP.GT.U32.AND P0, PT, R8, 0x80, PT ;  /* 0x000000800800780c */ /* 0x000fc60003f04070 */
[----:B0-----:R-:W-:Y:S01]  /*1200*/  DADD R4, R4, R2 ;  /* 0x0000000004047229 */ /* 0x001fe20000000002 */
        /* <DEDUP_REMOVED lines=52> */
[----:B------:R-:W-:-:S04]  /*1550*/  ISETP.GT.U32.AND P0, PT, R8, 0x1c0, PT ;  /* 0x000001c00800780c */ /* 0x000fc80003f04070 */
        /* <DEDUP_REMOVED lines=8> */
[----:B------:R-:W-:Y:S01]  /*15e0*/  FSEL R3, R15, R3, P0 ;  /* 0x000000030f037208 */ /* 0x000fe20000000000 */
[----:B------:R-:W-:Y:S06]  /*15f0*/  BRA `(.L_x_75) ;  /* 0x0000000c00f47947 */ /* 0x000fec0003800000 */
.L_x_61:
[----:B------:R-:W0:Y:S01]  /*1600*/  S2R R0, SR_TID.X ;  /* 0x0000000000007919 */ /* 0x000e220000002100 */
[----:B------:R-:W0:Y:S02]  /*1610*/  LDC.64 R4, c[0x0][0x380] ;  /* 0x0000e000ff047b82 */ /* 0x000e240000000a00 */
[----:B0-----:R-:W-:-:S05]  /*1620*/  IMAD.WIDE.U32 R4, R0, 0x8, R4 ;  /* 0x0000000800047825 */ /* 0x001fca00078e0004 */
[----:B------:R-:W2:Y:S04]  /*1630*/  LDG.E.64 R2, desc[UR6][R4.64] ;  /* 0x0000000604027981 */ /* 0x000ea8000c1e1b00 */
[----:B------:R-:W2:Y:S04]  /*1640*/  LDG.E.64 R6, desc[UR6][R4.64+0x1000] ;  /* 0x0010000604067981 */ /* 0x000ea8000c1e1b00 */
[----:B------:R-:W3:Y:S04]  /*1650*/  LDG.E.64 R10, desc[UR6][R4.64+0x2000] ;  /* 0x00200006040a7981 */ /* 0x000ee8000c1e1b00 */
[----:B------:R-:W4:Y:S04]  /*1660*/  LDG.E.64 R12, desc[UR6][R4.64+0x3000] ;  /* 0x00300006040c7981 */ /* 0x000f28000c1e1b00 */
[----:B------:R-:W5:Y:S04]  /*1670*/  LDG.E.64 R14, desc[UR6][R4.64+0x4000] ;  /* 0x00400006040e7981 */ /* 0x000f68000c1e1b00 */
[----:B------:R-:W5:Y:S04]  /*1680*/  LDG.E.64 R16, desc[UR6][R4.64+0x5000] ;  /* 0x0050000604107981 */ /* 0x000f68000c1e1b00 */
[----:B------:R-:W5:Y:S01]  /*1690*/  LDG.E.64 R18, desc[UR6][R4.64+0x6000] ;  /* 0x0060000604127981 */ /* 0x000f62000c1e1b00 */
[----:B--2---:R-:W-:-:S08]  /*16a0*/  DADD R2, R2, R6 ;  /* 0x0000000002027229 */ /* 0x004fd00000000006 */
[----:B---3--:R-:W-:-:S08]  /*16b0*/  DADD R2, R10, R2 ;  /* 0x000000000a027229 */ /* 0x008fd00000000002 */
[----:B----4-:R-:W-:Y:S01]  /*16c0*/  DADD R2, R12, R2 ;  /* 0x000000000c027229 */ /* 0x010fe20000000002 */
[----:B------:R-:W-:-:S04]  /*16d0*/  IADD3 R12, P1, PT, R8, -0xe00, RZ ;  /* 0xfffff200080c7810 */ /* 0x000fc80007f3e0ff */
[----:B------:R-:W-:Y:S02]  /*16e0*/  ISETP.GE.U32.AND P0, PT, R12, 0xe00, PT ;  /* 0x00000e000c00780c */ /* 0x000fe40003f06070 */
[----:B------:R-:W-:Y:S01]  /*16f0*/  IADD3.X R13, PT, PT, R9, -0x1, RZ, P1, !PT ;  /* 0xffffffff090d7810 */ /* 0x000fe20000ffe4ff */
[----:B-----5:R-:W-:-:S03]  /*1700*/  DADD R2, R14, R2 ;  /* 0x000000000e027229 */ /* 0x020fc60000000002 */
[----:B------:R-:W-:-:S05]  /*1710*/  ISETP.GE.U32.AND.EX P0, PT, R13, RZ, PT, P0 ;  /* 0x000000ff0d00720c */ /* 0x000fca0003f06100 */
[----:B------:R-:W-:-:S08]  /*1720*/  DADD R2, R16, R2 ;  /* 0x0000000010027229 */ /* 0x000fd00000000002 */
[----:B------:R-:W-:Y:S01]  /*1730*/  DADD R6, R18, R2 ;  /* 0x0000000012067229 */ /* 0x000fe20000000002 */
[----:B------:R-:W-:Y:S02]  /*1740*/  IMAD.MOV.U32 R3, RZ, RZ, 0xe00 ;  /* 0x00000e00ff037424 */ /* 0x000fe400078e00ff */
[----:B------:R-:W-:Y:S01]  /*1750*/  IMAD.MOV.U32 R2, RZ, RZ, RZ ;  /* 0x000000ffff027224 */ /* 0x000fe200078e00ff */
[----:B------:R-:W-:Y:S07]  /*1760*/  @!P0 BRA `(.L_x_76) ;  /* 0x0000000000748947 */ /* 0x000fee0003800000 */
[----:B------:R-:W0:Y:S01]  /*1770*/  LDC.64 R8, c[0x0][0x390] ;  /* 0x0000e400ff087b82 */ /* 0x000e220000000a00 */
[----:B------:R-:W-:Y:S02]  /*1780*/  IMAD.MOV.U32 R3, RZ, RZ, 0xe00 ;  /* 0x00000e00ff037424 */ /* 0x000fe400078e00ff */
[----:B------:R-:W-:-:S07]  /*1790*/  IMAD.MOV.U32 R2, RZ, RZ, RZ ;  /* 0x000000ffff027224 */ /* 0x000fce00078e00ff */
.L_x_78:
[----:B------:R-:W-:-:S04]  /*17a0*/  LEA R16, P0, R3, R4, 0x3 ;  /* 0x0000000403107211 */ /* 0x000fc800078018ff */
[----:B------:R-:W-:-:S05]  /*17b0*/  LEA.HI.X R17, R3, R5, R2, 0x3, P0 ;  /* 0x0000000503117211 */ /* 0x000fca00000f1c02 */
[----:B------:R-:W2:Y:S04]  /*17c0*/  LDG.E.64 R18, desc[UR6][R16.64] ;  /* 0x0000000610127981 */ /* 0x000ea8000c1e1b00 */
[----:B------:R-:W3:Y:S04]  /*17d0*/  LDG.E.64 R20, desc[UR6][R16.64+0x1000] ;  /* 0x0010000610147981 */ /* 0x000ee8000c1e1b00 */
[----:B------:R-:W4:Y:S04]  /*17e0*/  LDG.E.64 R22, desc[UR6][R16.64+0x2000] ;  /* 0x0020000610167981 */ /* 0x000f28000c1e1b00 */
[----:B------:R-:W5:Y:S04]  /*17f0*/  LDG.E.64 R24, desc[UR6][R16.64+0x3000] ;  /* 0x0030000610187981 */ /* 0x000f68000c1e1b00 */
[----:B------:R-:W5:Y:S04]  /*1800*/  LDG.E.64 R26, desc[UR6][R16.64+0x4000] ;  /* 0x00400006101a7981 */ /* 0x000f68000c1e1b00 */
[----:B------:R-:W5:Y:S04]  /*1810*/  LDG.E.64 R10, desc[UR6][R16.64+0x5000] ;  /* 0x00500006100a7981 */ /* 0x000f68000c1e1b00 */
[----:B------:R-:W5:Y:S01]  /*1820*/  LDG.E.64 R14, desc[UR6][R16.64+0x6000] ;  /* 0x00600006100e7981 */ /* 0x000f62000c1e1b00 */
[----:B--2---:R-:W-:Y:S01]  /*1830*/  DADD R18, R18, R6 ;  /* 0x0000000012127229 */ /* 0x004fe20000000006 */
[----:B0-----:R-:W-:-:S04]  /*1840*/  IADD3 R6, P1, PT, -R3, R8, RZ ;  /* 0x0000000803067210 */ /* 0x001fc80007f3e1ff */
[----:B------:R-:W-:Y:S01]  /*1850*/  ISETP.GE.U32.AND P0, PT, R6, 0xe00, PT ;  /* 0x00000e000600780c */ /* 0x000fe20003f06070 */
[----:B------:R-:W-:Y:S02]  /*1860*/  IMAD.X R6, R9, 0x1, ~R2, P1 ;  /* 0x0000000109067824 */ /* 0x000fe400008e0e02 */
[----:B---3--:R-:W-:-:S03]  /*1870*/  DADD R18, R20, R18 ;  /* 0x0000000014127229 */ /* 0x008fc60000000012 */
[----:B------:R-:W-:-:S05]  /*1880*/  ISETP.GE.U32.AND.EX P0, PT, R6, RZ, PT, P0 ;  /* 0x000000ff0600720c */ /* 0x000fca0003f06100 */
[----:B----4-:R-:W-:-:S08]  /*1890*/  DADD R18, R22, R18 ;  /* 0x0000000016127229 */ /* 0x010fd00000000012 */
[----:B-----5:R-:W-:-:S08]  /*18a0*/  DADD R18, R24, R18 ;  /* 0x0000000018127229 */ /* 0x020fd00000000012 */
[----:B------:R-:W-:-:S08]  /*18b0*/  DADD R18, R26, R18 ;  /* 0x000000001a127229 */ /* 0x000fd00000000012 */
[----:B------:R-:W-:-:S08]  /*18c0*/  DADD R10, R10, R18 ;  /* 0x000000000a0a7229 */ /* 0x000fd00000000012 */
[----:B------:R-:W-:Y:S01]  /*18d0*/  DADD R6, R14, R10 ;  /* 0x000000000e067229 */ /* 0x000fe2000000000a */
[----:B------:R-:W-:Y:S10]  /*18e0*/  @!P0 BRA `(.L_x_77) ;  /* 0x0000000800208947 */ /* 0x000ff40003800000 */
[----:B------:R-:W-:-:S05]  /*18f0*/  IADD3 R3, P0, PT, R3, 0xe00, RZ ;  /* 0x00000e0003037810 */ /* 0x000fca0007f1e0ff */
[----:B------:R-:W-:Y:S01]  /*1900*/  IMAD.X R2, RZ, RZ, R2, P0 ;  /* 0x000000ffff027224 */ /* 0x000fe200000e0602 */
[----:B------:R-:W-:-:S04]  /*1910*/  ISETP.GT.U32.AND P0, PT, R3, R12, PT ;  /* 0x0000000c0300720c */ /* 0x000fc80003f04070 */
[----:B------:R-:W-:-:S13]  /*1920*/  ISETP.GT.U32.AND.EX P0, PT, R2, R13, PT, P0 ;  /* 0x0000000d0200720c */ /* 0x000fda0003f04100 */
[----:B------:R-:W-:Y:S05]  /*1930*/  @!P0 BRA `(.L_x_78) ;  /* 0xfffffffc00988947 */ /* 0x000fea000383ffff */
.L_x_76:
[----:B------:R-:W-:Y:S01]  /*1940*/  IMAD.IADD R5, R8, 0x1, -R3 ;  /* 0x0000000108057824 */ /* 0x000fe200078e0a03 */
[----:B------:R-:W-:Y:S01]  /*1950*/  ISETP.GE.U32.AND P1, PT, R3, R8, PT ;  /* 0x000000080300720c */ /* 0x000fe20003f26070 */
[----:B------:R-:W-:Y:S03]  /*1960*/  BSSY.RECONVERGENT B1, `(.L_x_77) ;  /* 0x0000080000017945 */ /* 0x000fe60003800200 */
[----:B------:R-:W-:-:S04]  /*1970*/  ISETP.GE.AND P0, PT, R0, R5, PT ;  /* 0x000000050000720c */ /* 0x000fc80003f06270 */
[----:B------:R-:W-:-:S13]  /*1980*/  ISETP.GE.U32.OR.EX P0, PT, R2, R9, P0, P1 ;  /* 0x000000090200720c */ /* 0x000fda0000706510 */
[----:B------:R-:W-:Y:S05]  /*1990*/  @P0 BRA `(.L_x_79) ;  /* 0x0000000400f00947 */ /* 0x000fea0003800000 */
[----:B------:R-:W-:Y:S01]  /*19a0*/  LOP3.LUT R4, RZ, R0, RZ, 0x33, !PT ;  /* 0x00000000ff047212 */ /* 0x000fe200078e33ff */
[----:B------:R-:W-:Y:S01]  /*19b0*/  BSSY.RECONVERGENT B2, `(.L_x_80) ;  /* 0x0000038000027945 */ /* 0x000fe20003800200 */
[----:B------:R-:W-:Y:S02]  /*19c0*/  IMAD.MOV.U32 R42, RZ, RZ, R0 ;  /* 0x000000ffff2a7224 */ /* 0x000fe400078e0000 */
[----:B------:R-:W-:-:S04]  /*19d0*/  IADD3 R8, PT, PT, -R3, R8, R4 ;  /* 0x0000000803087210 */ /* 0x000fc80007ffe104 */
[C---:B------:R-:W-:Y:S02]  /*19e0*/  ISETP.GE.U32.AND P1, PT, R8.reuse, 0x1e00, PT ;  /* 0x00001e000800780c */ /* 0x040fe40003f26070 */
[----:B------:R-:W-:-:S04]  /*19f0*/  LEA.HI R4, R8, 0x1, RZ, 0x17 ;  /* 0x0000000108047811 */ /* 0x000fc800078fb8ff */
[----:B------:R-:W-:-:S04]  /*1a00*/  LOP3.LUT R5, R4, 0xf, RZ, 0xc0, !PT ;  /* 0x0000000f04057812 */ /* 0x000fc800078ec0ff */
[----:B------:R-:W-:-:S03]  /*1a10*/  ISETP.NE.AND P0, PT, R5, RZ, PT ;  /* 0x000000ff0500720c */ /* 0x000fc60003f05270 */
[----:B------:R-:W-:Y:S10]  /*1a20*/  @!P1 BRA `(.L_x_81) ;  /* 0x0000000000c09947 */ /* 0x000ff40003800000 */
[----:B------:R-:W0:Y:S01]  /*1a30*/  LDCU.64 UR4, c[0x0][0x380] ;  /* 0x00007000ff0477ac */ /* 0x000e220008000a00 */
[----:B------:R-:W-:Y:S01]  /*1a40*/  IADD3 R9, P2, PT, R0, R3, RZ ;  /* 0x0000000300097210 */ /* 0x000fe20007f5e0ff */
[----:B------:R-:W-:Y:S01]  /*1a50*/  IMAD.MOV.U32 R42, RZ, RZ, R0 ;  /* 0x000000ffff2a7224 */ /* 0x000fe200078e0000 */
[----:B------:R-:W-:-:S03]  /*1a60*/  LOP3.LUT R43, R4, 0xfffff0, RZ, 0xc0, !PT ;  /* 0x00fffff0042b7812 */ /* 0x000fc600078ec0ff */
[----:B------:R-:W-:Y:S02]  /*1a70*/  IMAD.X R10, RZ, RZ, R2, P2 ;  /* 0x000000ffff0a7224 */ /* 0x000fe400010e0602 */
[----:B------:R-:W-:Y:S01]  /*1a80*/  IMAD.MOV R43, RZ, RZ, -R43 ;  /* 0x000000ffff2b7224 */ /* 0x000fe200078e0a2b */
[----:B0-----:R-:W-:-:S04]  /*1a90*/  LEA R8, P1, R9, UR4, 0x3 ;  /* 0x0000000409087c11 */ /* 0x001fc8000f8218ff */
[----:B------:R-:W-:Y:S02]  /*1aa0*/  IADD3 R8, P2, PT, R8, 0x8000, RZ ;  /* 0x0000800008087810 */ /* 0x000fe40007f5e0ff */
[----:B------:R-:W-:-:S05]  /*1ab0*/  LEA.HI.X R9, R9, UR5, R10, 0x3, P1 ;  /* 0x0000000509097c11 */ /* 0x000fca00088f1c0a */
[----:B------:R-:W-:-:S07]  /*1ac0*/  IMAD.X R9, RZ, RZ, R9, P2 ;  /* 0x000000ffff097224 */ /* 0x000fce00010e0609 */
.L_x_82:
[----:B------:R-:W2:Y:S04]  /*1ad0*/  LDG.E.64 R10, desc[UR6][R8.64+-0x8000] ;  /* 0xff800006080a7981 */ /* 0x000ea8000c1e1b00 */
[----:B------:R-:W3:Y:S04]  /*1ae0*/  LDG.E.64 R12, desc[UR6][R8.64+-0x7000] ;  /* 0xff900006080c7981 */ /* 0x000ee8000c1e1b00 */
[----:B------:R-:W4:Y:S04]  /*1af0*/  LDG.E.64 R14, desc[UR6][R8.64+-0x6000] ;  /* 0xffa00006080e7981 */ /* 0x000f28000c1e1b00 */
[----:B------:R-:W5:Y:S04]  /*1b00*/  LDG.E.64 R16, desc[UR6][R8.64+-0x5000] ;  /* 0xffb0000608107981 */ /* 0x000f68000c1e1b00 */
        /* <DEDUP_REMOVED lines=11> */
[----:B------:R0:W5:Y:S01]  /*1bc0*/  LDG.E.64 R40, desc[UR6][R8.64+0x7000] ;  /* 0x0070000608287981 */ /* 0x000162000c1e1b00 */
[----:B------:R-:W-:-:S02]  /*1bd0*/  VIADD R43, R43, 0x10 ;  /* 0x000000102b2b7836 */ /* 0x000fc40000000000 */
        /* <DEDUP_REMOVED lines=21> */
.L_x_81:
[----:B------:R-:W-:Y:S05]  /*1d30*/  BSYNC.RECONVERGENT B2 ;  /* 0x0000000000027941 */ /* 0x000fea0003800200 */
.L_x_80:
[----:B------:R-:W-:Y:S05]  /*1d40*/  @!P0 BRA `(.L_x_79) ;  /* 0x0000000400048947 */ /* 0x000fea0003800000 */
[----:B------:R-:W-:Y:S01]  /*1d50*/  ISETP.GE.U32.AND P1, PT, R5, 0x8, PT ;  /* 0x000000080500780c */ /* 0x000fe20003f26070 */
[----:B------:R-:W-:Y:S01]  /*1d60*/  BSSY.RECONVERGENT B2, `(.L_x_83) ;  /* 0x000001a000027945 */ /* 0x000fe20003800200 */
[----:B------:R-:W-:-:S04]  /*1d70*/  LOP3.LUT R26, R4, 0x7, RZ, 0xc0, !PT ;  /* 0x00000007041a7812 */ /* 0x000fc800078ec0ff */
[----:B------:R-:W-:-:S07]  /*1d80*/  ISETP.NE.AND P0, PT, R26, RZ, PT ;  /* 0x000000ff1a00720c */ /* 0x000fce0003f05270 */
[----:B------:R-:W-:Y:S06]  /*1d90*/  @!P1 BRA `(.L_x_84) ;  /* 0x0000000000589947 */ /* 0x000fec0003800000 */
[----:B------:R-:W0:Y:S01]  /*1da0*/  LDCU.64 UR4, c[0x0][0x380] ;  /* 0x00007000ff0477ac */ /* 0x000e220008000a00 */
[----:B------:R-:W-:-:S05]  /*1db0*/  IADD3 R5, P1, PT, R42, R3, RZ ;  /* 0x000000032a057210 */ /* 0x000fca0007f3e0ff */
[----:B------:R-:W-:Y:S01]  /*1dc0*/  IMAD.X R10, RZ, RZ, R2, P1 ;  /* 0x000000ffff0a7224 */ /* 0x000fe200008e0602 */
[----:B0-----:R-:W-:-:S04]  /*1dd0*/  LEA R8, P1, R5, UR4, 0x3 ;  /* 0x0000000405087c11 */ /* 0x001fc8000f8218ff */
        /* <DEDUP_REMOVED lines=18> */
.L_x_84:
[----:B------:R-:W-:Y:S05]  /*1f00*/  BSYNC.RECONVERGENT B2 ;  /* 0x0000000000027941 */ /* 0x000fea0003800200 */
.L_x_83:
        /* <DEDUP_REMOVED lines=20> */
.L_x_86:
[----:B------:R-:W-:Y:S05]  /*2050*/  BSYNC.RECONVERGENT B2 ;  /* 0x0000000000027941 */ /* 0x000fea0003800200 */
.L_x_85:
[----:B------:R-:W-:Y:S05]  /*2060*/  @!P0 BRA `(.L_x_79) ;  /* 0x00000000003c8947 */ /* 0x000fea0003800000 */
[----:B------:R-:W0:Y:S01]  /*2070*/  LDCU.64 UR4, c[0x0][0x380] ;  /* 0x00007000ff0477ac */ /* 0x000e220008000a00 */
[----:B------:R-:W-:Y:S01]  /*2080*/  IADD3 R3, P0, PT, R42, R3, RZ ;  /* 0x000000032a037210 */ /* 0x000fe20007f1e0ff */
[----:B------:R-:W-:-:S04]  /*2090*/  IMAD.MOV R4, RZ, RZ, -R16 ;  /* 0x000000ffff047224 */ /* 0x000fc800078e0a10 */
[----:B------:R-:W-:Y:S01]  /*20a0*/  IMAD.X R2, RZ, RZ, R2, P0 ;  /* 0x000000ffff027224 */ /* 0x000fe200000e0602 */
[----:B0-----:R-:W-:-:S04]  /*20b0*/  LEA R5, P1, R3, UR4, 0x3 ;  /* 0x0000000403057c11 */ /* 0x001fc8000f8218ff */
[----:B------:R-:W-:-:S09]  /*20c0*/  LEA.HI.X R8, R3, UR5, R2, 0x3, P1 ;  /* 0x0000000503087c11 */ /* 0x000fd200088f1c02 */
.L_x_87:
        /* <DEDUP_REMOVED lines=9> */
.L_x_79:
[----:B------:R-:W-:Y:S05]  /*2160*/  BSYNC.RECONVERGENT B1 ;  /* 0x0000000000017941 */ /* 0x000fea0003800200 */
.L_x_77:
        /* <DEDUP_REMOVED lines=40> */
[----:B------:R-:W-:-:S03]  /*23f0*/  FSEL R5, R5, R3, P0 ;  /* 0x0000000305057208 */ /* 0x000fc60000000000 */
[----:B0-----:R-:W-:Y:S02]  /*2400*/  IMAD.MOV.U32 R2, RZ, RZ, R0 ;  /* 0x000000ffff027224 */ /* 0x001fe400078e0000 */
[----:B------:R-:W-:-:S04]  /*2410*/  IMAD.MOV.U32 R3, RZ, RZ, R5 ;  /* 0x000000ffff037224 */ /* 0x000fc800078e0005 */
[----:B------:R-:W-:Y:S05]  /*2420*/  @P1 BRA `(.L_x_75) ;  /* 0x0000000000681947 */ /* 0x000fea0003800000 */
        /* <DEDUP_REMOVED lines=26> */
.L_x_75:
[----:B------:R-:W-:Y:S05]  /*25d0*/  BSYNC.RECONVERGENT B0 ;  /* 0x0000000000007941 */ /* 0x000fea0003800200 */
.L_x_60:
[----:B------:R-:W-:Y:S05]  /*25e0*/  @P1 EXIT ;  /* 0x000000000000194d */ /* 0x000fea0003800000 */
[----:B------:R-:W0:Y:S01]  /*25f0*/  LDCU.64 UR4, c[0x0][0x3a0] ;  /* 0x00007400ff0477ac */ /* 0x000e220008000a00 */
[----:B------:R-:W1:Y:S01]  /*2600*/  LDC.64 R4, c[0x0][0x388] ;  /* 0x0000e200ff047b82 */ /* 0x000e620000000a00 */
[----:B0-----:R-:W-:-:S07]  /*2610*/  DADD R2, R2, UR4 ;  /* 0x0000000402027e29 */ /* 0x001fce0008000000 */
[----:B-1----:R-:W-:Y:S01]  /*2620*/  STG.E.64 desc[UR6][R4.64], R2 ;  /* 0x0000000204007986 */ /* 0x002fe2000c101b06 */
[----:B------:R-:W-:Y:S05]  /*2630*/  EXIT ;  /* 0x000000000000794d */ /* 0x000fea0003800000 */
.L_x_88:
        /* <DEDUP_REMOVED lines=12> */
.L_x_456:


//--------------------- .text._ZN3cub18CUB_300001_SM_10006detail6reduce28DeviceReduceSingleTileKernelINS2_10policy_hubIdjN4cuda3std3__44plusIdEEE10Policy1000EPdSC_iS9_ddNS7_10__identityEEEvT0_T1_T2_T3_T4_T6_ --------------------------
	.section	.text._ZN3cub18CUB_300001_SM_10006detail6reduce28DeviceReduceSingleTileKernelINS2_10policy_hubIdjN4cuda3std3__44plusIdEEE10Policy1000EPdSC_iS9_ddNS7_10__identityEEEvT0_T1_T2_T3_T4_T6_,"ax",@progbits
	.align	128
        .global         _ZN3cub18CUB_300001_SM_10006detail6reduce28DeviceReduceSingleTileKernelINS2_10policy_hubIdjN4cuda3std3__44plusIdEEE10Policy1000EPdSC_iS9_ddNS7_10__identityEEEvT0_T1_T2_T3_T4_T6_
        .type           _ZN3cub18CUB_300001_SM_10006detail6reduce28DeviceReduceSingleTileKernelINS2_10policy_hubIdjN4cuda3std3__44plusIdEEE10Policy1000EPdSC_iS9_ddNS7_10__identityEEEvT0_T1_T2_T3_T4_T6_,@function
        .size           _ZN3cub18CUB_300001_SM_10006detail6reduce28DeviceReduceSingleTileKernelINS2_10policy_hubIdjN4cuda3std3__44plusIdEEE10Policy1000EPdSC_iS9_ddNS7_10__identityEEEvT0_T1_T2_T3_T4_T6_,(.L_x_457 - _ZN3cub18CUB_300001_SM_10006detail6reduce28DeviceReduceSingleTileKernelINS2_10policy_hubIdjN4cuda3std3__44plusIdEEE10Policy1000EPdSC_iS9_ddNS7_10__identityEEEvT0_T1_T2_T3_T4_T6_)
        .other          _ZN3cub18CUB_300001_SM_10006detail6reduce28DeviceReduceSingleTileKernelINS2_10policy_hubIdjN4cuda3std3__44plusIdEEE10Policy1000EPdSC_iS9_ddNS7_10__identityEEEvT0_T1_T2_T3_T4_T6_,@"STO_CUDA_ENTRY STV_DEFAULT"
_ZN3cub18CUB_300001_SM_10006detail6reduce28DeviceReduceSingleTileKernelINS2_10policy_hubIdjN4cuda3std3__44plusIdEEE10Policy1000EPdSC_iS9_ddNS7_10__identityEEEvT0_T1_T2_T3_T4_T6_:
.text._ZN3cub18CUB_300001_SM_10006detail6reduce28DeviceReduceSingleTileKernelINS2_10policy_hubIdjN4cuda3std3__44plusIdEEE10Policy1000EPdSC_iS9_ddNS7_10__identityEEEvT0_T1_T2_T3_T4_T6_:
        /* <DEDUP_REMOVED lines=13> */
.L_x_89:
        /* <DEDUP_REMOVED lines=13> */
.L_x_93:
[----:B------:R-:W-:Y:S05]  /*01a0*/  BSYNC.RECONVERGENT B1 ;  /* 0x0000000000017941 */ /* 0x000fea0003800200 */
.L_x_92:
[----:B------:R-:W-:Y:S01]  /*01b0*/  ISETP.GE.AND P0, PT, R5, R4, PT ;  /* 0x000000040500720c */ /* 0x000fe20003f06270 */
[----:B------:R-:W-:-:S12]  /*01c0*/  BSSY.RECONVERGENT B1, `(.L_x_94) ;  /* 0x0000078000017945 */ /* 0x000fd80003800200 */
[----:B------:R-:W-:Y:S05]  /*01d0*/  @P0 BRA `(.L_x_95) ;  /* 0x0000000400d80947 */ /* 0x000fea0003800000 */
[----:B------:R-:W-:Y:S01]  /*01e0*/  LOP3.LUT R9, RZ, R5, RZ, 0x33, !PT ;  /* 0x00000005ff097212 */ /* 0x000fe200078e33ff */
[----:B------:R-:W-:Y:S04]  /*01f0*/  BSSY.RECONVERGENT B2, `(.L_x_96) ;  /* 0x0000019000027945 */ /* 0x000fe80003800200 */
[----:B------:R-:W-:-:S04]  /*0200*/  IMAD.IADD R9, R9, 0x1, R4 ;  /* 0x0000000109097824 */ /* 0x000fc800078e0204 */
[C---:B------:R-:W-:Y:S01]  /*0210*/  IMAD.HI.U32 R0, R9.reuse, -0x33333333, RZ ;  /* 0xcccccccd09007827 */ /* 0x040fe200078e00ff */
[----:B------:R-:W-:-:S04]  /*0220*/  ISETP.GE.U32.AND P0, PT, R9, 0x780, PT ;  /* 0x000007800900780c */ /* 0x000fc80003f06070 */
[----:B------:R-:W-:-:S04]  /*0230*/  SHF.R.U32.HI R0, RZ, 0x9, R0 ;  /* 0x00000009ff007819 */ /* 0x000fc80000011600 */
[----:B------:R-:W-:-:S04]  /*0240*/  LOP3.LUT R2, R0, 0x3, RZ, 0xc0, !PT ;  /* 0x0000000300027812 */ /* 0x000fc800078ec0ff */
[----:B------:R-:W-:-:S13]  /*0250*/  ISETP.NE.AND P1, PT, R2, 0x3, PT ;  /* 0x000000030200780c */ /* 0x000fda0003f25270 */
[----:B------:R-:W-:Y:S05]  /*0260*/  @!P1 BRA `(.L_x_97) ;  /* 0x0000000000449947 */ /* 0x000fea0003800000 */
[----:B------:R-:W0:Y:S01]  /*0270*/  LDC.64 R8, c[0x0][0x380] ;  /* 0x0000e000ff087b82 */ /* 0x000e220000000a00 */
[----:B------:R-:W-:-:S05]  /*0280*/  VIADD R0, R0, 0x1 ;  /* 0x0000000100007836 */ /* 0x000fca0000000000 */
[----:B------:R-:W-:-:S05]  /*0290*/  LOP3.LUT R0, R0, 0x3, RZ, 0xc0, !PT ;  /* 0x0000000300007812 */ /* 0x000fca00078ec0ff */
[----:B------:R-:W-:Y:S02]  /*02a0*/  IMAD.MOV R0, RZ, RZ, -R0 ;  /* 0x000000ffff007224 */ /* 0x000fe400078e0a00 */
[----:B0-----:R-:W-:-:S04]  /*02b0*/  IMAD.WIDE.U32 R8, R5, 0x8, R8 ;  /* 0x0000000805087825 */ /* 0x001fc800078e0008 */
[----:B------:R-:W-:Y:S02]  /*02c0*/  IMAD.MOV.U32 R2, RZ, RZ, R8 ;  /* 0x000000ffff027224 */ /* 0x000fe400078e0008 */
[----:B------:R-:W-:-:S07]  /*02d0*/  IMAD.MOV.U32 R11, RZ, RZ, R9 ;  /* 0x000000ffff0b7224 */ /* 0x000fce00078e0009 */
.L_x_98:
        /* <DEDUP_REMOVED lines=10> */
.L_x_97:
[----:B------:R-:W-:Y:S05]  /*0380*/  BSYNC.RECONVERGENT B2 ;  /* 0x0000000000027941 */ /* 0x000fea0003800200 */
.L_x_96:
        /* <DEDUP_REMOVED lines=8> */
.L_x_101:
        /* <DEDUP_REMOVED lines=43> */
.L_x_100:
[----:B------:R-:W-:Y:S05]  /*06c0*/  BSYNC.RECONVERGENT B2 ;  /* 0x0000000000027941 */ /* 0x000fea0003800200 */
.L_x_99:
        /* <DEDUP_REMOVED lines=26> */
.L_x_103:
[----:B------:R-:W-:Y:S05]  /*0870*/  BSYNC.RECONVERGENT B2 ;  /* 0x0000000000027941 */ /* 0x000fea0003800200 */
.L_x_102:
        /* <DEDUP_REMOVED lines=12> */
.L_x_95:
[----:B------:R-:W-:Y:S05]  /*0940*/  BSYNC.RECONVERGENT B1 ;  /* 0x0000000000017941 */ /* 0x000fea0003800200 */
.L_x_94:
        /* <DEDUP_REMOVED lines=47> */
[----:B------:R-:W0:Y:S04]  /*0c40*/  LDS.128 R8, [UR4+0x20] ;  /* 0x00002004ff087984 */ /* 0x000e280008000c00 */
[----:B------:R-:W1:Y:S04]  /*0c50*/  LDS.128 R16, [UR4+0x30] ;  /* 0x00003004ff107984 */ /* 0x000e680008000c00 */
[----:B--2---:R-:W2:Y:S01]  /*0c60*/  LDS.128 R4, [UR4+0x40] ;  /* 0x00004004ff047984 */ /* 0x004ea20008000c00 */
[----:B0-----:R-:W-:-:S03]  /*0c70*/  DADD R8, R12, R8 ;  /* 0x000000000c087229 */ /* 0x001fc60000000008 */
[----:B------:R-:W-:Y:S05]  /*0c80*/  LDS.128 R12, [UR4+0x60] ;  /* 0x00006004ff0c7984 */ /* 0x000fea0008000c00 */
[----:B------:R-:W-:Y:S02]  /*0c90*/  DADD R2, R8, R10 ;  /* 0x0000000008027229 */ /* 0x000fe4000000000a */
[----:B------:R-:W0:Y:S06]  /*0ca0*/  LDS.128 R8, [UR4+0x50] ;  /* 0x00005004ff087984 */ /* 0x000e2c0008000c00 */
[----:B-1----:R-:W-:-:S08]  /*0cb0*/  DADD R2, R2, R16 ;  /* 0x0000000002027229 */ /* 0x002fd00000000010 */
[----:B------:R-:W-:-:S08]  /*0cc0*/  DADD R2, R2, R18 ;  /* 0x0000000002027229 */ /* 0x000fd00000000012 */
[----:B--2---:R-:W-:-:S08]  /*0cd0*/  DADD R2, R2, R4 ;  /* 0x0000000002027229 */ /* 0x004fd00000000004 */
[----:B------:R-:W-:Y:S01]  /*0ce0*/  DADD R2, R2, R6 ;  /* 0x0000000002027229 */ /* 0x000fe20000000006 */
[----:B------:R-:W1:Y:S07]  /*0cf0*/  LDS.128 R4, [UR4+0x70] ;  /* 0x00007004ff047984 */ /* 0x000e6e0008000c00 */
[----:B0-----:R-:W-:-:S08]  /*0d00*/  DADD R2, R2, R8 ;  /* 0x0000000002027229 */ /* 0x001fd00000000008 */
[----:B------:R-:W-:Y:S01]  /*0d10*/  DADD R2, R2, R10 ;  /* 0x0000000002027229 */ /* 0x000fe2000000000a */
[----:B------:R-:W0:Y:S07]  /*0d20*/  LDS.128 R8, [UR4+0x80] ;  /* 0x00008004ff087984 */ /* 0x000e2e0008000c00 */
[----:B------:R-:W-:-:S08]  /*0d30*/  DADD R2, R2, R12 ;  /* 0x0000000002027229 */ /* 0x000fd0000000000c */
[----:B------:R-:W-:Y:S01]  /*0d40*/  DADD R2, R2, R14 ;  /* 0x0000000002027229 */ /* 0x000fe2000000000e */
[----:B------:R-:W2:Y:S07]  /*0d50*/  LDS.128 R12, [UR4+0x90] ;  /* 0x00009004ff0c7984 */ /* 0x000eae0008000c00 */
[----:B-1----:R-:W-:-:S08]  /*0d60*/  DADD R2, R2, R4 ;  /* 0x0000000002027229 */ /* 0x002fd00000000004 */
[----:B------:R-:W-:Y:S01]  /*0d70*/  DADD R2, R2, R6 ;  /* 0x0000000002027229 */ /* 0x000fe20000000006 */
[----:B------:R-:W1:Y:S07]  /*0d80*/  LDS.128 R4, [UR4+0xa0] ;  /* 0x0000a004ff047984 */ /* 0x000e6e0008000c00 */
[----:B0-----:R-:W-:Y:S01]  /*0d90*/  DADD R2, R2, R8 ;  /* 0x0000000002027229 */ /* 0x001fe20000000008 */
[----:B------:R-:W0:Y:S07]  /*0da0*/  LDS.64 R8, [UR4+0xb0] ;  /* 0x0000b004ff087984 */ /* 0x000e2e0008000a00 */
[----:B------:R-:W-:-:S08]  /*0db0*/  DADD R2, R2, R10 ;  /* 0x0000000002027229 */ /* 0x000fd0000000000a */
[----:B--2---:R-:W-:-:S08]  /*0dc0*/  DADD R2, R2, R12 ;  /* 0x0000000002027229 */ /* 0x004fd0000000000c */
[----:B------:R-:W-:-:S08]  /*0dd0*/  DADD R2, R2, R14 ;  /* 0x0000000002027229 */ /* 0x000fd0000000000e */
[----:B-1----:R-:W-:-:S08]  /*0de0*/  DADD R2, R2, R4 ;  /* 0x0000000002027229 */ /* 0x002fd00000000004 */
[----:B------:R-:W-:-:S08]  /*0df0*/  DADD R2, R2, R6 ;  /* 0x0000000002027229 */ /* 0x000fd00000000006 */
[----:B0-----:R-:W-:Y:S01]  /*0e00*/  DADD R12, R2, R8 ;  /* 0x00000000020c7229 */ /* 0x001fe20000000008 */
[----:B------:R-:W-:Y:S10]  /*0e10*/  BRA `(.L_x_105) ;  /* 0x0000001800487947 */ /* 0x000ff40003800000 */
.L_x_104:
        /* <DEDUP_REMOVED lines=32> */
[----:B------:R-:W-:Y:S01]  /*1020*/  VIADD R0, R2, 0x10 ;  /* 0x0000001002007836 */ /* 0x000fe20000000000 */
[----:B------:R-:W-:Y:S02]  /*1030*/  @!P1 SHF.R.U32.HI R2, RZ, 0x2, R3 ;  /* 0x00000002ff029819 */ /* 0x000fe40000011603 */
[----:B------:R-:W1:Y:S02]  /*1040*/  SHFL.DOWN PT, R7, R11, 0x8, R5 ;  /* 0x090000000b077989 */ /* 0x000e6400000e0005 */
[----:B------:R-:W-:Y:S01]  /*1050*/  @!P1 LOP3.LUT R2, R2, 0xf8, RZ, 0xc0, !PT ;  /* 0x000000f802029812 */ /* 0x000fe200078ec0ff */
[----:B-1----:R-:W-:-:S10]  /*1060*/  DADD R6, R6, R10 ;  /* 0x0000000006067229 */ /* 0x002fd4000000000a */
[----:B------:R-:W-:Y:S02]  /*1070*/  FSEL R8, R10, R6, P0 ;  /* 0x000000060a087208 */ /* 0x000fe40000000000 */
[----:B------:R-:W-:Y:S02]  /*1080*/  FSEL R9, R11, R7, P0 ;  /* 0x000000070b097208 */ /* 0x000fe40000000000 */
[----:B------:R-:W-:Y:S01]  /*1090*/  @!P1 MOV R10, 0x400 ;  /* 0x00000400000a9802 */ /* 0x000fe20000000f00 */
[----:B------:R-:W-:Y:S01]  /*10a0*/  SHFL.DOWN PT, R6, R8, 0x10, R5 ;  /* 0x0a00000008067989 */ /* 0x000fe200000e0005 */
[----:B------:R-:W-:Y:S02]  /*10b0*/  ISETP.GT.AND P0, PT, R0, R5, PT ;  /* 0x000000050000720c */ /* 0x000fe40003f04270 */
[----:B0-----:R-:W-:Y:S01]  /*10c0*/  @!P1 LEA R11, R13, R10, 0x18 ;  /* 0x0000000a0d0b9211 */ /* 0x001fe200078ec0ff */
        /* <DEDUP_REMOVED lines=13> */
[----:B------:R-:W0:Y:S04]  /*11a0*/  LDS.128 R16, [UR4+0x20] ;  /* 0x00002004ff107984 */ /* 0x000e280008000c00 */
[----:B-1----:R-:W1:Y:S01]  /*11b0*/  LDS.128 R8, [UR4+0x30] ;  /* 0x00003004ff087984 */ /* 0x002e620008000c00 */
[----:B0-----:R-:W-:-:S10]  /*11c0*/  DADD R16, R12, R16 ;  /* 0x000000000c107229 */ /* 0x001fd40000000010 */
[----:B------:R-:W-:Y:S02]  /*11d0*/  FSEL R2, R16, R12, P1 ;  /* 0x0000000c10027208 */ /* 0x000fe40000800000 */
[----:B------:R-:W-:Y:S02]  /*11e0*/  FSEL R3, R17, R13, P1 ;  /* 0x0000000d11037208 */ /* 0x000fe40000800000 */
[----:B------:R-:W-:Y:S01]  /*11f0*/  ISETP.GT.AND P1, PT, R4, 0x40, PT ;  /* 0x000000400400780c */ /* 0x000fe20003f24270 */
[----:B------:R-:W0:Y:S03]  /*1200*/  LDS.128 R12, [UR4+0x40] ;  /* 0x00004004ff0c7984 */ /* 0x000e260008000c00 */
        /* <DEDUP_REMOVED lines=65> */
[----:B------:R-:W1:Y:S01]  /*1620*/  LDS.64 R2, [UR4+0xb0] ;  /* 0x0000b004ff027984 */ /* 0x000e620008000a00 */
        /* <DEDUP_REMOVED lines=11> */
[----:B------:R-:W-:Y:S01]  /*16e0*/  FSEL R13, R3, R7, P1 ;  /* 0x00000007030d7208 */ /* 0x000fe20000800000 */
[----:B------:R-:W-:Y:S06]  /*16f0*/  BRA `(.L_x_105) ;  /* 0x0000001000107947 */ /* 0x000fec0003800000 */
.L_x_91:
[----:B------:R-:W0:Y:S01]  /*1700*/  S2R R0, SR_TID.X ;  /* 0x0000000000007919 */ /* 0x000e220000002100 */
[----:B------:R-:W0:Y:S02]  /*1710*/  LDC.64 R6, c[0x0][0x380] ;  /* 0x0000e000ff067b82 */ /* 0x000e240000000a00 */
[----:B0-----:R-:W-:-:S05]  /*1720*/  IMAD.WIDE.U32 R6, R0, 0x8, R6 ;  /* 0x0000000800067825 */ /* 0x001fca00078e0006 */
[----:B------:R-:W2:Y:S04]  /*1730*/  LDG.E.64.CONSTANT R20, desc[UR6][R6.64] ;  /* 0x0000000606147981 */ /* 0x000ea8000c1e9b00 */
[----:B------:R-:W2:Y:S04]  /*1740*/  LDG.E.64.CONSTANT R2, desc[UR6][R6.64+0x1400] ;  /* 0x0014000606027981 */ /* 0x000ea8000c1e9b00 */
[----:B------:R-:W3:Y:S04]  /*1750*/  LDG.E.64.CONSTANT R8, desc[UR6][R6.64+0x2800] ;  /* 0x0028000606087981 */ /* 0x000ee8000c1e9b00 */
[----:B------:R-:W4:Y:S04]  /*1760*/  LDG.E.64.CONSTANT R10, desc[UR6][R6.64+0x3c00] ;  /* 0x003c0006060a7981 */ /* 0x000f28000c1e9b00 */
[----:B------:R-:W5:Y:S04]  /*1770*/  LDG.E.64.CONSTANT R12, desc[UR6][R6.64+0x5000] ;  /* 0x00500006060c7981 */ /* 0x000f68000c1e9b00 */
[----:B------:R-:W5:Y:S04]  /*1780*/  LDG.E.64.CONSTANT R14, desc[UR6][R6.64+0x6400] ;  /* 0x00640006060e7981 */ /* 0x000f68000c1e9b00 */
[----:B------:R-:W5:Y:S04]  /*1790*/  LDG.E.64.CONSTANT R16, desc[UR6][R6.64+0x7800] ;  /* 0x0078000606107981 */ /* 0x000f68000c1e9b00 */
[----:B------:R-:W5:Y:S01]  /*17a0*/  LDG.E.64.CONSTANT R18, desc[UR6][R6.64+0x8c00] ;  /* 0x008c000606127981 */ /* 0x000f62000c1e9b00 */
[----:B------:R-:W-:Y:S01]  /*17b0*/  ISETP.GE.U32.AND P0, PT, R4, 0x2800, PT ;  /* 0x000028000400780c */ /* 0x000fe20003f06070 */
[----:B--2---:R-:W-:-:S08]  /*17c0*/  DADD R2, R20, R2 ;  /* 0x0000000014027229 */ /* 0x004fd00000000002 */
[----:B---3--:R-:W-:Y:S01]  /*17d0*/  DADD R2, R8, R2 ;  /* 0x0000000008027229 */ /* 0x008fe20000000002 */
[----:B------:R-:W-:-:S07]  /*17e0*/  IMAD.MOV.U32 R9, RZ, RZ, 0x1400 ;  /* 0x00001400ff097424 */ /* 0x000fce00078e00ff */
[----:B----4-:R-:W-:-:S08]  /*17f0*/  DADD R2, R10, R2 ;  /* 0x000000000a027229 */ /* 0x010fd00000000002 */
[----:B-----5:R-:W-:-:S08]  /*1800*/  DADD R2, R12, R2 ;  /* 0x000000000c027229 */ /* 0x020fd00000000002 */
[----:B------:R-:W-:-:S08]  /*1810*/  DADD R2, R14, R2 ;  /* 0x000000000e027229 */ /* 0x000fd00000000002 */
[----:B------:R-:W-:-:S08]  /*1820*/  DADD R2, R16, R2 ;  /* 0x0000000010027229 */ /* 0x000fd00000000002 */
[----:B------:R-:W-:Y:S01]  /*1830*/  DADD R2, R18, R2 ;  /* 0x0000000012027229 */ /* 0x000fe20000000002 */
[----:B------:R-:W-:Y:S10]  /*1840*/  @!P0 BRA `(.L_x_106) ;  /* 0x00000000006c8947 */ /* 0x000ff40003800000 */
[----:B------:R-:W0:Y:S01]  /*1850*/  LDC R26, c[0x0][0x390] ;  /* 0x0000e400ff1a7b82 */ /* 0x000e220000000800 */
[----:B------:R-:W-:Y:S02]  /*1860*/  VIADD R8, R4, 0xffffec00 ;  /* 0xffffec0004087836 */ /* 0x000fe40000000000 */
[----:B------:R-:W-:-:S07]  /*1870*/  IMAD.MOV.U32 R9, RZ, RZ, 0x1400 ;  /* 0x00001400ff097424 */ /* 0x000fce00078e00ff */
.L_x_108:
[----:B------:R-:W-:-:S05]  /*1880*/  IMAD.WIDE R12, R9, 0x8, R6 ;  /* 0x00000008090c7825 */ /* 0x000fca00078e0206 */
[----:B------:R-:W2:Y:S04]  /*1890*/  LDG.E.64.CONSTANT R4, desc[UR6][R12.64] ;  /* 0x000000060c047981 */ /* 0x000ea8000c1e9b00 */
[----:B------:R-:W3:Y:S04]  /*18a0*/  LDG.E.64.CONSTANT R14, desc[UR6][R12.64+0x1400] ;  /* 0x001400060c0e7981 */ /* 0x000ee8000c1e9b00 */
[----:B------:R-:W4:Y:S04]  /*18b0*/  LDG.E.64.CONSTANT R16, desc[UR6][R12.64+0x2800] ;  /* 0x002800060c107981 */ /* 0x000f28000c1e9b00 */
[----:B------:R-:W5:Y:S04]  /*18c0*/  LDG.E.64.CONSTANT R18, desc[UR6][R12.64+0x3c00] ;  /* 0x003c00060c127981 */ /* 0x000f68000c1e9b00 */
        /* <DEDUP_REMOVED lines=8> */
[----:B------:R-:W-:-:S08]  /*1950*/  DADD R4, R20, R4 ;  /* 0x0000000014047229 */ /* 0x000fd00000000004 */
[----:B------:R-:W-:Y:S01]  /*1960*/  DADD R22, R22, R4 ;  /* 0x0000000016167229 */ /* 0x000fe20000000004 */
[----:B0-----:R-:W-:-:S04]  /*1970*/  IMAD.MOV.U32 R4, RZ, RZ, R26 ;  /* 0x000000ffff047224 */ /* 0x001fc800078e001a */
[----:B------:R-:W-:-:S03]  /*1980*/  IMAD.IADD R2, R4, 0x1, -R9 ;  /* 0x0000000104027824 */ /* 0x000fc600078e0a09 */
[----:B------:R-:W-:Y:S02]  /*1990*/  DADD R22, R24, R22 ;  /* 0x0000000018167229 */ /* 0x000fe40000000016 */
[----:B------:R-:W-:-:S06]  /*19a0*/  ISETP.GE.AND P0, PT, R2, 0x1400, PT ;  /* 0x000014000200780c */ /* 0x000fcc0003f06270 */
[----:B------:R-:W-:-:S07]  /*19b0*/  DADD R2, R10, R22 ;  /* 0x000000000a027229 */ /* 0x000fce0000000016 */
[----:B------:R-:W-:Y:S05]  /*19c0*/  @!P0 BRA `(.L_x_107) ;  /* 0x0000000800348947 */ /* 0x000fea0003800000 */
[----:B------:R-:W-:-:S05]  /*19d0*/  VIADD R9, R9, 0x1400 ;  /* 0x0000140009097836 */ /* 0x000fca0000000000 */
[----:B------:R-:W-:-:S13]  /*19e0*/  ISETP.GT.AND P0, PT, R9, R8, PT ;  /* 0x000000080900720c */ /* 0x000fda0003f04270 */
[----:B------:R-:W-:Y:S05]  /*19f0*/  @!P0 BRA `(.L_x_108) ;  /* 0xfffffffc00a08947 */ /* 0x000fea000383ffff */
.L_x_106:
[----:B------:R-:W-:-:S13]  /*1a00*/  ISETP.GE.AND P0, PT, R9, R4, PT ;  /* 0x000000040900720c */ /* 0x000fda0003f06270 */
[----:B------:R-:W-:Y:S05]  /*1a10*/  @P0 BRA `(.L_x_107) ;  /* 0x0000000800200947 */ /* 0x000fea0003800000 */
[----:B------:R-:W-:Y:S01]  /*1a20*/  IMAD.IADD R39, R4, 0x1, -R9 ;  /* 0x0000000104277824 */ /* 0x000fe200078e0a09 */
[----:B------:R-:W-:Y:S04]  /*1a30*/  BSSY.RECONVERGENT B1, `(.L_x_107) ;  /* 0x0000086000017945 */ /* 0x000fe80003800200 */
[----:B------:R-:W-:-:S13]  /*1a40*/  ISETP.GE.AND P0, PT, R0, R39, PT ;  /* 0x000000270000720c */ /* 0x000fda0003f06270 */
[----:B------:R-:W-:Y:S05]  /*1a50*/  @P0 BRA `(.L_x_109) ;  /* 0x00000008000c0947 */ /* 0x000fea0003800000 */
[----:B------:R-:W-:Y:S01]  /*1a60*/  LOP3.LUT R5, RZ, R0, RZ, 0x33, !PT ;  /* 0x00000000ff057212 */ /* 0x000fe200078e33ff */
[----:B------:R-:W-:Y:S01]  /*1a70*/  BSSY.RECONVERGENT B2, `(.L_x_110) ;  /* 0x0000017000027945 */ /* 0x000fe20003800200 */
[----:B------:R-:W-:Y:S02]  /*1a80*/  IMAD.MOV.U32 R38, RZ, RZ, R0 ;  /* 0x000000ffff267224 */ /* 0x000fe400078e0000 */
[----:B------:R-:W-:-:S04]  /*1a90*/  IADD3 R5, PT, PT, -R9, R4, R5 ;  /* 0x0000000409057210 */ /* 0x000fc80007ffe105 */
[C---:B------:R-:W-:Y:S01]  /*1aa0*/  ISETP.GE.U32.AND P1, PT, R5.reuse, 0x780, PT ;  /* 0x000007800500780c */ /* 0x040fe20003f26070 */
[----:B------:R-:W-:-:S05]  /*1ab0*/  IMAD.HI.U32 R4, R5, -0x33333333, RZ ;  /* 0xcccccccd05047827 */ /* 0x000fca00078e00ff */
[----:B------:R-:W-:-:S04]  /*1ac0*/  SHF.R.U32.HI R4, RZ, 0x9, R4 ;  /* 0x00000009ff047819 */ /* 0x000fc80000011604 */
[----:B------:R-:W-:-:S04]  /*1ad0*/  LOP3.LUT R6, R4, 0x3, RZ, 0xc0, !PT ;  /* 0x0000000304067812 */ /* 0x000fc800078ec0ff */
[----:B------:R-:W-:-:S13]  /*1ae0*/  ISETP.NE.AND P0, PT, R6, 0x3, PT ;  /* 0x000000030600780c */ /* 0x000fda0003f05270 */
[----:B------:R-:W-:Y:S05]  /*1af0*/  @!P0 BRA `(.L_x_111) ;  /* 0x0000000000388947 */ /* 0x000fea0003800000 */
[----:B------:R-:W0:Y:S01]  /*1b00*/  LDC.64 R6, c[0x0][0x380] ;  /* 0x0000e000ff067b82 */ /* 0x000e220000000a00 */
[----:B------:R-:W-:Y:S02]  /*1b10*/  VIADD R4, R4, 0x1 ;  /* 0x0000000104047836 */ /* 0x000fe40000000000 */
[----:B------:R-:W-:Y:S02]  /*1b20*/  IMAD.IADD R11, R0, 0x1, R9 ;  /* 0x00000001000b7824 */ /* 0x000fe400078e0209 */
[----:B------:R-:W-:Y:S01]  /*1b30*/  IMAD.MOV.U32 R38, RZ, RZ, R0 ;  /* 0x000000ffff267224 */ /* 0x000fe200078e0000 */
[----:B------:R-:W-:-:S05]  /*1b40*/  LOP3.LUT R4, R4, 0x3, RZ, 0xc0, !PT ;  /* 0x0000000304047812 */ /* 0x000fca00078ec0ff */
[----:B------:R-:W-:-:S07]  /*1b50*/  IMAD.MOV R8, RZ, RZ, -R4 ;  /* 0x000000ffff087224 */ /* 0x000fce00078e0a04 */
.L_x_112:
[----:B0-----:R-:W-:-:S06]  /*1b60*/  IMAD.WIDE.U32 R4, R11, 0x8, R6 ;  /* 0x000000080b047825 */ /* 0x001fcc00078e0006 */
[----:B------:R-:W2:Y:S01]  /*1b70*/  LDG.E.64.CONSTANT R4, desc[UR6][R4.64] ;  /* 0x0000000604047981 */ /* 0x000ea2000c1e9b00 */
[----:B------:R-:W-:Y:S02]  /*1b80*/  VIADD R8, R8, 0x1 ;  /* 0x0000000108087836 */ /* 0x000fe40000000000 */
[----:B------:R-:W-:Y:S02]  /*1b90*/  VIADD R38, R38, 0x280 ;  /* 0x0000028026267836 */ /* 0x000fe40000000000 */
[----:B------:R-:W-:Y:S01]  /*1ba0*/  VIADD R11, R11, 0x280 ;  /* 0x000002800b0b7836 */ /* 0x000fe20000000000 */
[----:B------:R-:W-:Y:S01]  /*1bb0*/  ISETP.NE.AND P0, PT, R8, RZ, PT ;  /* 0x000000ff0800720c */ /* 0x000fe20003f05270 */
[----:B--2---:R-:W-:-:S12]  /*1bc0*/  DADD R2, R4, R2 ;  /* 0x0000000004027229 */ /* 0x004fd80000000002 */
[----:B------:R-:W-:Y:S05]  /*1bd0*/  @P0 BRA `(.L_x_112) ;  /* 0xfffffffc00e00947 */ /* 0x000fea000383ffff */
.L_x_111:
[----:B------:R-:W-:Y:S05]  /*1be0*/  BSYNC.RECONVERGENT B2 ;  /* 0x0000000000027941 */ /* 0x000fea0003800200 */
.L_x_110:
[----:B------:R-:W-:Y:S05]  /*1bf0*/  @!P1 BRA `(.L_x_109) ;  /* 0x0000000400a49947 */ /* 0x000fea0003800000 */
[----:B------:R-:W0:Y:S01]  /*1c00*/  LDCU.64 UR4, c[0x0][0x380] ;  /* 0x00007000ff0477ac */ /* 0x000e220008000a00 */
[----:B------:R-:W-:Y:S01]  /*1c10*/  IMAD.IADD R7, R39, 0x1, -R38 ;  /* 0x0000000127077824 */ /* 0x000fe200078e0a26 */
[C---:B------:R-:W-:Y:S01]  /*1c20*/  IADD3 R5, P0, PT, R38.reuse, R9, RZ ;  /* 0x0000000926057210 */ /* 0x040fe20007f1e0ff */
[----:B------:R-:W-:Y:S01]  /*1c30*/  BSSY.RECONVERGENT B2, `(.L_x_113) ;  /* 0x000003a000027945 */ /* 0x000fe20003800200 */
[----:B------:R-:W-:Y:S02]  /*1c40*/  IMAD.IADD R40, R38, 0x1, R9 ;  /* 0x0000000126287824 */ /* 0x000fe400078e0209 */
        /* <DEDUP_REMOVED lines=10> */
.L_x_115:
[----:B------:R-:W0:Y:S01]  /*1cf0*/  LDC.64 R30, c[0x0][0x380] ;  /* 0x0000e000ff1e7b82 */ /* 0x000e220000000a00 */
[----:B------:R-:W2:Y:S04]  /*1d00*/  LDG.E.64.CONSTANT R8, desc[UR6][R4.64+-0x1400] ;  /* 0xffec000604087981 */ /* 0x000ea8000c1e9b00 */
[----:B------:R-:W3:Y:S01]  /*1d10*/  LDG.E.64.CONSTANT R10, desc[UR6][R4.64] ;  /* 0x00000006040a7981 */ /* 0x000ee2000c1e9b00 */
[----:B------:R-:W-:-:S03]  /*1d20*/  VIADD R15, R40, 0xa00 ;  /* 0x00000a00280f7836 */ /* 0x000fc60000000000 */
[----:B------:R-:W4:Y:S04]  /*1d30*/  LDG.E.64.CONSTANT R12, desc[UR6][R4.64+0x1400] ;  /* 0x00140006040c7981 */ /* 0x000f28000c1e9b00 */
[----:B------:R-:W5:Y:S04]  /*1d40*/  LDG.E.64.CONSTANT R16, desc[UR6][R4.64+0x3c00] ;  /* 0x003c000604107981 */ /* 0x000f68000c1e9b00 */
[----:B------:R-:W5:Y:S01]  /*1d50*/  LDG.E.64.CONSTANT R18, desc[UR6][R4.64+0x5000] ;  /* 0x0050000604127981 */ /* 0x000f62000c1e9b00 */
[----:B------:R-:W-:-:S03]  /*1d60*/  VIADD R23, R40, 0x1400 ;  /* 0x0000140028177836 */ /* 0x000fc60000000000 */
[----:B------:R-:W5:Y:S01]  /*1d70*/  LDG.E.64.CONSTANT R20, desc[UR6][R4.64+0x6400] ;  /* 0x0064000604147981 */ /* 0x000f62000c1e9b00 */
[----:B0-----:R-:W-:-:S03]  /*1d80*/  IMAD.WIDE.U32 R6, R40, 0x8, R30 ;  /* 0x0000000828067825 */ /* 0x001fc600078e001e */
[----:B------:R-:W5:Y:S04]  /*1d90*/  LDG.E.64.CONSTANT R24, desc[UR6][R4.64+0x8c00] ;  /* 0x008c000604187981 */ /* 0x000f68000c1e9b00 */
[----:B------:R-:W5:Y:S04]  /*1da0*/  LDG.E.64.CONSTANT R26, desc[UR6][R4.64+0xa000] ;  /* 0x00a00006041a7981 */ /* 0x000f68000c1e9b00 */
[----:B------:R-:W2:Y:S01]  /*1db0*/  LDG.E.64.CONSTANT R6, desc[UR6][R6.64] ;  /* 0x0000000606067981 */ /* 0x000ea2000c1e9b00 */
[----:B------:R-:W-:-:S03]  /*1dc0*/  IMAD.WIDE.U32 R14, R15, 0x8, R30 ;  /* 0x000000080f0e7825 */ /* 0x000fc600078e001e */
[----:B------:R-:W5:Y:S04]  /*1dd0*/  LDG.E.64.CONSTANT R28, desc[UR6][R4.64+0xb400] ;  /* 0x00b40006041c7981 */ /* 0x000f68000c1e9b00 */
[----:B------:R-:W5:Y:S01]  /*1de0*/  LDG.E.64.CONSTANT R14, desc[UR6][R14.64] ;  /* 0x000000060e0e7981 */ /* 0x000f62000c1e9b00 */
[----:B------:R-:W-:-:S03]  /*1df0*/  IMAD.WIDE.U32 R22, R23, 0x8, R30 ;  /* 0x0000000817167825 */ /* 0x000fc600078e001e */
[----:B------:R-:W5:Y:S04]  /*1e00*/  LDG.E.64.CONSTANT R34, desc[UR6][R4.64+0xf000] ;  /* 0x00f0000604227981 */ /* 0x000f68000c1e9b00 */
[----:B------:R-:W5:Y:S01]  /*1e10*/  LDG.E.64.CONSTANT R22, desc[UR6][R22.64] ;  /* 0x0000000616167981 */ /* 0x000f62000c1e9b00 */
[----:B------:R-:W-:-:S03]  /*1e20*/  VIADD R33, R40, 0x1e00 ;  /* 0x00001e0028217836 */ /* 0x000fc60000000000 */
[----:B------:R-:W5:Y:S01]  /*1e30*/  LDG.E.64.CONSTANT R36, desc[UR6][R4.64+0x10400] ;  /* 0x0104000604247981 */ /* 0x000f62000c1e9b00 */
[----:B------:R-:W-:-:S03]  /*1e40*/  IMAD.WIDE.U32 R30, R33, 0x8, R30 ;  /* 0x00000008211e7825 */ /* 0x000fc600078e001e */
[----:B------:R0:W5:Y:S04]  /*1e50*/  LDG.E.64.CONSTANT R32, desc[UR6][R4.64+0xdc00] ;  /* 0x00dc000604207981 */ /* 0x000168000c1e9b00 */
[----:B------:R-:W5:Y:S01]  /*1e60*/  LDG.E.64.CONSTANT R30, desc[UR6][R30.64] ;  /* 0x000000061e1e7981 */ /* 0x000f62000c1e9b00 */
[----:B------:R-:W-:-:S05]  /*1e70*/  VIADD R38, R38, 0x2800 ;  /* 0x0000280026267836 */ /* 0x000fca0000000000 */
[----:B------:R-:W-:Y:S02]  /*1e80*/  ISETP.GE.AND P1, PT, R38, R41, PT ;  /* 0x000000292600720c */ /* 0x000fe40003f26270 */
[----:B0-----:R-:W-:Y:S01]  /*1e90*/  IADD3 R4, P2, PT, R4, 0x14000, RZ ;  /* 0x0001400004047810 */ /* 0x001fe20007f5e0ff */
[----:B------:R-:W-:-:S04]  /*1ea0*/  VIADD R40, R40, 0x2800 ;  /* 0x0000280028287836 */ /* 0x000fc80000000000 */
[----:B------:R-:W-:Y:S01]  /*1eb0*/  IMAD.X R5, RZ, RZ, R5, P2 ;  /* 0x000000ffff057224 */ /* 0x000fe200010e0605 */
[----:B--2---:R-:W-:-:S08]  /*1ec0*/  DADD R6, R6, R2 ;  /* 0x0000000006067229 */ /* 0x004fd00000000002 */
[----:B------:R-:W-:-:S08]  /*1ed0*/  DADD R6, R6, R8 ;  /* 0x0000000006067229 */ /* 0x000fd00000000008 */
        /* <DEDUP_REMOVED lines=15> */
.L_x_114:
[----:B------:R-:W-:Y:S05]  /*1fd0*/  BSYNC.RECONVERGENT B2 ;  /* 0x0000000000027941 */ /* 0x000fea0003800200 */
.L_x_113:
[----:B------:R-:W-:Y:S01]  /*1fe0*/  IMAD.IADD R6, R39, 0x1, -R38 ;  /* 0x0000000127067824 */ /* 0x000fe200078e0a26 */
[----:B------:R-:W-:Y:S04]  /*1ff0*/  BSSY.RECONVERGENT B2, `(.L_x_116) ;  /* 0x000001d000027945 */ /* 0x000fe80003800200 */
[----:B------:R-:W-:-:S13]  /*2000*/  ISETP.GT.AND P1, PT, R6, 0xa00, PT ;  /* 0x00000a000600780c */ /* 0x000fda0003f24270 */
[----:B------:R-:W-:Y:S05]  /*2010*/  @!P1 BRA `(.L_x_117) ;  /* 0x0000000000689947 */ /* 0x000fea0003800000 */
[----:B------:R-:W0:Y:S01]  /*2020*/  LDC.64 R14, c[0x0][0x380] ;  /* 0x0000e000ff0e7b82 */ /* 0x000e220000000a00 */
[----:B------:R-:W2:Y:S04]  /*2030*/  LDG.E.64.CONSTANT R8, desc[UR6][R4.64+-0x1400] ;  /* 0xffec000604087981 */ /* 0x000ea8000c1e9b00 */
[----:B------:R-:W3:Y:S01]  /*2040*/  LDG.E.64.CONSTANT R10, desc[UR6][R4.64] ;  /* 0x00000006040a7981 */ /* 0x000ee2000c1e9b00 */
[----:B------:R-:W-:-:S03]  /*2050*/  VIADD R17, R40, 0xa00 ;  /* 0x00000a0028117836 */ /* 0x000fc60000000000 */
[----:B------:R-:W4:Y:S04]  /*2060*/  LDG.E.64.CONSTANT R12, desc[UR6][R4.64+0x1400] ;  /* 0x00140006040c7981 */ /* 0x000f28000c1e9b00 */
[----:B------:R-:W5:Y:S04]  /*2070*/  LDG.E.64.CONSTANT R18, desc[UR6][R4.64+0x5000] ;  /* 0x0050000604127981 */ /* 0x000f68000c1e9b00 */
[----:B------:R1:W5:Y:S01]  /*2080*/  LDG.E.64.CONSTANT R20, desc[UR6][R4.64+0x6400] ;  /* 0x0064000604147981 */ /* 0x000362000c1e9b00 */
[----:B0-----:R-:W-:-:S06]  /*2090*/  IMAD.WIDE.U32 R6, R40, 0x8, R14 ;  /* 0x0000000828067825 */ /* 0x001fcc00078e000e */
[----:B------:R-:W2:Y:S01]  /*20a0*/  LDG.E.64.CONSTANT R6, desc[UR6][R6.64] ;  /* 0x0000000606067981 */ /* 0x000ea2000c1e9b00 */
[----:B------:R-:W-:-:S03]  /*20b0*/  IMAD.WIDE.U32 R14, R17, 0x8, R14 ;  /* 0x00000008110e7825 */ /* 0x000fc600078e000e */
[----:B------:R-:W5:Y:S04]  /*20c0*/  LDG.E.64.CONSTANT R16, desc[UR6][R4.64+0x3c00] ;  /* 0x003c000604107981 */ /* 0x000f68000c1e9b00 */
[----:B------:R-:W5:Y:S01]  /*20d0*/  LDG.E.64.CONSTANT R14, desc[UR6][R14.64] ;  /* 0x000000060e0e7981 */ /* 0x000f62000c1e9b00 */
[----:B------:R-:W-:Y:S01]  /*20e0*/  PLOP3.LUT P0, PT, PT, PT, PT, 0x8, 0x80 ;  /* 0x000000000080781c */ /* 0x000fe20003f0e170 */
[----:B------:R-:W-:Y:S02]  /*20f0*/  VIADD R38, R38, 0x1400 ;  /* 0x0000140026267836 */ /* 0x000fe40000000000 */
[----:B------:R-:W-:Y:S01]  /*2100*/  VIADD R40, R40, 0x1400 ;  /* 0x0000140028287836 */ /* 0x000fe20000000000 */
[----:B--2---:R-:W-:-:S08]  /*2110*/  DADD R2, R2, R6 ;  /* 0x0000000002027229 */ /* 0x004fd00000000006 */
[----:B------:R-:W-:-:S08]  /*2120*/  DADD R2, R2, R8 ;  /* 0x0000000002027229 */ /* 0x000fd00000000008 */
[----:B---3--:R-:W-:-:S08]  /*2130*/  DADD R2, R2, R10 ;  /* 0x0000000002027229 */ /* 0x008fd0000000000a */
[----:B----4-:R-:W-:-:S08]  /*2140*/  DADD R2, R2, R12 ;  /* 0x0000000002027229 */ /* 0x010fd0000000000c */
[----:B-----5:R-:W-:-:S08]  /*2150*/  DADD R2, R2, R14 ;  /* 0x0000000002027229 */ /* 0x020fd0000000000e */
[----:B------:R-:W-:Y:S01]  /*2160*/  DADD R2, R2, R16 ;  /* 0x0000000002027229 */ /* 0x000fe20000000010 */
[----:B------:R-:W-:-:S07]  /*2170*/  IADD3 R6, P1, PT, R4, 0xa000, RZ ;  /* 0x0000a00004067810 */ /* 0x000fce0007f3e0ff */
[----:B------:R-:W-:Y:S01]  /*2180*/  DADD R2, R2, R18 ;  /* 0x0000000002027229 */ /* 0x000fe20000000012 */
[----:B-1----:R-:W-:Y:S02]  /*2190*/  IMAD.X R5, RZ, RZ, R5, P1 ;  /* 0x000000ffff057224 */ /* 0x002fe400008e0605 */
[----:B------:R-:W-:-:S05]  /*21a0*/  IMAD.MOV.U32 R4, RZ, RZ, R6 ;  /* 0x000000ffff047224 */ /* 0x000fca00078e0006 */
[----:B------:R-:W-:-:S11]  /*21b0*/  DADD R2, R2, R20 ;  /* 0x0000000002027229 */ /* 0x000fd60000000014 */
.L_x_117:
[----:B------:R-:W-:Y:S05]  /*21c0*/  BSYNC.RECONVERGENT B2 ;  /* 0x0000000000027941 */ /* 0x000fea0003800200 */
.L_x_116:
[----:B------:R-:W-:-:S13]  /*21d0*/  ISETP.LT.OR P0, PT, R38, R39, P0 ;  /* 0x000000272600720c */ /* 0x000fda0000701670 */
[----:B------:R-:W-:Y:S05]  /*21e0*/  @!P0 BRA `(.L_x_109) ;  /* 0x0000000000288947 */ /* 0x000fea0003800000 */
[----:B------:R-:W0:Y:S01]  /*21f0*/  LDC.64 R6, c[0x0][0x380] ;  /* 0x0000e000ff067b82 */ /* 0x000e220000000a00 */
[----:B------:R-:W2:Y:S04]  /*2200*/  LDG.E.64.CONSTANT R8, desc[UR6][R4.64] ;  /* 0x0000000604087981 */ /* 0x000ea8000c1e9b00 */
[----:B------:R-:W3:Y:S01]  /*2210*/  LDG.E.64.CONSTANT R10, desc[UR6][R4.64+0x1400] ;  /* 0x00140006040a7981 */ /* 0x000ee2000c1e9b00 */
[----:B0-----:R-:W-:-:S03]  /*2220*/  IMAD.WIDE.U32 R40, R40, 0x8, R6 ;  /* 0x0000000828287825 */ /* 0x001fc600078e0006 */
[----:B------:R-:W4:Y:S04]  /*2230*/  LDG.E.64.CONSTANT R6, desc[UR6][R4.64+-0x1400] ;  /* 0xffec000604067981 */ /* 0x000f28000c1e9b00 */
[----:B------:R-:W5:Y:S02]  /*2240*/  LDG.E.64.CONSTANT R40, desc[UR6][R40.64] ;  /* 0x0000000628287981 */ /* 0x000f64000c1e9b00 */
[----:B-----5:R-:W-:-:S08]  /*2250*/  DADD R2, R2, R40 ;  /* 0x0000000002027229 */ /* 0x020fd00000000028 */
[----:B----4-:R-:W-:-:S08]  /*2260*/  DADD R2, R2, R6 ;  /* 0x0000000002027229 */ /* 0x010fd00000000006 */
[----:B--2---:R-:W-:-:S08]  /*2270*/  DADD R2, R2, R8 ;  /* 0x0000000002027229 */ /* 0x004fd00000000008 */
[----:B---3--:R-:W-:-:S11]  /*2280*/  DADD R2, R2, R10 ;  /* 0x0000000002027229 */ /* 0x008fd6000000000a */
.L_x_109:
[----:B------:R-:W-:Y:S05]  /*2290*/  BSYNC.RECONVERGENT B1 ;  /* 0x0000000000017941 */ /* 0x000fea0003800200 */
.L_x_107:
        /* <DEDUP_REMOVED lines=16> */
[----:B------:R-:W-:Y:S01]  /*23a0*/  SHFL.DOWN PT, R2, R4, 0x4, 0x1f ;  /* 0x08801f0004027f89 */ /* 0x000fe200000e0000 */
[----:B------:R-:W-:Y:S02]  /*23b0*/  @!P1 MOV R7, 0x400 ;  /* 0x0000040000079802 */ /* 0x000fe40000000f00 */
[----:B------:R-:W-:Y:S01]  /*23c0*/  @!P1 SHF.R.U32.HI R6, RZ, 0x2, R0 ;  /* 0x00000002ff069819 */ /* 0x000fe20000011600 */
[----:B------:R-:W0:Y:S01]  /*23d0*/  SHFL.DOWN PT, R3, R5, 0x4, 0x1f ;  /* 0x08801f0005037f89 */ /* 0x000e2200000e0000 */
[----:B-1----:R-:W-:-:S02]  /*23e0*/  @!P1 LEA R7, R12, R7, 0x18 ;  /* 0x000000070c079211 */ /* 0x002fc400078ec0ff */
[----:B------:R-:W-:-:S05]  /*23f0*/  @!P1 LOP3.LUT R6, R6, 0xf8, RZ, 0xc0, !PT ;  /* 0x000000f806069812 */ /* 0x000fca00078ec0ff */
[----:B------:R-:W-:Y:S01]  /*2400*/  @!P1 IMAD.IADD R7, R6, 0x1, R7 ;  /* 0x0000000106079824 */ /* 0x000fe200078e0207 */
        /* <DEDUP_REMOVED lines=22> */
[----:B------:R-:W1:Y:S04]  /*2570*/  LDS.128 R8, [UR4+0x20] ;  /* 0x00002004ff087984 */ /* 0x000e680008000c00 */
[----:B------:R-:W2:Y:S04]  /*2580*/  LDS.128 R16, [UR4+0x30] ;  /* 0x00003004ff107984 */ /* 0x000ea80008000c00 */
[----:B0-----:R-:W0:Y:S01]  /*2590*/  LDS.128 R4, [UR4+0x40] ;  /* 0x00004004ff047984 */ /* 0x001e220008000c00 */
[----:B-1----:R-:W-:-:S03]  /*25a0*/  DADD R8, R12, R8 ;  /* 0x000000000c087229 */ /* 0x002fc60000000008 */
[----:B------:R-:W-:Y:S05]  /*25b0*/  LDS.128 R12, [UR4+0x60] ;  /* 0x00006004ff0c7984 */ /* 0x000fea0008000c00 */
[----:B------:R-:W-:Y:S02]  /*25c0*/  DADD R2, R8, R10 ;  /* 0x0000000008027229 */ /* 0x000fe4000000000a */
[----:B------:R-:W1:Y:S06]  /*25d0*/  LDS.128 R8, [UR4+0x50] ;  /* 0x00005004ff087984 */ /* 0x000e6c0008000c00 */
[----:B--2---:R-:W-:-:S08]  /*25e0*/  DADD R2, R2, R16 ;  /* 0x0000000002027229 */ /* 0x004fd00000000010 */
[----:B------:R-:W-:-:S08]  /*25f0*/  DADD R2, R2, R18 ;  /* 0x0000000002027229 */ /* 0x000fd00000000012 */
[----:B0-----:R-:W-:-:S08]  /*2600*/  DADD R2, R2, R4 ;  /* 0x0000000002027229 */ /* 0x001fd00000000004 */
[----:B------:R-:W-:Y:S01]  /*2610*/  DADD R2, R2, R6 ;  /* 0x0000000002027229 */ /* 0x000fe20000000006 */
[----:B------:R-:W0:Y:S07]  /*2620*/  LDS.128 R4, [UR4+0x70] ;  /* 0x00007004ff047984 */ /* 0x000e2e0008000c00 */
[----:B-1----:R-:W-:-:S08]  /*2630*/  DADD R2, R2, R8 ;  /* 0x0000000002027229 */ /* 0x002fd00000000008 */
[----:B------:R-:W-:Y:S01]  /*2640*/  DADD R2, R2, R10 ;  /* 0x0000000002027229 */ /* 0x000fe2000000000a */
[----:B------:R-:W1:Y:S07]  /*2650*/  LDS.128 R8, [UR4+0x80] ;  /* 0x00008004ff087984 */ /* 0x000e6e0008000c00 */
[----:B------:R-:W-:-:S08]  /*2660*/  DADD R2, R2, R12 ;  /* 0x0000000002027229 */ /* 0x000fd0000000000c */
[----:B------:R-:W-:Y:S01]  /*2670*/  DADD R2, R2, R14 ;  /* 0x0000000002027229 */ /* 0x000fe2000000000e */
[----:B------:R-:W2:Y:S07]  /*2680*/  LDS.128 R12, [UR4+0x90] ;  /* 0x00009004ff0c7984 */ /* 0x000eae0008000c00 */
[----:B0-----:R-:W-:-:S08]  /*2690*/  DADD R2, R2, R4 ;  /* 0x0000000002027229 */ /* 0x001fd00000000004 */
[----:B------:R-:W-:Y:S01]  /*26a0*/  DADD R2, R2, R6 ;  /* 0x0000000002027229 */ /* 0x000fe20000000006 */
[----:B------:R-:W0:Y:S07]  /*26b0*/  LDS.128 R4, [UR4+0xa0] ;  /* 0x0000a004ff047984 */ /* 0x000e2e0008000c00 */
[----:B-1----:R-:W-:Y:S01]  /*26c0*/  DADD R2, R2, R8 ;  /* 0x0000000002027229 */ /* 0x002fe20000000008 */
[----:B------:R-:W1:Y:S07]  /*26d0*/  LDS.64 R8, [UR4+0xb0] ;  /* 0x0000b004ff087984 */ /* 0x000e6e0008000a00 */
[----:B------:R-:W-:-:S08]  /*26e0*/  DADD R2, R2, R10 ;  /* 0x0000000002027229 */ /* 0x000fd0000000000a */
[----:B--2---:R-:W-:-:S08]  /*26f0*/  DADD R2, R2, R12 ;  /* 0x0000000002027229 */ /* 0x004fd0000000000c */
[----:B------:R-:W-:-:S08]  /*2700*/  DADD R2, R2, R14 ;  /* 0x0000000002027229 */ /* 0x000fd0000000000e */
[----:B0-----:R-:W-:-:S08]  /*2710*/  DADD R2, R2, R4 ;  /* 0x0000000002027229 */ /* 0x001fd00000000004 */
[----:B------:R-:W-:-:S08]  /*2720*/  DADD R2, R2, R6 ;  /* 0x0000000002027229 */ /* 0x000fd00000000006 */
[----:B-1----:R-:W-:-:S11]  /*2730*/  DADD R12, R2, R8 ;  /* 0x00000000020c7229 */ /* 0x002fd60000000008 */
.L_x_105:
[----:B------:R-:W-:Y:S05]  /*2740*/  BSYNC.RECONVERGENT B0 ;  /* 0x0000000000007941 */ /* 0x000fea0003800200 */
.L_x_90:
[----:B------:R-:W-:Y:S05]  /*2750*/  @P0 EXIT ;  /* 0x000000000000094d */ /* 0x000fea0003800000 */
[----:B------:R-:W1:Y:S01]  /*2760*/  LDCU.64 UR4, c[0x0][0x398] ;  /* 0x00007300ff0477ac */ /* 0x000e620008000a00 */
[----:B0-----:R-:W0:Y:S01]  /*2770*/  LDC.64 R2, c[0x0][0x388] ;  /* 0x0000e200ff027b82 */ /* 0x001e220000000a00 */
[----:B-1----:R-:W-:-:S07]  /*2780*/  DADD R12, R12, UR4 ;  /* 0x000000040c0c7e29 */ /* 0x002fce0008000000 */
[----:B0-----:R-:W-:Y:S01]  /*2790*/  STG.E.64 desc[UR6][R2.64], R12 ;  /* 0x0000000c02007986 */ /* 0x001fe2000c101b06 */
[----:B------:R-:W-:Y:S05]  /*27a0*/  EXIT ;  /* 0x000000000000794d */ /* 0x000fea0003800000 */
.L_x_118:
        /* <DEDUP_REMOVED lines=13> */
.L_x_457:


//--------------------- .text._ZN3cub18CUB_300001_SM_10006detail6reduce18DeviceReduceKernelINS2_10policy_hubIdjN4cuda3std3__44plusIdEEE10Policy1000EN6thrust24THRUST_300001_SM_1000_NS6detail15normal_iteratorINSD_10device_ptrIdEEEEjS9_dNS7_10__identityEEEvT0_PT3_T1_NS0_13GridEvenShareISN_EET2_T4_ --------------------------
	.section	.text._ZN3cub18CUB_300001_SM_10006detail6reduce18DeviceReduceKernelINS2_10policy_hubIdjN4cuda3std3__44plusIdEEE10Policy1000EN6thrust24THRUST_300001_SM_1000_NS6detail15normal_iteratorINSD_10device_ptrIdEEEEjS9_dNS7_10__identityEEEvT0_PT3_T1_NS0_13GridEvenShareISN_EET2_T4_,"ax",@progbits
	.align	128
        .global         _ZN3cub18CUB_300001_SM_10006detail6reduce18DeviceReduceKernelINS2_10policy_hubIdjN4cuda3std3__44plusIdEEE10Policy1000EN6thrust24THRUST_300001_SM_1000_NS6detail15normal_iteratorINSD_10device_ptrIdEEEEjS9_dNS7_10__identityEEEvT0_PT3_T1_NS0_13GridEvenShareISN_EET2_T4_
        .type           _ZN3cub18CUB_300001_SM_10006detail6reduce18DeviceReduceKernelINS2_10policy_hubIdjN4cuda3std3__44plusIdEEE10Policy1000EN6thrust24THRUST_300001_SM_1000_NS6detail15normal_iteratorINSD_10device_ptrIdEEEEjS9_dNS7_10__identityEEEvT0_PT3_T1_NS0_13GridEvenShareISN_EET2_T4_,@function
        .size           _ZN3cub18CUB_300001_SM_10006detail6reduce18DeviceReduceKernelINS2_10policy_hubIdjN4cuda3std3__44plusIdEEE10Policy1000EN6thrust24THRUST_300001_SM_1000_NS6detail15normal_iteratorINSD_10device_ptrIdEEEEjS9_dNS7_10__identityEEEvT0_PT3_T1_NS0_13GridEvenShareISN_EET2_T4_,(.L_x_458 - _ZN3cub18CUB_300001_SM_10006detail6reduce18DeviceReduceKernelINS2_10policy_hubIdjN4cuda3std3__44plusIdEEE10Policy1000EN6thrust24THRUST_300001_SM_1000_NS6detail15normal_iteratorINSD_10device_ptrIdEEEEjS9_dNS7_10__identityEEEvT0_PT3_T1_NS0_13GridEvenShareISN_EET2_T4_)
        .other          _ZN3cub18CUB_300001_SM_10006detail6reduce18DeviceReduceKernelINS2_10policy_hubIdjN4cuda3std3__44plusIdEEE10Policy1000EN6thrust24THRUST_300001_SM_1000_NS6detail15normal_iteratorINSD_10device_ptrIdEEEEjS9_dNS7_10__identityEEEvT0_PT3_T1_NS0_13GridEvenShareISN_EET2_T4_,@"STO_CUDA_ENTRY STV_DEFAULT"
_ZN3cub18CUB_300001_SM_10006detail6reduce18DeviceReduceKernelINS2_10policy_hubIdjN4cuda3std3__44plusIdEEE10Policy1000EN6thrust24THRUST_300001_SM_1000_NS6detail15normal_iteratorINSD_10device_ptrIdEEEEjS9_dNS7_10__identityEEEvT0_PT3_T1_NS0_13GridEvenShareISN_EET2_T4_:
.text._ZN3cub18CUB_300001_SM_10006detail6reduce18DeviceReduceKernelINS2_10policy_hubIdjN4cuda3std3__44plusIdEEE10Policy1000EN6thrust24THRUST_300001_SM_1000_NS6detail15normal_iteratorINSD_10device_ptrIdEEEEjS9_dNS7_10__identityEEEvT0_PT3_T1_NS0_13GridEvenShareISN_EET2_T4_:
[----:B------:R-:W-:Y:S08]  /*0000*/  LDC R1, c[0x0][0x37c] ;  /* 0x0000df00ff017b82 */ /* 0x000ff00000000800 */
[----:B------:R-:W0:Y:S01]  /*0010*/  S2UR UR9, SR_CTAID.X ;  /* 0x00000000000979c3 */ /* 0x000e220000002500 */
[----:B------:R-:W1:Y:S01]  /*0020*/  LDCU.64 UR12, c[0x0][0x3a8] ;  /* 0x00007500ff0c77ac */ /* 0x000e620008000a00 */
[----:B------:R-:W-:Y:S01]  /*0030*/  BSSY.RECONVERGENT B0, `(.L_x_119) ;  /* 0x00002d4000007945 */ /* 0x000fe20003800200 */
[----:B------:R-:W2:Y:S01]  /*0040*/  LDCU.64 UR10, c[0x0][0x358] ;  /* 0x00006b00ff0a77ac */ /* 0x000ea20008000a00 */
[----:B-1----:R-:W-:Y:S01]  /*0050*/  IMAD.U32 R4, RZ, RZ, UR12 ;  /* 0x0000000cff047e24 */ /* 0x002fe2000f8e00ff */
[----:B------:R-:W-:-:S02]  /*0060*/  UIMAD UR8, UR13, 0x1400, URZ ;  /* 0x000014000d0878a4 */ /* 0x000fc4000f8e02ff */
[----:B0-----:R-:W-:-:S06]  /*0070*/  UIMAD UR4, UR9, 0x1400, URZ ;  /* 0x00001400090478a4 */ /* 0x001fcc000f8e02ff */
[----:B------:R-:W-:-:S05]  /*0080*/  VIADD R0, R4, -UR4 ;  /* 0x8000000404007c36 */ /* 0x000fca0008000000 */
[----:B------:R-:W-:-:S13]  /*0090*/  ISETP.GT.U32.AND P0, PT, R0, 0x13ff, PT ;  /* 0x000013ff0000780c */ /* 0x000fda0003f04070 */
[----:B--2---:R-:W-:Y:S05]  /*00a0*/  @P0 BRA `(.L_x_120) ;  /* 0x0000001800380947 */ /* 0x004fea0003800000 */
[----:B------:R-:W0:Y:S01]  /*00b0*/  S2R R3, SR_TID.X ;  /* 0x0000000000037919 */ /* 0x000e220000002100 */
[----:B------:R-:W-:Y:S01]  /*00c0*/  BSSY.RECONVERGENT B1, `(.L_x_121) ;  /* 0x000000a000017945 */ /* 0x000fe20003800200 */
[----:B------:R-:W-:Y:S02]  /*00d0*/  CS2R R20, SRZ ;  /* 0x0000000000147805 */ /* 0x000fe4000001ff00 */
[----:B0-----:R-:W-:Y:S01]  /*00e0*/  ISETP.GE.U32.AND P0, PT, R3, R0, PT ;  /* 0x000000000300720c */ /* 0x001fe20003f06070 */
[----:B------:R-:W-:-:S12]  /*00f0*/  IMAD.MOV.U32 R19, RZ, RZ, R3 ;  /* 0x000000ffff137224 */ /* 0x000fd800078e0003 */
[----:B------:R-:W-:Y:S05]  /*0100*/  @P0 BRA `(.L_x_122) ;  /* 0x0000000000140947 */ /* 0x000fea0003800000 */
[----:B------:R-:W0:Y:S01]  /*0110*/  LDC.64 R20, c[0x0][0x380] ;  /* 0x0000e000ff147b82 */ /* 0x000e220000000a00 */
[----:B------:R-:W-:-:S04]  /*0120*/  VIADD R5, R3, UR4 ;  /* 0x0000000403057c36 */ /* 0x000fc80008000000 */
[----:B0-----:R-:W-:-:S06]  /*0130*/  IMAD.WIDE.U32 R20, R5, 0x8, R20 ;  /* 0x0000000805147825 */ /* 0x001fcc00078e0014 */
[----:B------:R-:W5:Y:S01]  /*0140*/  LDG.E.64 R20, desc[UR10][R20.64] ;  /* 0x0000000a14147981 */ /* 0x000f62000c1e1b00 */
[----:B------:R-:W-:-:S07]  /*0150*/  VIADD R19, R3, 0x280 ;  /* 0x0000028003137836 */ /* 0x000fce0000000000 */
.L_x_122:
[----:B------:R-:W-:Y:S05]  /*0160*/  BSYNC.RECONVERGENT B1 ;  /* 0x0000000000017941 */ /* 0x000fea0003800200 */
.L_x_121:
[----:B------:R-:W-:Y:S01]  /*0170*/  ISETP.GE.U32.AND P0, PT, R19, R0, PT ;  /* 0x000000001300720c */ /* 0x000fe20003f06070 */
[----:B------:R-:W-:-:S12]  /*0180*/  BSSY.RECONVERGENT B1, `(.L_x_123) ;  /* 0x00000a5000017945 */ /* 0x000fd80003800200 */
[----:B------:R-:W-:Y:S05]  /*0190*/  @P0 BRA `(.L_x_124) ;  /* 0x00000008008c0947 */ /* 0x000fea0003800000 */
[----:B------:R-:W-:Y:S01]  /*01a0*/  LOP3.LUT R5, RZ, R19, RZ, 0x33, !PT ;  /* 0x00000013ff057212 */ /* 0x000fe200078e33ff */
[----:B------:R-:W-:Y:S03]  /*01b0*/  BSSY.RECONVERGENT B2, `(.L_x_125) ;  /* 0x0000053000027945 */ /* 0x000fe60003800200 */
[----:B------:R-:W-:-:S04]  /*01c0*/  IADD3 R5, PT, PT, R4, -UR4, R5 ;  /* 0x8000000404057c10 */ /* 0x000fc8000fffe005 */
[C---:B------:R-:W-:Y:S01]  /*01d0*/  ISETP.GE.U32.AND P0, PT, R5.reuse, 0x2580, PT ;  /* 0x000025800500780c */ /* 0x040fe20003f06070 */
[----:B------:R-:W-:-:S05]  /*01e0*/  IMAD.HI.U32 R4, R5, -0x33333333, RZ ;  /* 0xcccccccd05047827 */ /* 0x000fca00078e00ff */
[----:B------:R-:W-:-:S04]  /*01f0*/  LEA.HI R4, R4, 0x1, RZ, 0x17 ;  /* 0x0000000104047811 */ /* 0x000fc800078fb8ff */
[----:B------:R-:W-:-:S03]  /*0200*/  LOP3.LUT R5, R4, 0xf, RZ, 0xc0, !PT ;  /* 0x0000000f04057812 */ /* 0x000fc600078ec0ff */
[----:B------:R-:W-:Y:S05]  /*0210*/  @!P0 BRA `(.L_x_126) ;  /* 0x0000000400308947 */ /* 0x000fea0003800000 */
[----:B------:R-:W-:Y:S01]  /*0220*/  LOP3.LUT R24, R4, 0xfffff0, RZ, 0xc0, !PT ;  /* 0x00fffff004187812 */ /* 0x000fe200078ec0ff */
[----:B------:R-:W-:Y:S01]  /*0230*/  BSSY.RECONVERGENT B3, `(.L_x_127) ;  /* 0x0000049000037945 */ /* 0x000fe20003800200 */
[C---:B------:R-:W-:Y:S02]  /*0240*/  VIADD R2, R19.reuse, 0x1400 ;  /* 0x0000140013027836 */ /* 0x040fe40000000000 */
[----:B------:R-:W-:Y:S02]  /*0250*/  VIADD R25, R19, UR4 ;  /* 0x0000000413197c36 */ /* 0x000fe40008000000 */
[----:B------:R-:W-:-:S07]  /*0260*/  IMAD.MOV R24, RZ, RZ, -R24 ;  /* 0x000000ffff187224 */ /* 0x000fce00078e0a18 */
.L_x_128:
[----:B------:R-:W0:Y:S02]  /*0270*/  LDC.64 R22, c[0x0][0x380] ;  /* 0x0000e000ff167b82 */ /* 0x000e240000000a00 */
[----:B0-----:R-:W-:-:S06]  /*0280*/  IMAD.WIDE.U32 R18, R25, 0x8, R22 ;  /* 0x0000000819127825 */ /* 0x001fcc00078e0016 */
[----:B------:R-:W2:Y:S01]  /*0290*/  LDG.E.64 R18, desc[UR10][R18.64] ;  /* 0x0000000a12127981 */ /* 0x000ea2000c1e1b00 */
[C---:B------:R-:W-:Y:S02]  /*02a0*/  VIADD R7, R25.reuse, 0x280 ;  /* 0x0000028019077836 */ /* 0x040fe40000000000 */
[----:B------:R-:W-:Y:S02]  /*02b0*/  VIADD R17, R25, 0x500 ;  /* 0x0000050019117836 */ /* 0x000fe40000000000 */
[----:B------:R-:W-:-:S04]  /*02c0*/  IMAD.WIDE.U32 R6, R7, 0x8, R22 ;  /* 0x0000000807067825 */ /* 0x000fc800078e0016 */
[--C-:B------:R-:W-:Y:S02]  /*02d0*/  IMAD.WIDE.U32 R16, R17, 0x8, R22.reuse ;  /* 0x0000000811107825 */ /* 0x100fe400078e0016 */
[----:B------:R-:W3:Y:S02]  /*02e0*/  LDG.E.64 R6, desc[UR10][R6.64] ;  /* 0x0000000a06067981 */ /* 0x000ee4000c1e1b00 */
[C---:B------:R-:W-:Y:S02]  /*02f0*/  VIADD R15, R25.reuse, 0x780 ;  /* 0x00000780190f7836 */ /* 0x040fe40000000000 */
[----:B------:R-:W4:Y:S01]  /*0300*/  LDG.E.64 R16, desc[UR10][R16.64] ;  /* 0x0000000a10107981 */ /* 0x000f22000c1e1b00 */
[----:B------:R-:W-:Y:S02]  /*0310*/  VIADD R13, R25, 0xa00 ;  /* 0x00000a00190d7836 */ /* 0x000fe40000000000 */
[----:B------:R-:W-:-:S04]  /*0320*/  IMAD.WIDE.U32 R14, R15, 0x8, R22 ;  /* 0x000000080f0e7825 */ /* 0x000fc800078e0016 */
[--C-:B------:R-:W-:Y:S02]  /*0330*/  IMAD.WIDE.U32 R12, R13, 0x8, R22.reuse ;  /* 0x000000080d0c7825 */ /* 0x100fe400078e0016 */
[----:B------:R-:W4:Y:S02]  /*0340*/  LDG.E.64 R14, desc[UR10][R14.64] ;  /* 0x0000000a0e0e7981 */ /* 0x000f24000c1e1b00 */
[C---:B------:R-:W-:Y:S02]  /*0350*/  VIADD R11, R25.reuse, 0xc80 ;  /* 0x00000c80190b7836 */ /* 0x040fe40000000000 */
[----:B------:R-:W4:Y:S01]  /*0360*/  LDG.E.64 R12, desc[UR10][R12.64] ;  /* 0x0000000a0c0c7981 */ /* 0x000f22000c1e1b00 */
[----:B------:R-:W-:Y:S02]  /*0370*/  VIADD R9, R25, 0xf00 ;  /* 0x00000f0019097836 */ /* 0x000fe40000000000 */
[----:B------:R-:W-:-:S04]  /*0380*/  IMAD.WIDE.U32 R10, R11, 0x8, R22 ;  /* 0x000000080b0a7825 */ /* 0x000fc800078e0016 */
[----:B------:R-:W-:Y:S02]  /*0390*/  IMAD.WIDE.U32 R8, R9, 0x8, R22 ;  /* 0x0000000809087825 */ /* 0x000fe400078e0016 */
[----:B------:R-:W4:Y:S04]  /*03a0*/  LDG.E.64 R10, desc[UR10][R10.64] ;  /* 0x0000000a0a0a7981 */ /* 0x000f28000c1e1b00 */
[----:B------:R-:W4:Y:S01]  /*03b0*/  LDG.E.64 R8, desc[UR10][R8.64] ;  /* 0x0000000a08087981 */ /* 0x000f22000c1e1b00 */
[----:B--2--5:R-:W-:Y:S01]  /*03c0*/  DADD R18, R18, R20 ;  /* 0x0000000012127229 */ /* 0x024fe20000000014 */
[----:B------:R-:W-:-:S04]  /*03d0*/  VIADD R21, R25, 0x1180 ;  /* 0x0000118019157836 */ /* 0x000fc80000000000 */
[----:B------:R-:W-:-:S06]  /*03e0*/  IMAD.WIDE.U32 R20, R21, 0x8, R22 ;  /* 0x0000000815147825 */ /* 0x000fcc00078e0016 */
[----:B------:R-:W2:Y:S01]  /*03f0*/  LDG.E.64 R20, desc[UR10][R20.64] ;  /* 0x0000000a14147981 */ /* 0x000ea2000c1e1b00 */
[----:B---3--:R-:W-:Y:S01]  /*0400*/  DADD R18, R18, R6 ;  /* 0x0000000012127229 */ /* 0x008fe20000000006 */
[----:B------:R-:W-:-:S04]  /*0410*/  VIADD R7, R25, 0x1400 ;  /* 0x0000140019077836 */ /* 0x000fc80000000000 */
[----:B------:R-:W-:-:S03]  /*0420*/  IMAD.WIDE.U32 R6, R7, 0x8, R22 ;  /* 0x0000000807067825 */ /* 0x000fc600078e0016 */
[----:B----4-:R-:W-:Y:S01]  /*0430*/  DADD R16, R18, R16 ;  /* 0x0000000012107229 */ /* 0x010fe20000000010 */
[----:B------:R-:W-:Y:S02]  /*0440*/  VIADD R19, R25, 0x1680 ;  /* 0x0000168019137836 */ /* 0x000fe40000000000 */
[----:B------:R-:W3:Y:S02]  /*0450*/  LDG.E.64 R6, desc[UR10][R6.64] ;  /* 0x0000000a06067981 */ /* 0x000ee4000c1e1b00 */
[----:B------:R-:W-:-:S03]  /*0460*/  IMAD.WIDE.U32 R18, R19, 0x8, R22 ;  /* 0x0000000813127825 */ /* 0x000fc600078e0016 */
[----:B------:R-:W-:Y:S01]  /*0470*/  DADD R14, R16, R14 ;  /* 0x00000000100e7229 */ /* 0x000fe2000000000e */
[----:B------:R-:W-:Y:S02]  /*0480*/  VIADD R17, R25, 0x1900 ;  /* 0x0000190019117836 */ /* 0x000fe40000000000 */
[----:B------:R-:W4:Y:S02]  /*0490*/  LDG.E.64 R18, desc[UR10][R18.64] ;  /* 0x0000000a12127981 */ /* 0x000f24000c1e1b00 */
        /* <DEDUP_REMOVED lines=12> */
[----:B------:R-:W-:-:S06]  /*0560*/  IMAD.WIDE.U32 R10, R11, 0x8, R22 ;  /* 0x000000080b0a7825 */ /* 0x000fcc00078e0016 */
[----:B------:R-:W4:Y:S01]  /*0570*/  LDG.E.64 R10, desc[UR10][R10.64] ;  /* 0x0000000a0a0a7981 */ /* 0x000f22000c1e1b00 */
[C---:B------:R-:W-:Y:S01]  /*0580*/  VIADD R27, R25.reuse, 0x2580 ;  /* 0x00002580191b7836 */ /* 0x040fe20000000000 */
[----:B--2---:R-:W-:Y:S01]  /*0590*/  DADD R20, R8, R20 ;  /* 0x0000000008147229 */ /* 0x004fe20000000014 */
[----:B------:R-:W-:-:S04]  /*05a0*/  VIADD R9, R25, 0x2300 ;  /* 0x0000230019097836 */ /* 0x000fc80000000000 */
[----:B------:R-:W-:-:S04]  /*05b0*/  IMAD.WIDE.U32 R8, R9, 0x8, R22 ;  /* 0x0000000809087825 */ /* 0x000fc800078e0016 */
[----:B------:R-:W-:Y:S02]  /*05c0*/  IMAD.WIDE.U32 R22, R27, 0x8, R22 ;  /* 0x000000081b167825 */ /* 0x000fe400078e0016 */
[----:B------:R-:W2:Y:S04]  /*05d0*/  LDG.E.64 R8, desc[UR10][R8.64] ;  /* 0x0000000a08087981 */ /* 0x000ea8000c1e1b00 */
[----:B------:R-:W2:Y:S01]  /*05e0*/  LDG.E.64 R22, desc[UR10][R22.64] ;  /* 0x0000000a16167981 */ /* 0x000ea2000c1e1b00 */
[----:B---3--:R-:W-:-:S08]  /*05f0*/  DADD R6, R20, R6 ;  /* 0x0000000014067229 */ /* 0x008fd00000000006 */
[----:B----4-:R-:W-:-:S08]  /*0600*/  DADD R6, R6, R18 ;  /* 0x0000000006067229 */ /* 0x010fd00000000012 */
[----:B------:R-:W-:-:S08]  /*0610*/  DADD R6, R6, R16 ;  /* 0x0000000006067229 */ /* 0x000fd00000000010 */
[----:B------:R-:W-:Y:S01]  /*0620*/  DADD R6, R6, R14 ;  /* 0x0000000006067229 */ /* 0x000fe2000000000e */
[----:B------:R-:W-:-:S07]  /*0630*/  VIADD R24, R24, 0x10 ;  /* 0x0000001018187836 */ /* 0x000fce0000000000 */
[----:B------:R-:W-:Y:S01]  /*0640*/  DADD R6, R6, R12 ;  /* 0x0000000006067229 */ /* 0x000fe2000000000c */
[----:B------:R-:W-:-:S07]  /*0650*/  ISETP.NE.AND P0, PT, R24, RZ, PT ;  /* 0x000000ff1800720c */ /* 0x000fce0003f05270 */
[----:B------:R-:W-:Y:S01]  /*0660*/  DADD R6, R6, R10 ;  /* 0x0000000006067229 */ /* 0x000fe2000000000a */
[----:B------:R-:W-:Y:S02]  /*0670*/  VIADD R2, R2, 0x2800 ;  /* 0x0000280002027836 */ /* 0x000fe40000000000 */
[----:B------:R-:W-:-:S05]  /*0680*/  VIADD R25, R25, 0x2800 ;  /* 0x0000280019197836 */ /* 0x000fca0000000000 */
[----:B--2---:R-:W-:-:S08]  /*0690*/  DADD R6, R6, R8 ;  /* 0x0000000006067229 */ /* 0x004fd00000000008 */
[----:B------:R-:W-:Y:S01]  /*06a0*/  DADD R20, R6, R22 ;  /* 0x0000000006147229 */ /* 0x000fe20000000016 */
[----:B------:R-:W-:Y:S10]  /*06b0*/  @P0 BRA `(.L_x_128) ;  /* 0xfffffff800ec0947 */ /* 0x000ff4000383ffff */
[----:B------:R-:W-:Y:S05]  /*06c0*/  BSYNC.RECONVERGENT B3 ;  /* 0x0000000000037941 */ /* 0x000fea0003800200 */
.L_x_127:
[----:B------:R-:W-:-:S07]  /*06d0*/  VIADD R19, R2, 0xffffec00 ;  /* 0xffffec0002137836 */ /* 0x000fce0000000000 */
.L_x_126:
[----:B------:R-:W-:Y:S05]  /*06e0*/  BSYNC.RECONVERGENT B2 ;  /* 0x0000000000027941 */ /* 0x000fea0003800200 */
.L_x_125:
[----:B------:R-:W-:-:S13]  /*06f0*/  ISETP.NE.AND P0, PT, R5, RZ, PT ;  /* 0x000000ff0500720c */ /* 0x000fda0003f05270 */
[----:B------:R-:W-:Y:S05]  /*0700*/  @!P0 BRA `(.L_x_124) ;  /* 0x0000000400308947 */ /* 0x000fea0003800000 */
[----:B------:R-:W-:Y:S01]  /*0710*/  ISETP.GE.U32.AND P0, PT, R5, 0x8, PT ;  /* 0x000000080500780c */ /* 0x000fe20003f06070 */
[----:B------:R-:W-:Y:S01]  /*0720*/  BSSY.RECONVERGENT B2, `(.L_x_129) ;  /* 0x0000026000027945 */ /* 0x000fe20003800200 */
[----:B------:R-:W-:-:S04]  /*0730*/  LOP3.LUT R2, R4, 0x7, RZ, 0xc0, !PT ;  /* 0x0000000704027812 */ /* 0x000fc800078ec0ff */
[----:B------:R-:W-:-:S07]  /*0740*/  ISETP.NE.AND P1, PT, R2, RZ, PT ;  /* 0x000000ff0200720c */ /* 0x000fce0003f25270 */
[----:B------:R-:W-:Y:S06]  /*0750*/  @!P0 BRA `(.L_x_130) ;  /* 0x0000000000888947 */ /* 0x000fec0003800000 */
[----:B------:R-:W0:Y:S01]  /*0760*/  LDC.64 R22, c[0x0][0x380] ;  /* 0x0000e000ff167b82 */ /* 0x000e220000000a00 */
[----:B------:R-:W-:-:S04]  /*0770*/  VIADD R5, R19, UR4 ;  /* 0x0000000413057c36 */ /* 0x000fc80008000000 */
[C---:B------:R-:W-:Y:S02]  /*0780*/  VIADD R15, R5.reuse, 0x280 ;  /* 0x00000280050f7836 */ /* 0x040fe40000000000 */
[C---:B------:R-:W-:Y:S02]  /*0790*/  VIADD R13, R5.reuse, 0x500 ;  /* 0x00000500050d7836 */ /* 0x040fe40000000000 */
[----:B0-----:R-:W-:-:S04]  /*07a0*/  IMAD.WIDE.U32 R16, R5, 0x8, R22 ;  /* 0x0000000805107825 */ /* 0x001fc800078e0016 */
[--C-:B------:R-:W-:Y:S02]  /*07b0*/  IMAD.WIDE.U32 R14, R15, 0x8, R22.reuse ;  /* 0x000000080f0e7825 */ /* 0x100fe400078e0016 */
[----:B------:R-:W2:Y:S02]  /*07c0*/  LDG.E.64 R16, desc[UR10][R16.64] ;  /* 0x0000000a10107981 */ /* 0x000ea4000c1e1b00 */
[----:B------:R-:W-:Y:S02]  /*07d0*/  IMAD.WIDE.U32 R12, R13, 0x8, R22 ;  /* 0x000000080d0c7825 */ /* 0x000fe400078e0016 */
[----:B------:R-:W3:Y:S02]  /*07e0*/  LDG.E.64 R14, desc[UR10][R14.64] ;  /* 0x0000000a0e0e7981 */ /* 0x000ee4000c1e1b00 */
[C---:B------:R-:W-:Y:S02]  /*07f0*/  VIADD R11, R5.reuse, 0x780 ;  /* 0x00000780050b7836 */ /* 0x040fe40000000000 */
[----:B------:R-:W4:Y:S01]  /*0800*/  LDG.E.64 R12, desc[UR10][R12.64] ;  /* 0x0000000a0c0c7981 */ /* 0x000f22000c1e1b00 */
[----:B------:R-:W-:-:S02]  /*0810*/  VIADD R9, R5, 0xa00 ;  /* 0x00000a0005097836 */ /* 0x000fc40000000000 */
[----:B------:R-:W-:-:S04]  /*0820*/  IMAD.WIDE.U32 R10, R11, 0x8, R22 ;  /* 0x000000080b0a7825 */ /* 0x000fc800078e0016 */
[--C-:B------:R-:W-:Y:S02]  /*0830*/  IMAD.WIDE.U32 R8, R9, 0x8, R22.reuse ;  /* 0x0000000809087825 */ /* 0x100fe400078e0016 */
[----:B------:R-:W4:Y:S02]  /*0840*/  LDG.E.64 R10, desc[UR10][R10.64] ;  /* 0x0000000a0a0a7981 */ /* 0x000f24000c1e1b00 */
[C---:B------:R-:W-:Y:S02]  /*0850*/  VIADD R7, R5.reuse, 0xc80 ;  /* 0x00000c8005077836 */ /* 0x040fe40000000000 */
[----:B------:R-:W4:Y:S01]  /*0860*/  LDG.E.64 R8, desc[UR10][R8.64] ;  /* 0x0000000a08087981 */ /* 0x000f22000c1e1b00 */
[----:B------:R-:W-:Y:S02]  /*0870*/  VIADD R25, R5, 0xf00 ;  /* 0x00000f0005197836 */ /* 0x000fe40000000000 */
[----:B------:R-:W-:-:S04]  /*0880*/  IMAD.WIDE.U32 R6, R7, 0x8, R22 ;  /* 0x0000000807067825 */ /* 0x000fc800078e0016 */
[--C-:B------:R-:W-:Y:S02]  /*0890*/  IMAD.WIDE.U32 R24, R25, 0x8, R22.reuse ;  /* 0x0000000819187825 */ /* 0x100fe400078e0016 */
[----:B------:R-:W4:Y:S02]  /*08a0*/  LDG.E.64 R6, desc[UR10][R6.64] ;  /* 0x0000000a06067981 */ /* 0x000f24000c1e1b00 */
[----:B------:R-:W-:Y:S02]  /*08b0*/  VIADD R5, R5, 0x1180 ;  /* 0x0000118005057836 */ /* 0x000fe40000000000 */
[----:B------:R-:W4:Y:S02]  /*08c0*/  LDG.E.64 R24, desc[UR10][R24.64] ;  /* 0x0000000a18187981 */ /* 0x000f24000c1e1b00 */
[----:B------:R-:W-:-:S06]  /*08d0*/  IMAD.WIDE.U32 R22, R5, 0x8, R22 ;  /* 0x0000000805167825 */ /* 0x000fcc00078e0016 */
        /* <DEDUP_REMOVED lines=10> */
.L_x_130:
[----:B------:R-:W-:Y:S05]  /*0980*/  BSYNC.RECONVERGENT B2 ;  /* 0x0000000000027941 */ /* 0x000fea0003800200 */
.L_x_129:
        /* <DEDUP_REMOVED lines=13> */
[--C-:B------:R-:W-:Y:S02]  /*0a60*/  IMAD.WIDE.U32 R12, R13, 0x8, R8.reuse ;  /* 0x000000080d0c7825 */ /* 0x100fe400078e0008 */
[----:B------:R-:W3:Y:S02]  /*0a70*/  LDG.E.64 R10, desc[UR10][R10.64] ;  /* 0x0000000a0a0a7981 */ /* 0x000ee4000c1e1b00 */
        /* <DEDUP_REMOVED lines=8> */
[----:B------:R-:W-:-:S11]  /*0b00*/  DADD R20, R20, R8 ;  /* 0x0000000014147229 */ /* 0x000fd60000000008 */
.L_x_132:
[----:B------:R-:W-:Y:S05]  /*0b10*/  BSYNC.RECONVERGENT B2 ;  /* 0x0000000000027941 */ /* 0x000fea0003800200 */
.L_x_131:
[----:B------:R-:W-:Y:S05]  /*0b20*/  @!P1 BRA `(.L_x_124) ;  /* 0x0000000000289947 */ /* 0x000fea0003800000 */
[----:B------:R-:W0:Y:S01]  /*0b30*/  LDC.64 R6, c[0x0][0x380] ;  /* 0x0000e000ff067b82 */ /* 0x000e220000000a00 */
[----:B------:R-:W-:Y:S02]  /*0b40*/  VIADD R9, R19, UR4 ;  /* 0x0000000413097c36 */ /* 0x000fe40008000000 */
[----:B------:R-:W-:-:S07]  /*0b50*/  IMAD.MOV R2, RZ, RZ, -R4 ;  /* 0x000000ffff027224 */ /* 0x000fce00078e0a04 */
.L_x_133:
[----:B0-----:R-:W-:-:S06]  /*0b60*/  IMAD.WIDE.U32 R4, R9, 0x8, R6 ;  /* 0x0000000809047825 */ /* 0x001fcc00078e0006 */
[----:B------:R-:W2:Y:S01]  /*0b70*/  LDG.E.64 R4, desc[UR10][R4.64] ;  /* 0x0000000a04047981 */ /* 0x000ea2000c1e1b00 */
[----:B------:R-:W-:Y:S02]  /*0b80*/  VIADD R2, R2, 0x1 ;  /* 0x0000000102027836 */ /* 0x000fe40000000000 */
[----:B------:R-:W-:-:S03]  /*0b90*/  VIADD R9, R9, 0x280 ;  /* 0x0000028009097836 */ /* 0x000fc60000000000 */
[----:B------:R-:W-:Y:S01]  /*0ba0*/  ISETP.NE.AND P0, PT, R2, RZ, PT ;  /* 0x000000ff0200720c */ /* 0x000fe20003f05270 */
[----:B--2--5:R-:W-:-:S12]  /*0bb0*/  DADD R20, R4, R20 ;  /* 0x0000000004147229 */ /* 0x024fd80000000014 */
[----:B------:R-:W-:Y:S05]  /*0bc0*/  @P0 BRA `(.L_x_133) ;  /* 0xfffffffc00e40947 */ /* 0x000fea000383ffff */
.L_x_124:
[----:B------:R-:W-:Y:S05]  /*0bd0*/  BSYNC.RECONVERGENT B1 ;  /* 0x0000000000017941 */ /* 0x000fea0003800200 */
.L_x_123:
[----:B------:R-:W-:-:S13]  /*0be0*/  ISETP.GE.U32.AND P0, PT, R0, 0x280, PT ;  /* 0x000002800000780c */ /* 0x000fda0003f06070 */
        /* <DEDUP_REMOVED lines=50> */
[----:B------:R-:W1:Y:S05]  /*0f10*/  LDS.128 R4, [UR4+0x50] ;  /* 0x00005004ff047984 */ /* 0x000e6a0008000c00 */
[----:B------:R-:W-:-:S08]  /*0f20*/  DADD R16, R16, R18 ;  /* 0x0000000010107229 */ /* 0x000fd00000000012 */
[----:B--2---:R-:W-:-:S08]  /*0f30*/  DADD R12, R16, R12 ;  /* 0x00000000100c7229 */ /* 0x004fd0000000000c */
[----:B------:R-:W-:Y:S02]  /*0f40*/  DADD R2, R12, R14 ;  /* 0x000000000c027229 */ /* 0x000fe4000000000e */
[----:B------:R-:W2:Y:S06]  /*0f50*/  LDS.128 R12, [UR4+0x60] ;  /* 0x00006004ff0c7984 */ /* 0x000eac0008000c00 */
[----:B0-----:R-:W-:-:S08]  /*0f60*/  DADD R2, R2, R8 ;  /* 0x0000000002027229 */ /* 0x001fd00000000008 */
[----:B------:R-:W-:Y:S01]  /*0f70*/  DADD R2, R2, R10 ;  /* 0x0000000002027229 */ /* 0x000fe2000000000a */
[----:B------:R-:W0:Y:S07]  /*0f80*/  LDS.128 R8, [UR4+0x70] ;  /* 0x00007004ff087984 */ /* 0x000e2e0008000c00 */
        /* <DEDUP_REMOVED lines=16> */
[----:B-1----:R-:W-:Y:S01]  /*1090*/  DADD R4, R2, R4 ;  /* 0x0000000002047229 */ /* 0x002fe20000000004 */
[----:B------:R-:W-:Y:S10]  /*10a0*/  BRA `(.L_x_135) ;  /* 0x0000001c00307947 */ /* 0x000ff40003800000 */
.L_x_134:
[----:B------:R-:W-:-:S04]  /*10b0*/  LOP3.LUT R2, R3, 0x3e0, RZ, 0xc0, !PT ;  /* 0x000003e003027812 */ /* 0x000fc800078ec0ff */
[----:B------:R-:W-:Y:S01]  /*10c0*/  LOP3.LUT R7, RZ, R2, RZ, 0x33, !PT ;  /* 0x00000002ff077212 */ /* 0x000fe200078e33ff */
[----:B------:R-:W-:Y:S02]  /*10d0*/  VIADD R5, R2, 0x20 ;  /* 0x0000002002057836 */ /* 0x000fe40000000000 */
[----:B------:R-:W0:Y:S02]  /*10e0*/  S2R R2, SR_LANEID ;  /* 0x0000000000027919 */ /* 0x000e240000000000 */
[----:B------:R-:W-:Y:S01]  /*10f0*/  IMAD.IADD R7, R0, 0x1, R7 ;  /* 0x0000000100077824 */ /* 0x000fe200078e0207 */
[----:B------:R-:W-:-:S04]  /*1100*/  ISETP.GT.U32.AND P0, PT, R5, R0, PT ;  /* 0x000000000500720c */ /* 0x000fc80003f04070 */
[----:B------:R-:W-:-:S05]  /*1110*/  SEL R7, R7, 0x1f, P0 ;  /* 0x0000001f07077807 */ /* 0x000fca0000000000 */
[----:B-----5:R-:W-:Y:S04]  /*1120*/  SHFL.DOWN PT, R4, R20, 0x1, R7 ;  /* 0x0820000014047989 */ /* 0x020fe800000e0007 */
[----:B------:R-:W1:Y:S01]  /*1130*/  SHFL.DOWN PT, R5, R21, 0x1, R7 ;  /* 0x0820000015057989 */ /* 0x000e6200000e0007 */
[C---:B0-----:R-:W-:Y:S01]  /*1140*/  ISETP.GE.AND P0, PT, R2.reuse, R7, PT ;  /* 0x000000070200720c */ /* 0x041fe20003f06270 */
[----:B------:R-:W-:Y:S01]  /*1150*/  VIADD R6, R2, 0x2 ;  /* 0x0000000202067836 */ /* 0x000fe20000000000 */
[----:B-1----:R-:W-:-:S10]  /*1160*/  DADD R4, R4, R20 ;  /* 0x0000000004047229 */ /* 0x002fd40000000014 */
        /* <DEDUP_REMOVED lines=11> */
[----:B------:R-:W-:-:S03]  /*1220*/  VIADD R6, R2, 0x8 ;  /* 0x0000000802067836 */ /* 0x000fc60000000000 */
[----:B------:R-:W0:Y:S02]  /*1230*/  SHFL.DOWN PT, R5, R11, 0x4, R7 ;  /* 0x088000000b057989 */ /* 0x000e2400000e0007 */
[----:B------:R-:W-:Y:S01]  /*1240*/  ISETP.GT.AND P1, PT, R6, R7, PT ;  /* 0x000000070600720c */ /* 0x000fe20003f24270 */
[----:B0-----:R-:W-:-:S10]  /*1250*/  DADD R4, R4, R10 ;  /* 0x0000000004047229 */ /* 0x001fd4000000000a */
[----:B------:R-:W-:Y:S02]  /*1260*/  FSEL R8, R10, R4, P0 ;  /* 0x000000040a087208 */ /* 0x000fe40000000000 */
[----:B------:R-:W-:Y:S02]  /*1270*/  FSEL R9, R11, R5, P0 ;  /* 0x000000050b097208 */ /* 0x000fe40000000000 */
[C---:B------:R-:W-:Y:S01]  /*1280*/  ISETP.NE.AND P0, PT, R2.reuse, RZ, PT ;  /* 0x000000ff0200720c */ /* 0x040fe20003f05270 */
[----:B------:R-:W-:Y:S01]  /*1290*/  SHFL.DOWN PT, R4, R8, 0x8, R7 ;  /* 0x0900000008047989 */ /* 0x000fe200000e0007 */
[----:B------:R-:W-:-:S03]  /*12a0*/  VIADD R2, R2, 0x10 ;  /* 0x0000001002027836 */ /* 0x000fc60000000000 */
[----:B------:R-:W0:Y:S08]  /*12b0*/  SHFL.DOWN PT, R5, R9, 0x8, R7 ;  /* 0x0900000009057989 */ /* 0x000e3000000e0007 */
[----:B------:R-:W1:Y:S01]  /*12c0*/  @!P0 S2R R13, SR_CgaCtaId ;  /* 0x00000000000d8919 */ /* 0x000e620000008800 */
[----:B------:R-:W-:-:S04]  /*12d0*/  @!P0 SHF.R.U32.HI R6, RZ, 0x2, R3 ;  /* 0x00000002ff068819 */ /* 0x000fc80000011603 */
[----:B------:R-:W-:Y:S01]  /*12e0*/  @!P0 LOP3.LUT R6, R6, 0xf8, RZ, 0xc0, !PT ;  /* 0x000000f806068812 */ /* 0x000fe200078ec0ff */
        /* <DEDUP_REMOVED lines=18> */
[----:B------:R-:W-:Y:S01]  /*1410*/  ISETP.GT.U32.AND P1, PT, R0, 0x20, PT ;  /* 0x000000200000780c */ /* 0x000fe20003f24070 */
[----:B0-----:R-:W-:-:S09]  /*1420*/  ULEA UR4, UR5, UR4, 0x18 ;  /* 0x0000000405047291 */ /* 0x001fd2000f8ec0ff */
[----:B------:R-:W0:Y:S04]  /*1430*/  LDS.128 R12, [UR4+0x20] ;  /* 0x00002004ff0c7984 */ /* 0x000e280008000c00 */
[----:B------:R-:W1:Y:S01]  /*1440*/  LDS.128 R8, [UR4+0x30] ;  /* 0x00003004ff087984 */ /* 0x000e620008000c00 */
[----:B0-----:R-:W-:-:S10]  /*1450*/  DADD R12, R4, R12 ;  /* 0x00000000040c7229 */ /* 0x001fd4000000000c */
[----:B------:R-:W-:Y:S02]  /*1460*/  FSEL R2, R12, R4, P1 ;  /* 0x000000040c027208 */ /* 0x000fe40000800000 */
[----:B------:R-:W-:Y:S02]  /*1470*/  FSEL R3, R13, R5, P1 ;  /* 0x000000050d037208 */ /* 0x000fe40000800000 */
[----:B------:R-:W-:Y:S01]  /*1480*/  ISETP.GT.U32.AND P1, PT, R0, 0x40, PT ;  /* 0x000000400000780c */ /* 0x000fe20003f24070 */
[----:B------:R-:W0:Y:S03]  /*1490*/  LDS.128 R4, [UR4+0x40] ;  /* 0x00004004ff047984 */ /* 0x000e260008000c00 */
[----:B------:R-:W-:-:S10]  /*14a0*/  DADD R14, R2, R14 ;  /* 0x00000000020e7229 */ /* 0x000fd4000000000e */
[----:B------:R-:W-:Y:S02]  /*14b0*/  FSEL R2, R14, R2, P1 ;  /* 0x000000020e027208 */ /* 0x000fe40000800000 */
[----:B------:R-:W-:Y:S02]  /*14c0*/  FSEL R3, R15, R3, P1 ;  /* 0x000000030f037208 */ /* 0x000fe40000800000 */
[----:B------:R-:W-:-:S04]  /*14d0*/  ISETP.GT.U32.AND P1, PT, R0, 0x60, PT ;  /* 0x000000600000780c */ /* 0x000fc80003f24070 */
[----:B-1----:R-:W-:-:S10]  /*14e0*/  DADD R8, R8, R2 ;  /* 0x0000000008087229 */ /* 0x002fd40000000002 */
[----:B------:R-:W-:Y:S02]  /*14f0*/  FSEL R2, R8, R2, P1 ;  /* 0x0000000208027208 */ /* 0x000fe40000800000 */
[----:B------:R-:W-:Y:S02]  /*1500*/  FSEL R3, R9, R3, P1 ;  /* 0x0000000309037208 */ /* 0x000fe40000800000 */
[----:B------:R-:W-:-:S04]  /*1510*/  ISETP.GT.U32.AND P1, PT, R0, 0x80, PT ;  /* 0x000000800000780c */ /* 0x000fc80003f24070 */
[----:B------:R-:W-:-:S10]  /*1520*/  DADD R10, R2, R10 ;  /* 0x00000000020a7229 */ /* 0x000fd4000000000a */
[----:B------:R-:W-:Y:S02]  /*1530*/  FSEL R2, R10, R2, P1 ;  /* 0x000000020a027208 */ /* 0x000fe40000800000 */
[----:B------:R-:W-:Y:S02]  /*1540*/  FSEL R3, R11, R3, P1 ;  /* 0x000000030b037208 */ /* 0x000fe40000800000 */
[----:B------:R-:W1:Y:S01]  /*1550*/  LDS.128 R8, [UR4+0x50] ;  /* 0x00005004ff087984 */ /* 0x000e620008000c00 */
[----:B------:R-:W-:-:S03]  /*1560*/  ISETP.GT.U32.AND P1, PT, R0, 0xa0, PT ;  /* 0x000000a00000780c */ /* 0x000fc60003f24070 */
[----:B0-----:R-:W-:-:S10]  /*1570*/  DADD R4, R4, R2 ;  /* 0x0000000004047229 */ /* 0x001fd40000000002 */
[----:B------:R-:W-:Y:S02]  /*1580*/  FSEL R2, R4, R2, P1 ;  /* 0x0000000204027208 */ /* 0x000fe40000800000 */
[----:B------:R-:W-:Y:S02]  /*1590*/  FSEL R3, R5, R3, P1 ;  /* 0x0000000305037208 */ /* 0x000fe40000800000 */
[----:B------:R-:W-:-:S04]  /*15a0*/  ISETP.GT.U32.AND P1, PT, R0, 0xc0, PT ;  /* 0x000000c00000780c */ /* 0x000fc80003f24070 */
[----:B------:R-:W-:-:S10]  /*15b0*/  DADD R6, R2, R6 ;  /* 0x0000000002067229 */ /* 0x000fd40000000006 */
[----:B------:R-:W-:Y:S02]  /*15c0*/  FSEL R2, R6, R2, P1 ;  /* 0x0000000206027208 */ /* 0x000fe40000800000 */
[----:B------:R-:W-:Y:S02]  /*15d0*/  FSEL R3, R7, R3, P1 ;  /* 0x0000000307037208 */ /* 0x000fe40000800000 */
[----:B------:R-:W0:Y:S01]  /*15e0*/  LDS.128 R4, [UR4+0x60] ;  /* 0x00006004ff047984 */ /* 0x000e220008000c00 */
[----:B------:R-:W-:-:S03]  /*15f0*/  ISETP.GT.U32.AND P1, PT, R0, 0xe0, PT ;  /* 0x000000e00000780c */ /* 0x000fc60003f24070 */
        /* <DEDUP_REMOVED lines=43> */
[----:B------:R-:W1:Y:S01]  /*18b0*/  LDS.64 R2, [UR4+0xb0] ;  /* 0x0000b004ff027984 */ /* 0x000e620008000a00 */
        /* <DEDUP_REMOVED lines=8> */
[----:B------:R-:W-:-:S04]  /*1940*/  ISETP.GT.U32.AND P1, PT, R0, 0x260, PT ;  /* 0x000002600000780c */ /* 0x000fc80003f24070 */
[----:B-1----:R-:W-:-:S10]  /*1950*/  DADD R2, R2, R4 ;  /* 0x0000000002027229 */ /* 0x002fd40000000004 */
[----:B------:R-:W-:Y:S02]  /*1960*/  FSEL R4, R2, R4, P1 ;  /* 0x0000000402047208 */ /* 0x000fe40000800000 */
[----:B------:R-:W-:Y:S01]  /*1970*/  FSEL R5, R3, R5, P1 ;  /* 0x0000000503057208 */ /* 0x000fe20000800000 */
[----:B------:R-:W-:Y:S06]  /*1980*/  BRA `(.L_x_135) ;  /* 0x0000001000f87947 */ /* 0x000fec0003800000 */
.L_x_120:
[----:B------:R-:W0:Y:S01]  /*1990*/  S2R R5, SR_TID.X ;  /* 0x0000000000057919 */ /* 0x000e220000002100 */
[----:B------:R-:W1:Y:S02]  /*19a0*/  LDCU.64 UR6, c[0x0][0x380] ;  /* 0x00007000ff0677ac */ /* 0x000e640008000a00 */
[----:B-1----:R-:W-:Y:S02]  /*19b0*/  IMAD.U32 R6, RZ, RZ, UR6 ;  /* 0x00000006ff067e24 */ /* 0x002fe4000f8e00ff */
[----:B------:R-:W-:Y:S01]  /*19c0*/  IMAD.U32 R7, RZ, RZ, UR7 ;  /* 0x00000007ff077e24 */ /* 0x000fe2000f8e00ff */
[----:B0-----:R-:W-:-:S05]  /*19d0*/  IADD3 R21, PT, PT, R5, UR4, RZ ;  /* 0x0000000405157c10 */ /* 0x001fca000fffe0ff */
[----:B------:R-:W-:-:S05]  /*19e0*/  IMAD.WIDE.U32 R20, R21, 0x8, R6 ;  /* 0x0000000815147825 */ /* 0x000fca00078e0006 */
[----:B------:R-:W2:Y:S04]  /*19f0*/  LDG.E.64 R14, desc[UR10][R20.64] ;  /* 0x0000000a140e7981 */ /* 0x000ea8000c1e1b00 */
[----:B------:R-:W2:Y:S04]  /*1a00*/  LDG.E.64 R16, desc[UR10][R20.64+0x1400] ;  /* 0x0014000a14107981 */ /* 0x000ea8000c1e1b00 */
[----:B------:R-:W3:Y:S04]  /*1a10*/  LDG.E.64 R18, desc[UR10][R20.64+0x2800] ;  /* 0x0028000a14127981 */ /* 0x000ee8000c1e1b00 */
[----:B------:R-:W4:Y:S04]  /*1a20*/  LDG.E.64 R12, desc[UR10][R20.64+0x3c00] ;  /* 0x003c000a140c7981 */ /* 0x000f28000c1e1b00 */
[----:B------:R-:W5:Y:S04]  /*1a30*/  LDG.E.64 R10, desc[UR10][R20.64+0x5000] ;  /* 0x0050000a140a7981 */ /* 0x000f68000c1e1b00 */
[----:B------:R-:W5:Y:S04]  /*1a40*/  LDG.E.64 R8, desc[UR10][R20.64+0x6400] ;  /* 0x0064000a14087981 */ /* 0x000f68000c1e1b00 */
[----:B------:R-:W5:Y:S04]  /*1a50*/  LDG.E.64 R2, desc[UR10][R20.64+0x7800] ;  /* 0x0078000a14027981 */ /* 0x000f68000c1e1b00 */
[----:B------:R-:W5:Y:S01]  /*1a60*/  LDG.E.64 R28, desc[UR10][R20.64+0x8c00] ;  /* 0x008c000a141c7981 */ /* 0x000f62000c1e1b00 */
[----:B------:R-:W-:Y:S01]  /*1a70*/  ISETP.GE.U32.AND P0, PT, R0, UR8, PT ;  /* 0x0000000800007c0c */ /* 0x000fe2000bf06070 */
[----:B--2---:R-:W-:-:S08]  /*1a80*/  DADD R14, R14, R16 ;  /* 0x000000000e0e7229 */ /* 0x004fd00000000010 */
[----:B---3--:R-:W-:-:S08]  /*1a90*/  DADD R14, R18, R14 ;  /* 0x00000000120e7229 */ /* 0x008fd0000000000e */
[----:B----4-:R-:W-:-:S08]  /*1aa0*/  DADD R12, R12, R14 ;  /* 0x000000000c0c7229 */ /* 0x010fd0000000000e */
[----:B-----5:R-:W-:-:S08]  /*1ab0*/  DADD R10, R10, R12 ;  /* 0x000000000a0a7229 */ /* 0x020fd0000000000c */
[----:B------:R-:W-:-:S08]  /*1ac0*/  DADD R8, R8, R10 ;  /* 0x0000000008087229 */ /* 0x000fd0000000000a */
[----:B------:R-:W-:-:S08]  /*1ad0*/  DADD R2, R2, R8 ;  /* 0x0000000002027229 */ /* 0x000fd00000000008 */
[----:B------:R-:W-:Y:S01]  /*1ae0*/  DADD R28, R28, R2 ;  /* 0x000000001c1c7229 */ /* 0x000fe20000000002 */
[----:B------:R-:W-:Y:S10]  /*1af0*/  @!P0 BRA `(.L_x_136) ;  /* 0x0000000c00708947 */ /* 0x000ff40003800000 */
[----:B------:R-:W-:Y:S01]  /*1b00*/  UIMAD UR12, UR13, 0x1400, UR4 ;  /* 0x000014000d0c78a4 */ /* 0x000fe2000f8e0204 */
[----:B------:R-:W-:Y:S01]  /*1b10*/  VIADD R0, R4, 0xffffec00 ;  /* 0xffffec0004007836 */ /* 0x000fe20000000000 */
[----:B------:R-:W-:Y:S01]  /*1b20*/  UIADD3 UR5, UPT, UPT, UR9, UR13, URZ ;  /* 0x0000000d09057290 */ /* 0x000fe2000fffe0ff */
[----:B------:R-:W-:-:S03]  /*1b30*/  LOP3.LUT R3, RZ, R5, RZ, 0x33, !PT ;  /* 0x00000005ff037212 */ /* 0x000fc600078e33ff */
[----:B------:R-:W-:Y:S01]  /*1b40*/  ISETP.LT.U32.AND P0, PT, R0, UR12, PT ;  /* 0x0000000c00007c0c */ /* 0x000fe2000bf01070 */
[----:B------:R-:W-:Y:S01]  /*1b50*/  UIMAD UR5, UR5, 0x1400, URZ ;  /* 0x00001400050578a4 */ /* 0x000fe2000f8e02ff */
[----:B------:R-:W-:-:S05]  /*1b60*/  IADD3 R3, PT, PT, R4, -UR8, R3 ;  /* 0x8000000804037c10 */ /* 0x000fca000fffe003 */
[----:B------:R-:W-:Y:S01]  /*1b70*/  IMAD.U32 R8, RZ, RZ, UR5 ;  /* 0x00000005ff087e24 */ /* 0x000fe2000f8e00ff */
[----:B------:R-:W-:Y:S01]  /*1b80*/  UMOV UR6, UR5 ;  /* 0x0000000500067c82 */ /* 0x000fe20008000000 */
[----:B------:R-:W-:Y:S01]  /*1b90*/  VIADD R2, R3, -UR4 ;  /* 0x8000000403027c36 */ /* 0x000fe20008000000 */
[----:B------:R-:W-:Y:S02]  /*1ba0*/  UMOV UR4, URZ ;  /* 0x000000ff00047c82 */ /* 0x000fe40008000000 */
[----:B------:R-:W-:Y:S01]  /*1bb0*/  IADD3 R5, PT, PT, R8, 0x1400, R5 ;  /* 0x0000140008057810 */ /* 0x000fe20007ffe005 */
[----:B------:R-:W-:Y:S06]  /*1bc0*/  @P0 BRA `(.L_x_137) ;  /* 0x0000000000840947 */ /* 0x000fec0003800000 */
[----:B------:R-:W0:Y:S01]  /*1bd0*/  LDC R4, c[0x0][0x3a8] ;  /* 0x0000ea00ff047b82 */ /* 0x000e220000000800 */
[----:B------:R-:W1:Y:S07]  /*1be0*/  LDCU UR7, c[0x0][0x3ac] ;  /* 0x00007580ff0777ac */ /* 0x000e6e0008000800 */
[----:B------:R-:W2:Y:S02]  /*1bf0*/  LDC.64 R6, c[0x0][0x380] ;  /* 0x0000e000ff067b82 */ /* 0x000ea40000000a00 */
.L_x_138:
[----:B------:R-:W3:Y:S02]  /*1c00*/  S2R R25, SR_TID.X ;  /* 0x0000000000197919 */ /* 0x000ee40000002100 */
[----:B---3--:R-:W-:-:S04]  /*1c10*/  VIADD R25, R25, UR12 ;  /* 0x0000000c19197c36 */ /* 0x008fc80008000000 */
[----:B--2---:R-:W-:-:S05]  /*1c20*/  IMAD.WIDE.U32 R24, R25, 0x8, R6 ;  /* 0x0000000819187825 */ /* 0x004fca00078e0006 */
        /* <DEDUP_REMOVED lines=8> */
[----:B0-----:R-:W-:-:S05]  /*1cb0*/  VIADD R3, R4, -UR12 ;  /* 0x8000000c04037c36 */ /* 0x001fca0008000000 */
[----:B------:R-:W-:Y:S01]  /*1cc0*/  ISETP.GE.U32.AND P0, PT, R3, UR8, PT ;  /* 0x0000000803007c0c */ /* 0x000fe2000bf06070 */
        /* <DEDUP_REMOVED lines=8> */
[----:B------:R-:W-:Y:S10]  /*1d50*/  @!P0 BRA `(.L_x_136) ;  /* 0x0000000800d88947 */ /* 0x000ff40003800000 */
[----:B-1----:R-:W-:Y:S01]  /*1d60*/  UMOV UR13, UR7 ;  /* 0x00000007000d7c82 */ /* 0x002fe20008000000 */
[----:B------:R-:W-:Y:S01]  /*1d70*/  UIADD3 UR4, UPT, UPT, UR4, 0x1, URZ ;  /* 0x0000000104047890 */ /* 0x000fe2000fffe0ff */
[----:B------:R-:W-:Y:S01]  /*1d80*/  VIADD R2, R2, -UR8 ;  /* 0x8000000802027c36 */ /* 0x000fe20008000000 */
[----:B------:R-:W-:Y:S01]  /*1d90*/  UIMAD UR12, UR13, 0x1400, UR12 ;  /* 0x000014000d0c78a4 */ /* 0x000fe2000f8e020c */
[----:B------:R-:W-:Y:S01]  /*1da0*/  VIADD R5, R5, UR8 ;  /* 0x0000000805057c36 */ /* 0x000fe20008000000 */
[----:B------:R-:W-:-:S04]  /*1db0*/  UIADD3 UR6, UPT, UPT, UR8, UR6, URZ ;  /* 0x0000000608067290 */ /* 0x000fc8000fffe0ff */
[----:B------:R-:W-:-:S13]  /*1dc0*/  ISETP.LT.U32.AND P0, PT, R0, UR12, PT ;  /* 0x0000000c00007c0c */ /* 0x000fda000bf01070 */
[----:B------:R-:W-:Y:S05]  /*1dd0*/  @!P0 BRA `(.L_x_138) ;  /* 0xfffffffc00888947 */ /* 0x000fea000383ffff */
.L_x_137:
[----:B------:R-:W0:Y:S01]  /*1de0*/  S2R R9, SR_TID.X ;  /* 0x0000000000097919 */ /* 0x000e220000002100 */
[----:B------:R-:W-:Y:S01]  /*1df0*/  VIADD R0, R4, -UR12 ;  /* 0x8000000c04007c36 */ /* 0x000fe20008000000 */
[----:B------:R-:W-:Y:S04]  /*1e00*/  BSSY.RECONVERGENT B1, `(.L_x_136) ;  /* 0x00000ab000017945 */ /* 0x000fe80003800200 */
[----:B0-----:R-:W-:-:S04]  /*1e10*/  ISETP.GE.AND P0, PT, R9, R0, PT ;  /* 0x000000000900720c */ /* 0x001fc80003f06270 */
[----:B------:R-:W-:-:S13]  /*1e20*/  ISETP.LE.U32.OR P0, PT, R4, UR12, P0 ;  /* 0x0000000c04007c0c */ /* 0x000fda0008703470 */
[----:B------:R-:W-:Y:S05]  /*1e30*/  @P0 BRA `(.L_x_139) ;  /* 0x00000008009c0947 */ /* 0x000fea0003800000 */
[----:B------:R-:W-:Y:S01]  /*1e40*/  UIMAD UR7, UR4, UR13, URZ ;  /* 0x0000000d040772a4 */ /* 0x000fe2000f8e02ff */
[----:B------:R-:W-:Y:S01]  /*1e50*/  LOP3.LUT R3, RZ, R9, RZ, 0x33, !PT ;  /* 0x00000009ff037212 */ /* 0x000fe200078e33ff */
[----:B------:R-:W-:Y:S01]  /*1e60*/  BSSY.RECONVERGENT B2, `(.L_x_140) ;  /* 0x0000056000027945 */ /* 0x000fe20003800200 */
[----:B------:R-:W-:Y:S02]  /*1e70*/  IMAD.MOV.U32 R0, RZ, RZ, R9 ;  /* 0x000000ffff007224 */ /* 0x000fe400078e0009 */
[----:B------:R-:W-:Y:S01]  /*1e80*/  IADD3 R4, PT, PT, R4, -UR5, R3 ;  /* 0x8000000504047c10 */ /* 0x000fe2000fffe003 */
[----:B------:R-:W-:-:S04]  /*1e90*/  IMAD.U32 R3, RZ, RZ, UR7 ;  /* 0x00000007ff037e24 */ /* 0x000fc8000f8e00ff */
[----:B------:R-:W-:-:S04]  /*1ea0*/  IMAD R4, R3, -0x1400, R4 ;  /* 0xffffec0003047824 */ /* 0x000fc800078e0204 */
[C---:B------:R-:W-:Y:S01]  /*1eb0*/  IMAD.HI.U32 R3, R4.reuse, -0x33333333, RZ ;  /* 0xcccccccd04037827 */ /* 0x040fe200078e00ff */
[----:B------:R-:W-:-:S04]  /*1ec0*/  ISETP.GE.U32.AND P0, PT, R4, 0x2580, PT ;  /* 0x000025800400780c */ /* 0x000fc80003f06070 */
[----:B------:R-:W-:-:S04]  /*1ed0*/  LEA.HI R3, R3, 0x1, RZ, 0x17 ;  /* 0x0000000103037811 */ /* 0x000fc800078fb8ff */
[----:B------:R-:W-:-:S05]  /*1ee0*/  LOP3.LUT R4, R3, 0xf, RZ, 0xc0, !PT ;  /* 0x0000000f03047812 */ /* 0x000fca00078ec0ff */
[----:B------:R-:W-:Y:S05]  /*1ef0*/  @!P0 BRA `(.L_x_141) ;  /* 0x0000000400308947 */ /* 0x000fea0003800000 */
[----:B------:R-:W-:Y:S01]  /*1f00*/  IMAD.HI.U32 R0, R2, -0x33333333, RZ ;  /* 0xcccccccd02007827 */ /* 0x000fe200078e00ff */
[----:B------:R-:W-:Y:S04]  /*1f10*/  BSSY.RECONVERGENT B3, `(.L_x_142) ;  /* 0x0000049000037945 */ /* 0x000fe80003800200 */
[----:B------:R-:W-:-:S04]  /*1f20*/  LEA.HI R0, R0, 0x1, RZ, 0x17 ;  /* 0x0000000100007811 */ /* 0x000fc800078fb8ff */
[----:B------:R-:W-:Y:S02]  /*1f30*/  LOP3.LUT R26, R0, 0xfffff0, RZ, 0xc0, !PT ;  /* 0x00fffff0001a7812 */ /* 0x000fe400078ec0ff */
[----:B------:R-:W-:-:S03]  /*1f40*/  LOP3.LUT R0, R9, 0x1400, RZ, 0xfc, !PT ;  /* 0x0000140009007812 */ /* 0x000fc600078efcff */
[----:B------:R-:W-:-:S07]  /*1f50*/  IMAD.MOV R26, RZ, RZ, -R26 ;  /* 0x000000ffff1a7224 */ /* 0x000fce00078e0a1a */
.L_x_143:
[C---:B------:R-:W-:Y:S02]  /*1f60*/  VIADD R23, R5.reuse, 0xffffec00 ;  /* 0xffffec0005177836 */ /* 0x040fe40000000000 */
[----:B------:R-:W-:Y:S02]  /*1f70*/  VIADD R19, R5, 0xffffee80 ;  /* 0xffffee8005137836 */ /* 0x000fe40000000000 */
[----:B------:R-:W-:-:S04]  /*1f80*/  IMAD.WIDE.U32 R22, R23, 0x8, R6 ;  /* 0x0000000817167825 */ /* 0x000fc800078e0006 */
[--C-:B------:R-:W-:Y:S02]  /*1f90*/  IMAD.WIDE.U32 R18, R19, 0x8, R6.reuse ;  /* 0x0000000813127825 */ /* 0x100fe400078e0006 */
[----:B------:R-:W2:Y:S02]  /*1fa0*/  LDG.E.64 R22, desc[UR10][R22.64] ;  /* 0x0000000a16167981 */ /* 0x000ea4000c1e1b00 */
[C---:B------:R-:W-:Y:S02]  /*1fb0*/  VIADD R17, R5.reuse, 0xfffff100 ;  /* 0xfffff10005117836 */ /* 0x040fe40000000000 */
[----:B------:R-:W3:Y:S01]  /*1fc0*/  LDG.E.64 R18, desc[UR10][R18.64] ;  /* 0x0000000a12127981 */ /* 0x000ee2000c1e1b00 */
[----:B------:R-:W-:Y:S02]  /*1fd0*/  VIADD R15, R5, 0xfffff380 ;  /* 0xfffff380050f7836 */ /* 0x000fe40000000000 */
[----:B------:R-:W-:-:S04]  /*1fe0*/  IMAD.WIDE.U32 R16, R17, 0x8, R6 ;  /* 0x0000000811107825 */ /* 0x000fc800078e0006 */
[--C-:B------:R-:W-:Y:S02]  /*1ff0*/  IMAD.WIDE.U32 R14, R15, 0x8, R6.reuse ;  /* 0x000000080f0e7825 */ /* 0x100fe400078e0006 */
[----:B------:R-:W4:Y:S02]  /*2000*/  LDG.E.64 R16, desc[UR10][R16.64] ;  /* 0x0000000a10107981 */ /* 0x000f24000c1e1b00 */
[C---:B------:R-:W-:Y:S02]  /*2010*/  VIADD R13, R5.reuse, 0xfffff600 ;  /* 0xfffff600050d7836 */ /* 0x040fe40000000000 */
[----:B------:R-:W5:Y:S01]  /*2020*/  LDG.E.64 R14, desc[UR10][R14.64] ;  /* 0x0000000a0e0e7981 */ /* 0x000f62000c1e1b00 */
[----:B------:R-:W-:Y:S02]  /*2030*/  VIADD R11, R5, 0xfffff880 ;  /* 0xfffff880050b7836 */ /* 0x000fe40000000000 */
[----:B------:R-:W-:-:S04]  /*2040*/  IMAD.WIDE.U32 R12, R13, 0x8, R6 ;  /* 0x000000080d0c7825 */ /* 0x000fc800078e0006 */
[--C-:B------:R-:W-:Y:S02]  /*2050*/  IMAD.WIDE.U32 R10, R11, 0x8, R6.reuse ;  /* 0x000000080b0a7825 */ /* 0x100fe400078e0006 */
[----:B------:R-:W5:Y:S02]  /*2060*/  LDG.E.64 R12, desc[UR10][R12.64] ;  /* 0x0000000a0c0c7981 */ /* 0x000f64000c1e1b00 */
[C---:B------:R-:W-:Y:S02]  /*2070*/  VIADD R9, R5.reuse, 0xfffffb00 ;  /* 0xfffffb0005097836 */ /* 0x040fe40000000000 */
[----:B------:R-:W5:Y:S01]  /*2080*/  LDG.E.64 R10, desc[UR10][R10.64] ;  /* 0x0000000a0a0a7981 */ /* 0x000f62000c1e1b00 */
[----:B------:R-:W-:Y:S02]  /*2090*/  VIADD R21, R5, 0xfffffd80 ;  /* 0xfffffd8005157836 */ /* 0x000fe40000000000 */
[----:B------:R-:W-:-:S04]  /*20a0*/  IMAD.WIDE.U32 R8, R9, 0x8, R6 ;  /* 0x0000000809087825 */ /* 0x000fc800078e0006 */
[----:B------:R-:W-:Y:S02]  /*20b0*/  IMAD.WIDE.U32 R20, R21, 0x8, R6 ;  /* 0x0000000815147825 */ /* 0x000fe400078e0006 */
[----:B------:R-:W5:Y:S04]  /*20c0*/  LDG.E.64 R8, desc[UR10][R8.64] ;  /* 0x0000000a08087981 */ /* 0x000f68000c1e1b00 */
[----:B------:R-:W5:Y:S01]  /*20d0*/  LDG.E.64 R20, desc[UR10][R20.64] ;  /* 0x0000000a14147981 */ /* 0x000f62000c1e1b00 */
[----:B------:R-:W-:Y:S01]  /*20e0*/  VIADD R25, R5, 0x280 ;  /* 0x0000028005197836 */ /* 0x000fe20000000000 */
[----:B--2---:R-:W-:-:S08]  /*20f0*/  DADD R22, R22, R28 ;  /* 0x0000000016167229 */ /* 0x004fd0000000001c */
[----:B---3--:R-:W-:Y:S01]  /*2100*/  DADD R18, R22, R18 ;  /* 0x0000000016127229 */ /* 0x008fe20000000012 */
[----:B------:R-:W-:-:S06]  /*2110*/  IMAD.WIDE.U32 R22, R5, 0x8, R6 ;  /* 0x0000000805167825 */ /* 0x000fcc00078e0006 */
[----:B------:R-:W2:Y:S01]  /*2120*/  LDG.E.64 R22, desc[UR10][R22.64] ;  /* 0x0000000a16167981 */ /* 0x000ea2000c1e1b00 */
[----:B----4-:R-:W-:Y:S01]  /*2130*/  DADD R16, R18, R16 ;  /* 0x0000000012107229 */ /* 0x010fe20000000010 */
[----:B------:R-:W-:-:S04]  /*2140*/  IMAD.WIDE.U32 R18, R25, 0x8, R6 ;  /* 0x0000000819127825 */ /* 0x000fc800078e0006 */
[----:B------:R-:W-:Y:S02]  /*2150*/  VIADD R25, R5, 0x500 ;  /* 0x0000050005197836 */ /* 0x000fe40000000000 */
[----:B------:R-:W3:Y:S01]  /*2160*/  LDG.E.64 R18, desc[UR10][R18.64] ;  /* 0x0000000a12127981 */ /* 0x000ee2000c1e1b00 */
[----:B-----5:R-:W-:Y:S01]  /*2170*/  DADD R14, R16, R14 ;  /* 0x00000000100e7229 */ /* 0x020fe2000000000e */
[----:B------:R-:W-:-:S04]  /*2180*/  IMAD.WIDE.U32 R16, R25, 0x8, R6 ;  /* 0x0000000819107825 */ /* 0x000fc800078e0006 */
[----:B------:R-:W-:Y:S02]  /*2190*/  VIADD R25, R5, 0x780 ;  /* 0x0000078005197836 */ /* 0x000fe40000000000 */
[----:B------:R-:W4:Y:S01]  /*21a0*/  LDG.E.64 R16, desc[UR10][R16.64] ;  /* 0x0000000a10107981 */ /* 0x000f22000c1e1b00 */
[----:B------:R-:W-:Y:S01]  /*21b0*/  DADD R12, R14, R12 ;  /* 0x000000000e0c7229 */ /* 0x000fe2000000000c */
[----:B------:R-:W-:-:S04]  /*21c0*/  IMAD.WIDE.U32 R14, R25, 0x8, R6 ;  /* 0x00000008190e7825 */ /* 0x000fc800078e0006 */
[----:B------:R-:W-:Y:S02]  /*21d0*/  VIADD R25, R5, 0xa00 ;  /* 0x00000a0005197836 */ /* 0x000fe40000000000 */
[----:B------:R-:W5:Y:S01]  /*21e0*/  LDG.E.64 R14, desc[UR10][R14.64] ;  /* 0x0000000a0e0e7981 */ /* 0x000f62000c1e1b00 */
        /* <DEDUP_REMOVED lines=9> */
[----:B------:R-:W-:Y:S01]  /*2280*/  IMAD.WIDE.U32 R8, R25, 0x8, R6 ;  /* 0x0000000819087825 */ /* 0x000fe200078e0006 */
[----:B------:R-:W-:-:S05]  /*2290*/  IADD3 R25, PT, PT, R5, 0x1180, RZ ;  /* 0x0000118005197810 */ /* 0x000fca0007ffe0ff */
[----:B------:R-:W5:Y:S01]  /*22a0*/  LDG.E.64 R8, desc[UR10][R8.64] ;  /* 0x0000000a08087981 */ /* 0x000f62000c1e1b00 */
[----:B------:R-:W-:-:S06]  /*22b0*/  IMAD.WIDE.U32 R24, R25, 0x8, R6 ;  /* 0x0000000819187825 */ /* 0x000fcc00078e0006 */
[----:B------:R-:W5:Y:S01]  /*22c0*/  LDG.E.64 R24, desc[UR10][R24.64] ;  /* 0x0000000a18187981 */ /* 0x000f62000c1e1b00 */
[----:B------:R-:W-:Y:S02]  /*22d0*/  VIADD R26, R26, 0x10 ;  /* 0x000000101a1a7836 */ /* 0x000fe40000000000 */
[----:B------:R-:W-:Y:S02]  /*22e0*/  VIADD R0, R0, 0x2800 ;  /* 0x0000280000007836 */ /* 0x000fe40000000000 */
[----:B------:R-:W-:Y:S01]  /*22f0*/  VIADD R5, R5, 0x2800 ;  /* 0x0000280005057836 */ /* 0x000fe20000000000 */
[----:B------:R-:W-:Y:S01]  /*2300*/  ISETP.NE.AND P0, PT, R26, RZ, PT ;  /* 0x000000ff1a00720c */ /* 0x000fe20003f05270 */
        /* <DEDUP_REMOVED lines=9> */
[----:B------:R-:W-:Y:S05]  /*23a0*/  BSYNC.RECONVERGENT B3 ;  /* 0x0000000000037941 */ /* 0x000fea0003800200 */
.L_x_142:
[----:B------:R-:W-:-:S07]  /*23b0*/  VIADD R0, R0, 0xffffec00 ;  /* 0xffffec0000007836 */ /* 0x000fce0000000000 */
.L_x_141:
[----:B------:R-:W-:Y:S05]  /*23c0*/  BSYNC.RECONVERGENT B2 ;  /* 0x0000000000027941 */ /* 0x000fea0003800200 */
.L_x_140:
[----:B------:R-:W-:-:S13]  /*23d0*/  ISETP.NE.AND P0, PT, R4, RZ, PT ;  /* 0x000000ff0400720c */ /* 0x000fda0003f05270 */
[----:B------:R-:W-:Y:S05]  /*23e0*/  @!P0 BRA `(.L_x_139) ;  /* 0x0000000400308947 */ /* 0x000fea0003800000 */
[----:B------:R-:W-:Y:S01]  /*23f0*/  ISETP.GE.U32.AND P0, PT, R4, 0x8, PT ;  /* 0x000000080400780c */ /* 0x000fe20003f06070 */
[----:B------:R-:W-:Y:S01]  /*2400*/  BSSY.RECONVERGENT B2, `(.L_x_144) ;  /* 0x0000025000027945 */ /* 0x000fe20003800200 */
[----:B------:R-:W-:-:S04]  /*2410*/  LOP3.LUT R22, R3, 0x7, RZ, 0xc0, !PT ;  /* 0x0000000703167812 */ /* 0x000fc800078ec0ff */
[----:B------:R-:W-:-:S07]  /*2420*/  ISETP.NE.AND P1, PT, R22, RZ, PT ;  /* 0x000000ff1600720c */ /* 0x000fce0003f25270 */
[----:B------:R-:W-:Y:S06]  /*2430*/  @!P0 BRA `(.L_x_145) ;  /* 0x0000000000848947 */ /* 0x000fec0003800000 */
[----:B------:R-:W-:-:S04]  /*2440*/  VIADD R19, R0, UR12 ;  /* 0x0000000c00137c36 */ /* 0x000fc80008000000 */
[----:B------:R-:W-:-:S04]  /*2450*/  IMAD.WIDE.U32 R4, R19, 0x8, R6 ;  /* 0x0000000813047825 */ /* 0x000fc800078e0006 */
[C---:B------:R-:W-:Y:S02]  /*2460*/  VIADD R17, R19.reuse, 0x280 ;  /* 0x0000028013117836 */ /* 0x040fe40000000000 */
[----:B------:R-:W2:Y:S01]  /*2470*/  LDG.E.64 R4, desc[UR10][R4.64] ;  /* 0x0000000a04047981 */ /* 0x000ea2000c1e1b00 */
        /* <DEDUP_REMOVED lines=14> */
[--C-:B------:R-:W-:Y:S02]  /*2560*/  IMAD.WIDE.U32 R20, R21, 0x8, R6.reuse ;  /* 0x0000000815147825 */ /* 0x100fe400078e0006 */
[----:B------:R-:W5:Y:S02]  /*2570*/  LDG.E.64 R8, desc[UR10][R8.64] ;  /* 0x0000000a08087981 */ /* 0x000f64000c1e1b00 */
[----:B------:R-:W-:Y:S02]  /*2580*/  VIADD R19, R19, 0x1180 ;  /* 0x0000118013137836 */ /* 0x000fe40000000000 */
[----:B------:R-:W5:Y:S02]  /*2590*/  LDG.E.64 R20, desc[UR10][R20.64] ;  /* 0x0000000a14147981 */ /* 0x000f64000c1e1b00 */
[----:B------:R-:W-:-:S06]  /*25a0*/  IMAD.WIDE.U32 R18, R19, 0x8, R6 ;  /* 0x0000000813127825 */ /* 0x000fcc00078e0006 */
        /* <DEDUP_REMOVED lines=10> */
.L_x_145:
[----:B------:R-:W-:Y:S05]  /*2650*/  BSYNC.RECONVERGENT B2 ;  /* 0x0000000000027941 */ /* 0x000fea0003800200 */
.L_x_144:
[----:B------:R-:W-:Y:S05]  /*2660*/  @!P1 BRA `(.L_x_139) ;  /* 0x0000000000909947 */ /* 0x000fea0003800000 */
[----:B------:R-:W-:Y:S01]  /*2670*/  ISETP.GE.U32.AND P0, PT, R22, 0x4, PT ;  /* 0x000000041600780c */ /* 0x000fe20003f06070 */
[----:B------:R-:W-:Y:S01]  /*2680*/  BSSY.RECONVERGENT B2, `(.L_x_146) ;  /* 0x0000014000027945 */ /* 0x000fe20003800200 */
[----:B------:R-:W-:-:S11]  /*2690*/  LOP3.LUT P1, RZ, R3, 0x3, RZ, 0xc0, !PT ;  /* 0x0000000303ff7812 */ /* 0x000fd6000782c0ff */
[----:B------:R-:W-:Y:S05]  /*26a0*/  @!P0 BRA `(.L_x_147) ;  /* 0x0000000000448947 */ /* 0x000fea0003800000 */
        /* <DEDUP_REMOVED lines=8> */
[----:B------:R-:W-:Y:S02]  /*2730*/  VIADD R13, R3, 0x780 ;  /* 0x00000780030d7836 */ /* 0x000fe40000000000 */
[----:B------:R-:W4:Y:S02]  /*2740*/  LDG.E.64 R10, desc[UR10][R10.64] ;  /* 0x0000000a0a0a7981 */ /* 0x000f24000c1e1b00 */
[----:B------:R-:W-:-:S06]  /*2750*/  IMAD.WIDE.U32 R12, R13, 0x8, R6 ;  /* 0x000000080d0c7825 */ /* 0x000fcc00078e0006 */
[----:B------:R-:W5:Y:S01]  /*2760*/  LDG.E.64 R12, desc[UR10][R12.64] ;  /* 0x0000000a0c0c7981 */ /* 0x000f62000c1e1b00 */
[----:B------:R-:W-:Y:S01]  /*2770*/  VIADD R0, R0, 0xa00 ;  /* 0x00000a0000007836 */ /* 0x000fe20000000000 */
[----:B--2---:R-:W-:-:S08]  /*2780*/  DADD R28, R28, R4 ;  /* 0x000000001c1c7229 */ /* 0x004fd00000000004 */
[----:B---3--:R-:W-:-:S08]  /*2790*/  DADD R28, R28, R8 ;  /* 0x000000001c1c7229 */ /* 0x008fd00000000008 */
[----:B----4-:R-:W-:-:S08]  /*27a0*/  DADD R28, R28, R10 ;  /* 0x000000001c1c7229 */ /* 0x010fd0000000000a */
[----:B-----5:R-:W-:-:S11]  /*27b0*/  DADD R28, R28, R12 ;  /* 0x000000001c1c7229 */ /* 0x020fd6000000000c */
.L_x_147:
[----:B------:R-:W-:Y:S05]  /*27c0*/  BSYNC.RECONVERGENT B2 ;  /* 0x0000000000027941 */ /* 0x000fea0003800200 */
.L_x_146:
[----:B------:R-:W-:Y:S05]  /*27d0*/  @!P1 BRA `(.L_x_139) ;  /* 0x0000000000349947 */ /* 0x000fea0003800000 */
[----:B------:R-:W-:-:S04]  /*27e0*/  IMAD.HI.U32 R2, R2, -0x33333333, RZ ;  /* 0xcccccccd02027827 */ /* 0x000fc800078e00ff */
[----:B------:R-:W-:Y:S01]  /*27f0*/  VIADD R5, R0, UR6 ;  /* 0x0000000600057c36 */ /* 0x000fe20008000000 */
[----:B------:R-:W-:-:S04]  /*2800*/  LOP3.LUT R2, R2, 0xffff, RZ, 0xc0, !PT ;  /* 0x0000ffff02027812 */ /* 0x000fc800078ec0ff */
[----:B------:R-:W-:-:S04]  /*2810*/  LEA.HI R2, R2, 0x1, RZ, 0x17 ;  /* 0x0000000102027811 */ /* 0x000fc800078fb8ff */
[----:B------:R-:W-:-:S05]  /*2820*/  LOP3.LUT R2, R2, 0x3, RZ, 0xc0, !PT ;  /* 0x0000000302027812 */ /* 0x000fca00078ec0ff */
[----:B------:R-:W-:-:S07]  /*2830*/  IMAD.MOV R0, RZ, RZ, -R2 ;  /* 0x000000ffff007224 */ /* 0x000fce00078e0a02 */
.L_x_148:
[----:B------:R-:W-:-:S06]  /*2840*/  IMAD.WIDE.U32 R2, R5, 0x8, R6 ;  /* 0x0000000805027825 */ /* 0x000fcc00078e0006 */
[----:B------:R-:W2:Y:S01]  /*2850*/  LDG.E.64 R2, desc[UR10][R2.64] ;  /* 0x0000000a02027981 */ /* 0x000ea2000c1e1b00 */
[----:B------:R-:W-:Y:S02]  /*2860*/  VIADD R0, R0, 0x1 ;  /* 0x0000000100007836 */ /* 0x000fe40000000000 */
[----:B------:R-:W-:-:S03]  /*2870*/  VIADD R5, R5, 0x280 ;  /* 0x0000028005057836 */ /* 0x000fc60000000000 */
[----:B------:R-:W-:Y:S01]  /*2880*/  ISETP.NE.AND P0, PT, R0, RZ, PT ;  /* 0x000000ff0000720c */ /* 0x000fe20003f05270 */
[----:B--2---:R-:W-:-:S12]  /*2890*/  DADD R28, R2, R28 ;  /* 0x00000000021c7229 */ /* 0x004fd8000000001c */
[----:B------:R-:W-:Y:S05]  /*28a0*/  @P0 BRA `(.L_x_148) ;  /* 0xfffffffc00e40947 */ /* 0x000fea000383ffff */
.L_x_139:
[----:B------:R-:W-:Y:S05]  /*28b0*/  BSYNC.RECONVERGENT B1 ;  /* 0x0000000000017941 */ /* 0x000fea0003800200 */
.L_x_136:
[----:B------:R-:W0:Y:S01]  /*28c0*/  S2R R0, SR_LANEID ;  /* 0x0000000000007919 */ /* 0x000e220000000000 */
[----:B------:R-:W-:Y:S04]  /*28d0*/  SHFL.DOWN PT, R2, R28, 0x1, 0x1f ;  /* 0x08201f001c027f89 */ /* 0x000fe800000e0000 */
[----:B------:R-:W2:Y:S01]  /*28e0*/  SHFL.DOWN PT, R3, R29, 0x1, 0x1f ;  /* 0x08201f001d037f89 */ /* 0x000ea200000e0000 */
[----:B------:R-:W3:Y:S01]  /*28f0*/  S2R R11, SR_TID.X ;  /* 0x00000000000b7919 */ /* 0x000ee20000002100 */
[----:B--2---:R-:W-:Y:S01]  /*2900*/  DADD R2, R2, R28 ;  /* 0x0000000002027229 */ /* 0x004fe2000000001c */
[C---:B0-----:R-:W-:Y:S02]  /*2910*/  ISETP.GT.AND P0, PT, R0.reuse, 0x1e, PT ;  /* 0x0000001e0000780c */ /* 0x041fe40003f04270 */
[----:B------:R-:W-:-:S07]  /*2920*/  ISETP.NE.AND P1, PT, R0, RZ, PT ;  /* 0x000000ff0000720c */ /* 0x000fce0003f25270 */
[----:B------:R-:W-:Y:S02]  /*2930*/  FSEL R4, R28, R2, P0 ;  /* 0x000000021c047208 */ /* 0x000fe40000000000 */
[----:B------:R-:W-:Y:S02]  /*2940*/  FSEL R5, R29, R3, P0 ;  /* 0x000000031d057208 */ /* 0x000fe40000000000 */
[----:B------:R-:W-:Y:S01]  /*2950*/  ISETP.GT.AND P0, PT, R0, 0x1d, PT ;  /* 0x0000001d0000780c */ /* 0x000fe20003f04270 */
[----:B------:R-:W-:Y:S04]  /*2960*/  SHFL.DOWN PT, R2, R4, 0x2, 0x1f ;  /* 0x08401f0004027f89 */ /* 0x000fe800000e0000 */
[----:B------:R-:W0:Y:S01]  /*2970*/  SHFL.DOWN PT, R3, R5, 0x2, 0x1f ;  /* 0x08401f0005037f89 */ /* 0x000e2200000e0000 */
[----:B------:R-:W2:Y:S01]  /*2980*/  @!P1 S2R R10, SR_CgaCtaId ;  /* 0x00000000000a9919 */ /* 0x000ea20000008800 */
        /* <DEDUP_REMOVED lines=12> */
[----:B---3--:R-:W-:Y:S01]  /*2a50*/  @!P1 SHF.R.U32.HI R6, RZ, 0x2, R11 ;  /* 0x00000002ff069819 */ /* 0x008fe2000001160b */
[----:B------:R-:W0:Y:S01]  /*2a60*/  SHFL.DOWN PT, R3, R9, 0x8, 0x1f ;  /* 0x09001f0009037f89 */ /* 0x000e2200000e0000 */
[----:B--2---:R-:W-:-:S02]  /*2a70*/  @!P1 LEA R7, R10, R7, 0x18 ;  /* 0x000000070a079211 */ /* 0x004fc400078ec0ff */
        /* <DEDUP_REMOVED lines=19> */
[----:B------:R-:W3:Y:S04]  /*2bb0*/  LDS.128 R12, [UR4+0x30] ;  /* 0x00003004ff0c7984 */ /* 0x000ee80008000c00 */
[----:B------:R-:W4:Y:S01]  /*2bc0*/  LDS.128 R8, [UR4+0x40] ;  /* 0x00004004ff087984 */ /* 0x000f220008000c00 */
[----:B0-----:R-:W-:-:S03]  /*2bd0*/  DADD R16, R4, R16 ;  /* 0x0000000004107229 */ /* 0x001fc60000000010 */
[----:B--2---:R-:W0:Y:S05]  /*2be0*/  LDS.128 R4, [UR4+0x50] ;  /* 0x00005004ff047984 */ /* 0x004e2a0008000c00 */
[----:B------:R-:W-:-:S08]  /*2bf0*/  DADD R16, R16, R18 ;  /* 0x0000000010107229 */ /* 0x000fd00000000012 */
[----:B---3--:R-:W-:-:S08]  /*2c00*/  DADD R12, R16, R12 ;  /* 0x00000000100c7229 */ /* 0x008fd0000000000c */
[----:B------:R-:W-:Y:S02]  /*2c10*/  DADD R2, R12, R14 ;  /* 0x000000000c027229 */ /* 0x000fe4000000000e */
[----:B------:R-:W2:Y:S06]  /*2c20*/  LDS.128 R12, [UR4+0x60] ;  /* 0x00006004ff0c7984 */ /* 0x000eac0008000c00 */
[----:B----4-:R-:W-:-:S08]  /*2c30*/  DADD R2, R2, R8 ;  /* 0x0000000002027229 */ /* 0x010fd00000000008 */
[----:B------:R-:W-:Y:S01]  /*2c40*/  DADD R2, R2, R10 ;  /* 0x0000000002027229 */ /* 0x000fe2000000000a */
[----:B------:R-:W3:Y:S07]  /*2c50*/  LDS.128 R8, [UR4+0x70] ;  /* 0x00007004ff087984 */ /* 0x000eee0008000c00 */
[----:B0-----:R-:W-:-:S08]  /*2c60*/  DADD R2, R2, R4 ;  /* 0x0000000002027229 */ /* 0x001fd00000000004 */
[----:B------:R-:W-:Y:S01]  /*2c70*/  DADD R2, R2, R6 ;  /* 0x0000000002027229 */ /* 0x000fe20000000006 */
[----:B------:R-:W0:Y:S07]  /*2c80*/  LDS.128 R4, [UR4+0x80] ;  /* 0x00008004ff047984 */ /* 0x000e2e0008000c00 */
[----:B--2---:R-:W-:-:S08]  /*2c90*/  DADD R2, R2, R12 ;  /* 0x0000000002027229 */ /* 0x004fd0000000000c */
[----:B------:R-:W-:Y:S01]  /*2ca0*/  DADD R2, R2, R14 ;  /* 0x0000000002027229 */ /* 0x000fe2000000000e */
[----:B------:R-:W2:Y:S07]  /*2cb0*/  LDS.128 R12, [UR4+0x90] ;  /* 0x00009004ff0c7984 */ /* 0x000eae0008000c00 */
[----:B---3--:R-:W-:-:S08]  /*2cc0*/  DADD R2, R2, R8 ;  /* 0x0000000002027229 */ /* 0x008fd00000000008 */
[----:B------:R-:W-:Y:S01]  /*2cd0*/  DADD R2, R2, R10 ;  /* 0x0000000002027229 */ /* 0x000fe2000000000a */
[----:B------:R-:W3:Y:S07]  /*2ce0*/  LDS.128 R8, [UR4+0xa0] ;  /* 0x0000a004ff087984 */ /* 0x000eee0008000c00 */
[----:B0-----:R-:W-:Y:S01]  /*2cf0*/  DADD R2, R2, R4 ;  /* 0x0000000002027229 */ /* 0x001fe20000000004 */
[----:B------:R-:W0:Y:S07]  /*2d00*/  LDS.64 R4, [UR4+0xb0] ;  /* 0x0000b004ff047984 */ /* 0x000e2e0008000a00 */
[----:B------:R-:W-:-:S08]  /*2d10*/  DADD R2, R2, R6 ;  /* 0x0000000002027229 */ /* 0x000fd00000000006 */
[----:B--2---:R-:W-:-:S08]  /*2d20*/  DADD R2, R2, R12 ;  /* 0x0000000002027229 */ /* 0x004fd0000000000c */
[----:B------:R-:W-:-:S08]  /*2d30*/  DADD R2, R2, R14 ;  /* 0x0000000002027229 */ /* 0x000fd0000000000e */
[----:B---3--:R-:W-:-:S08]  /*2d40*/  DADD R2, R2, R8 ;  /* 0x0000000002027229 */ /* 0x008fd00000000008 */
[----:B------:R-:W-:-:S08]  /*2d50*/  DADD R2, R2, R10 ;  /* 0x0000000002027229 */ /* 0x000fd0000000000a */
[----:B0-----:R-:W-:-:S11]  /*2d60*/  DADD R4, R2, R4 ;  /* 0x0000000002047229 */ /* 0x001fd60000000004 */
.L_x_135:
[----:B-1----:R-:W-:Y:S05]  /*2d70*/  BSYNC.RECONVERGENT B0 ;  /* 0x0000000000007941 */ /* 0x002fea0003800200 */
.L_x_119:
[----:B------:R-:W-:Y:S05]  /*2d80*/  @P0 EXIT ;  /* 0x000000000000094d */ /* 0x000fea0003800000 */
[----:B------:R-:W1:Y:S02]  /*2d90*/  LDCU.64 UR4, c[0x0][0x388] ;  /* 0x00007100ff0477ac */ /* 0x000e640008000a00 */
[----:B-1----:R-:W-:-:S06]  /*2da0*/  UIMAD.WIDE.U32 UR4, UR9, 0x8, UR4 ;  /* 0x00000008090478a5 */ /* 0x002fcc000f8e0004 */
[----:B--2---:R-:W-:Y:S02]  /*2db0*/  IMAD.U32 R2, RZ, RZ, UR4 ;  /* 0x00000004ff027e24 */ /* 0x004fe4000f8e00ff */
[----:B------:R-:W-:-:S05]  /*2dc0*/  IMAD.U32 R3, RZ, RZ, UR5 ;  /* 0x00000005ff037e24 */ /* 0x000fca000f8e00ff */
[----:B------:R-:W-:Y:S01]  /*2dd0*/  STG.E.64 desc[UR10][R2.64], R4 ;  /* 0x0000000402007986 */ /* 0x000fe2000c101b0a */
[----:B------:R-:W-:Y:S05]  /*2de0*/  EXIT ;  /* 0x000000000000794d */ /* 0x000fea0003800000 */
.L_x_149:
        /* <DEDUP_REMOVED lines=9> */
.L_x_458:


//--------------------- .text._ZN3cub18CUB_300001_SM_10006detail6reduce28DeviceReduceSingleTileKernelINS2_10policy_hubIdjN4cuda3std3__44plusIdEEE10Policy1000EN6thrust24THRUST_300001_SM_1000_NS6detail15normal_iteratorINSD_10device_ptrIdEEEEPdjS9_ddNS7_10__identityEEEvT0_T1_T2_T3_T4_T6_ --------------------------
	.section	.text._ZN3cub18CUB_300001_SM_10006detail6reduce28DeviceReduceSingleTileKernelINS2_10policy_hubIdjN4cuda3std3__44plusIdEEE10Policy1000EN6thrust24THRUST_300001_SM_1000_NS6detail15normal_iteratorINSD_10device_ptrIdEEEEPdjS9_ddNS7_10__identityEEEvT0_T1_T2_T3_T4_T6_,"ax",@progbits
	.align	128
        .global         _ZN3cub18CUB_300001_SM_10006detail6reduce28DeviceReduceSingleTileKernelINS2_10policy_hubIdjN4cuda3std3__44plusIdEEE10Policy1000EN6thrust24THRUST_300001_SM_1000_NS6detail15normal_iteratorINSD_10device_ptrIdEEEEPdjS9_ddNS7_10__identityEEEvT0_T1_T2_T3_T4_T6_
        .type           _ZN3cub18CUB_300001_SM_10006detail6reduce28DeviceReduceSingleTileKernelINS2_10policy_hubIdjN4cuda3std3__44plusIdEEE10Policy1000EN6thrust24THRUST_300001_SM_1000_NS6detail15normal_iteratorINSD_10device_ptrIdEEEEPdjS9_ddNS7_10__identityEEEvT0_T1_T2_T3_T4_T6_,@function
        .size           _ZN3cub18CUB_300001_SM_10006detail6reduce28DeviceReduceSingleTileKernelINS2_10policy_hubIdjN4cuda3std3__44plusIdEEE10Policy1000EN6thrust24THRUST_300001_SM_1000_NS6detail15normal_iteratorINSD_10device_ptrIdEEEEPdjS9_ddNS7_10__identityEEEvT0_T1_T2_T3_T4_T6_,(.L_x_459 - _ZN3cub18CUB_300001_SM_10006detail6reduce28DeviceReduceSingleTileKernelINS2_10policy_hubIdjN4cuda3std3__44plusIdEEE10Policy1000EN6thrust24THRUST_300001_SM_1000_NS6detail15normal_iteratorINSD_10device_ptrIdEEEEPdjS9_ddNS7_10__identityEEEvT0_T1_T2_T3_T4_T6_)
        .other          _ZN3cub18CUB_300001_SM_10006detail6reduce28DeviceReduceSingleTileKernelINS2_10policy_hubIdjN4cuda3std3__44plusIdEEE10Policy1000EN6thrust24THRUST_300001_SM_1000_NS6detail15normal_iteratorINSD_10device_ptrIdEEEEPdjS9_ddNS7_10__identityEEEvT0_T1_T2_T3_T4_T6_,@"STO_CUDA_ENTRY STV_DEFAULT"
_ZN3cub18CUB_300001_SM_10006detail6reduce28DeviceReduceSingleTileKernelINS2_10policy_hubIdjN4cuda3std3__44plusIdEEE10Policy1000EN6thrust24THRUST_300001_SM_1000_NS6detail15normal_iteratorINSD_10device_ptrIdEEEEPdjS9_ddNS7_10__identityEEEvT0_T1_T2_T3_T4_T6_:
.text._ZN3cub18CUB_300001_SM_10006detail6reduce28DeviceReduceSingleTileKernelINS2_10policy_hubIdjN4cuda3std3__44plusIdEEE10Policy1000EN6thrust24THRUST_300001_SM_1000_NS6detail15normal_iteratorINSD_10device_ptrIdEEEEPdjS9_ddNS7_10__identityEEEvT0_T1_T2_T3_T4_T6_:
        /* <DEDUP_REMOVED lines=13> */
.L_x_150:
[----:B------:R-:W-:Y:S01]  /*00d0*/  ISETP.GT.U32.AND P0, PT, R2, 0x13ff, PT ;  /* 0x000013ff0200780c */ /* 0x000fe20003f04070 */
[----:B------:R-:W-:-:S12]  /*00e0*/  BSSY.RECONVERGENT B0, `(.L_x_151) ;  /* 0x0000280000007945 */ /* 0x000fd80003800200 */
        /* <DEDUP_REMOVED lines=11> */
.L_x_154:
[----:B------:R-:W-:Y:S05]  /*01a0*/  BSYNC.RECONVERGENT B1 ;  /* 0x0000000000017941 */ /* 0x000fea0003800200 */
.L_x_153:
[----:B------:R-:W-:Y:S01]  /*01b0*/  ISETP.GE.U32.AND P0, PT, R41, R2, PT ;  /* 0x000000022900720c */ /* 0x000fe20003f06070 */
[----:B------:R-:W-:-:S12]  /*01c0*/  BSSY.RECONVERGENT B1, `(.L_x_155) ;  /* 0x0000073000017945 */ /* 0x000fd80003800200 */
[----:B------:R-:W-:Y:S05]  /*01d0*/  @P0 BRA `(.L_x_156) ;  /* 0x0000000400c40947 */ /* 0x000fea0003800000 */
[----:B------:R-:W-:Y:S01]  /*01e0*/  LOP3.LUT R5, RZ, R41, RZ, 0x33, !PT ;  /* 0x00000029ff057212 */ /* 0x000fe200078e33ff */
[----:B------:R-:W-:Y:S04]  /*01f0*/  BSSY.RECONVERGENT B2, `(.L_x_157) ;  /* 0x0000034000027945 */ /* 0x000fe80003800200 */
[----:B------:R-:W-:-:S04]  /*0200*/  IMAD.IADD R5, R5, 0x1, R2 ;  /* 0x0000000105057824 */ /* 0x000fc800078e0202 */
[C---:B------:R-:W-:Y:S01]  /*0210*/  IMAD.HI.U32 R40, R5.reuse, -0x33333333, RZ ;  /* 0xcccccccd05287827 */ /* 0x040fe200078e00ff */
[----:B------:R-:W-:-:S04]  /*0220*/  ISETP.GE.U32.AND P1, PT, R5, 0x2580, PT ;  /* 0x000025800500780c */ /* 0x000fc80003f26070 */
[----:B------:R-:W-:-:S04]  /*0230*/  LEA.HI R40, R40, 0x1, RZ, 0x17 ;  /* 0x0000000128287811 */ /* 0x000fc800078fb8ff */
[----:B------:R-:W-:-:S04]  /*0240*/  LOP3.LUT R42, R40, 0xf, RZ, 0xc0, !PT ;  /* 0x0000000f282a7812 */ /* 0x000fc800078ec0ff */
[----:B------:R-:W-:Y:S01]  /*0250*/  ISETP.NE.AND P0, PT, R42, RZ, PT ;  /* 0x000000ff2a00720c */ /* 0x000fe20003f05270 */
[----:B------:R-:W-:-:S12]  /*0260*/  @!P1 BRA `(.L_x_158) ;  /* 0x0000000000b09947 */ /* 0x000fd80003800000 */
[----:B------:R-:W0:Y:S01]  /*0270*/  LDC.64 R4, c[0x0][0x380] ;  /* 0x0000e000ff047b82 */ /* 0x000e220000000a00 */
[----:B------:R-:W-:-:S05]  /*0280*/  LOP3.LUT R0, R40, 0xfffff0, RZ, 0xc0, !PT ;  /* 0x00fffff028007812 */ /* 0x000fca00078ec0ff */
[----:B------:R-:W-:Y:S02]  /*0290*/  IMAD.MOV R0, RZ, RZ, -R0 ;  /* 0x000000ffff007224 */ /* 0x000fe400078e0a00 */
[----:B0-----:R-:W-:-:S03]  /*02a0*/  IMAD.WIDE.U32 R4, R41, 0x8, R4 ;  /* 0x0000000829047825 */ /* 0x001fc600078e0004 */
[----:B------:R-:W-:-:S05]  /*02b0*/  IADD3 R4, P1, PT, R4, 0xa000, RZ ;  /* 0x0000a00004047810 */ /* 0x000fca0007f3e0ff */
[----:B------:R-:W-:-:S08]  /*02c0*/  IMAD.X R5, RZ, RZ, R5, P1 ;  /* 0x000000ffff057224 */ /* 0x000fd000008e0605 */
.L_x_159:
        /* <DEDUP_REMOVED lines=38> */
.L_x_158:
[----:B------:R-:W-:Y:S05]  /*0530*/  BSYNC.RECONVERGENT B2 ;  /* 0x0000000000027941 */ /* 0x000fea0003800200 */
.L_x_157:
[----:B------:R-:W-:Y:S05]  /*0540*/  @!P0 BRA `(.L_x_156) ;  /* 0x0000000000e88947 */ /* 0x000fea0003800000 */
[----:B------:R-:W-:Y:S01]  /*0550*/  ISETP.GE.U32.AND P0, PT, R42, 0x8, PT ;  /* 0x000000082a00780c */ /* 0x000fe20003f06070 */
[----:B------:R-:W-:Y:S01]  /*0560*/  BSSY.RECONVERGENT B2, `(.L_x_160) ;  /* 0x0000017000027945 */ /* 0x000fe20003800200 */
[----:B------:R-:W-:-:S04]  /*0570*/  LOP3.LUT R22, R40, 0x7, RZ, 0xc0, !PT ;  /* 0x0000000728167812 */ /* 0x000fc800078ec0ff */
[----:B------:R-:W-:-:S07]  /*0580*/  ISETP.NE.AND P1, PT, R22, RZ, PT ;  /* 0x000000ff1600720c */ /* 0x000fce0003f25270 */
[----:B------:R-:W-:Y:S06]  /*0590*/  @!P0 BRA `(.L_x_161) ;  /* 0x00000000004c8947 */ /* 0x000fec0003800000 */
[----:B------:R-:W0:Y:S02]  /*05a0*/  LDC.64 R4, c[0x0][0x380] ;  /* 0x0000e000ff047b82 */ /* 0x000e240000000a00 */
[----:B0-----:R-:W-:-:S05]  /*05b0*/  IMAD.WIDE.U32 R20, R41, 0x8, R4 ;  /* 0x0000000829147825 */ /* 0x001fca00078e0004 */
        /* <DEDUP_REMOVED lines=17> */
.L_x_161:
[----:B------:R-:W-:Y:S05]  /*06d0*/  BSYNC.RECONVERGENT B2 ;  /* 0x0000000000027941 */ /* 0x000fea0003800200 */
.L_x_160:
        /* <DEDUP_REMOVED lines=17> */
.L_x_163:
[----:B------:R-:W-:Y:S05]  /*07f0*/  BSYNC.RECONVERGENT B2 ;  /* 0x0000000000027941 */ /* 0x000fea0003800200 */
.L_x_162:
[----:B------:R-:W-:Y:S05]  /*0800*/  @!P1 BRA `(.L_x_156) ;  /* 0x0000000000389947 */ /* 0x000fea0003800000 */
[----:B------:R-:W0:Y:S01]  /*0810*/  LDC.64 R4, c[0x0][0x380] ;  /* 0x0000e000ff047b82 */ /* 0x000e220000000a00 */
[----:B------:R-:W-:Y:S02]  /*0820*/  IMAD.MOV R0, RZ, RZ, -R0 ;  /* 0x000000ffff007224 */ /* 0x000fe400078e0a00 */
[----:B0-----:R-:W-:-:S04]  /*0830*/  IMAD.WIDE.U32 R4, R41, 0x8, R4 ;  /* 0x0000000829047825 */ /* 0x001fc800078e0004 */
[----:B------:R-:W-:Y:S02]  /*0840*/  IMAD.MOV.U32 R6, RZ, RZ, R4 ;  /* 0x000000ffff067224 */ /* 0x000fe400078e0004 */
[----:B------:R-:W-:-:S07]  /*0850*/  IMAD.MOV.U32 R7, RZ, RZ, R5 ;  /* 0x000000ffff077224 */ /* 0x000fce00078e0005 */
.L_x_164:
[----:B------:R-:W-:Y:S02]  /*0860*/  IMAD.MOV.U32 R4, RZ, RZ, R6 ;  /* 0x000000ffff047224 */ /* 0x000fe400078e0006 */
[----:B------:R-:W-:-:S06]  /*0870*/  IMAD.MOV.U32 R5, RZ, RZ, R7 ;  /* 0x000000ffff057224 */ /* 0x000fcc00078e0007 */
[----:B------:R-:W2:Y:S01]  /*0880*/  LDG.E.64 R4, desc[UR6][R4.64] ;  /* 0x0000000604047981 */ /* 0x000ea2000c1e1b00 */
[----:B------:R-:W-:Y:S01]  /*0890*/  VIADD R0, R0, 0x1 ;  /* 0x0000000100007836 */ /* 0x000fe20000000000 */
[----:B------:R-:W-:-:S04]  /*08a0*/  IADD3 R6, P1, PT, R6, 0x1400, RZ ;  /* 0x0000140006067810 */ /* 0x000fc80007f3e0ff */
[----:B------:R-:W-:Y:S01]  /*08b0*/  ISETP.NE.AND P0, PT, R0, RZ, PT ;  /* 0x000000ff0000720c */ /* 0x000fe20003f05270 */
[----:B------:R-:W-:Y:S01]  /*08c0*/  IMAD.X R7, RZ, RZ, R7, P1 ;  /* 0x000000ffff077224 */ /* 0x000fe200008e0607 */
[----:B--2--5:R-:W-:-:S11]  /*08d0*/  DADD R36, R4, R36 ;  /* 0x0000000004247229 */ /* 0x024fd60000000024 */
[----:B------:R-:W-:Y:S05]  /*08e0*/  @P0 BRA `(.L_x_164) ;  /* 0xfffffffc00dc0947 */ /* 0x000fea000383ffff */
.L_x_156:
[----:B------:R-:W-:Y:S05]  /*08f0*/  BSYNC.RECONVERGENT B1 ;  /* 0x0000000000017941 */ /* 0x000fea0003800200 */
.L_x_155:
        /* <DEDUP_REMOVED lines=28> */
[----:B-1----:R-:W-:-:S03]  /*0ac0*/  @!P1 LEA R9, R13, R2, 0x18 ;  /* 0x000000020d099211 */ /* 0x002fc600078ec0ff */
[----:B------:R-:W0:Y:S02]  /*0ad0*/  SHFL.DOWN PT, R5, R11, 0x8, 0x1f ;  /* 0x09001f000b057f89 */ /* 0x000e2400000e0000 */
[----:B0-----:R-:W-:-:S10]  /*0ae0*/  DADD R4, R4, R10 ;  /* 0x0000000004047229 */ /* 0x001fd4000000000a */
[----:B------:R-:W-:Y:S02]  /*0af0*/  FSEL R6, R10, R4, P0 ;  /* 0x000000040a067208 */ /* 0x000fe40000000000 */
[----:B------:R-:W-:Y:S01]  /*0b00*/  FSEL R7, R11, R5, P0 ;  /* 0x000000050b077208 */ /* 0x000fe20000000000 */
[----:B------:R-:W-:Y:S01]  /*0b10*/  @!P1 IMAD.IADD R11, R0, 0x1, R9 ;  /* 0x00000001000b9824 */ /* 0x000fe200078e0209 */
        /* <DEDUP_REMOVED lines=14> */
[----:B------:R-:W2:Y:S04]  /*0c00*/  LDS.128 R16, [UR4+0x30] ;  /* 0x00003004ff107984 */ /* 0x000ea80008000c00 */
[----:B-1----:R-:W1:Y:S01]  /*0c10*/  LDS.128 R4, [UR4+0x40] ;  /* 0x00004004ff047984 */ /* 0x002e620008000c00 */
[----:B0-----:R-:W-:-:S03]  /*0c20*/  DADD R12, R8, R12 ;  /* 0x00000000080c7229 */ /* 0x001fc6000000000c */
[----:B------:R-:W0:Y:S05]  /*0c30*/  LDS.128 R8, [UR4+0x50] ;  /* 0x00005004ff087984 */ /* 0x000e2a0008000c00 */
[----:B------:R-:W-:-:S08]  /*0c40*/  DADD R12, R12, R14 ;  /* 0x000000000c0c7229 */ /* 0x000fd0000000000e */
[----:B--2---:R-:W-:-:S08]  /*0c50*/  DADD R12, R12, R16 ;  /* 0x000000000c0c7229 */ /* 0x004fd00000000010 */
[----:B------:R-:W-:Y:S02]  /*0c60*/  DADD R18, R12, R18 ;  /* 0x000000000c127229 */ /* 0x000fe40000000012 */
[----:B------:R-:W2:Y:S06]  /*0c70*/  LDS.128 R12, [UR4+0x60] ;  /* 0x00006004ff0c7984 */ /* 0x000eac0008000c00 */
[----:B-1----:R-:W-:-:S08]  /*0c80*/  DADD R4, R18, R4 ;  /* 0x0000000012047229 */ /* 0x002fd00000000004 */
[----:B------:R-:W-:Y:S02]  /*0c90*/  DADD R2, R4, R6 ;  /* 0x0000000004027229 */ /* 0x000fe40000000006 */
[----:B------:R-:W1:Y:S06]  /*0ca0*/  LDS.128 R4, [UR4+0x70] ;  /* 0x00007004ff047984 */ /* 0x000e6c0008000c00 */
[----:B0-----:R-:W-:-:S08]  /*0cb0*/  DADD R2, R2, R8 ;  /* 0x0000000002027229 */ /* 0x001fd00000000008 */
[----:B------:R-:W-:Y:S01]  /*0cc0*/  DADD R2, R2, R10 ;  /* 0x0000000002027229 */ /* 0x000fe2000000000a */
[----:B------:R-:W0:Y:S07]  /*0cd0*/  LDS.128 R8, [UR4+0x80] ;  /* 0x00008004ff087984 */ /* 0x000e2e0008000c00 */
[----:B--2---:R-:W-:-:S08]  /*0ce0*/  DADD R2, R2, R12 ;  /* 0x0000000002027229 */ /* 0x004fd0000000000c */
        /* <DEDUP_REMOVED lines=14> */
.L_x_165:
        /* <DEDUP_REMOVED lines=26> */
[----:B0-----:R-:W-:-:S10]  /*0f70*/  DADD R4, R4, R8 ;  /* 0x0000000004047229 */ /* 0x001fd40000000008 */
[----:B------:R-:W-:Y:S02]  /*0f80*/  FSEL R6, R8, R4, P0 ;  /* 0x0000000408067208 */ /* 0x000fe40000000000 */
[----:B------:R-:W-:Y:S01]  /*0f90*/  FSEL R7, R9, R5, P0 ;  /* 0x0000000509077208 */ /* 0x000fe20000000000 */
[----:B------:R-:W0:Y:S01]  /*0fa0*/  @!P1 S2R R8, SR_CgaCtaId ;  /* 0x0000000000089919 */ /* 0x000e220000008800 */
[----:B------:R-:W-:Y:S01]  /*0fb0*/  ISETP.GT.AND P0, PT, R0, R13, PT ;  /* 0x0000000d0000720c */ /* 0x000fe20003f04270 */
[----:B------:R-:W-:Y:S01]  /*0fc0*/  VIADD R0, R12, 0x10 ;  /* 0x000000100c007836 */ /* 0x000fe20000000000 */
[----:B------:R-:W-:Y:S04]  /*0fd0*/  SHFL.DOWN PT, R4, R6, 0x8, R13 ;  /* 0x0900000006047989 */ /* 0x000fe800000e000d */
[----:B------:R-:W1:Y:S02]  /*0fe0*/  SHFL.DOWN PT, R5, R7, 0x8, R13 ;  /* 0x0900000007057989 */ /* 0x000e6400000e000d */
[----:B-1----:R-:W-:-:S10]  /*0ff0*/  DADD R4, R4, R6 ;  /* 0x0000000004047229 */ /* 0x002fd40000000006 */
[----:B------:R-:W-:Y:S02]  /*1000*/  FSEL R10, R6, R4, P0 ;  /* 0x00000004060a7208 */ /* 0x000fe40000000000 */
[----:B------:R-:W-:Y:S02]  /*1010*/  FSEL R11, R7, R5, P0 ;  /* 0x00000005070b7208 */ /* 0x000fe40000000000 */
[----:B------:R-:W-:Y:S01]  /*1020*/  @!P1 MOV R7, 0x400 ;  /* 0x0000040000079802 */ /* 0x000fe20000000f00 */
[----:B------:R-:W-:Y:S01]  /*1030*/  SHFL.DOWN PT, R4, R10, 0x10, R13 ;  /* 0x0a0000000a047989 */ /* 0x000fe200000e000d */
[----:B------:R-:W-:Y:S02]  /*1040*/  ISETP.GT.AND P0, PT, R0, R13, PT ;  /* 0x0000000d0000720c */ /* 0x000fe40003f04270 */
        /* <DEDUP_REMOVED lines=14> */
[----:B------:R-:W-:Y:S01]  /*1130*/  ISETP.GT.U32.AND P1, PT, R2, 0x20, PT ;  /* 0x000000200200780c */ /* 0x000fe20003f24070 */
[----:B-1----:R-:W-:-:S09]  /*1140*/  ULEA UR4, UR5, UR4, 0x18 ;  /* 0x0000000405047291 */ /* 0x002fd2000f8ec0ff */
[----:B------:R-:W1:Y:S04]  /*1150*/  LDS.128 R12, [UR4+0x20] ;  /* 0x00002004ff0c7984 */ /* 0x000e680008000c00 */
[----:B0-----:R-:W0:Y:S01]  /*1160*/  LDS.128 R4, [UR4+0x30] ;  /* 0x00003004ff047984 */ /* 0x001e220008000c00 */
        /* <DEDUP_REMOVED lines=70> */
[----:B------:R-:W0:Y:S01]  /*15d0*/  LDS.64 R4, [UR4+0xb0] ;  /* 0x0000b004ff047984 */ /* 0x000e220008000a00 */
        /* <DEDUP_REMOVED lines=8> */
[----:B------:R-:W-:-:S04]  /*1660*/  ISETP.GT.U32.AND P1, PT, R2, 0x260, PT ;  /* 0x000002600200780c */ /* 0x000fc80003f24070 */
[----:B0-----:R-:W-:-:S10]  /*1670*/  DADD R4, R4, R6 ;  /* 0x0000000004047229 */ /* 0x001fd40000000006 */
[----:B------:R-:W-:Y:S02]  /*1680*/  FSEL R8, R4, R6, P1 ;  /* 0x0000000604087208 */ /* 0x000fe40000800000 */
[----:B------:R-:W-:Y:S01]  /*1690*/  FSEL R9, R5, R7, P1 ;  /* 0x0000000705097208 */ /* 0x000fe20000800000 */
[----:B------:R-:W-:Y:S06]  /*16a0*/  BRA `(.L_x_166) ;  /* 0x00000010008c7947 */ /* 0x000fec0003800000 */
.L_x_152:
[----:B------:R-:W0:Y:S01]  /*16b0*/  S2R R0, SR_TID.X ;  /* 0x0000000000007919 */ /* 0x000e220000002100 */
[----:B------:R-:W1:Y:S02]  /*16c0*/  LDCU.64 UR4, c[0x0][0x380] ;  /* 0x00007000ff0477ac */ /* 0x000e640008000a00 */
[----:B-1----:R-:W-:Y:S02]  /*16d0*/  IMAD.U32 R6, RZ, RZ, UR4 ;  /* 0x00000004ff067e24 */ /* 0x002fe4000f8e00ff */
[----:B------:R-:W-:Y:S02]  /*16e0*/  IMAD.U32 R7, RZ, RZ, UR5 ;  /* 0x00000005ff077e24 */ /* 0x000fe4000f8e00ff */
[----:B0-----:R-:W-:-:S05]  /*16f0*/  IMAD.WIDE.U32 R20, R0, 0x8, R6 ;  /* 0x0000000800147825 */ /* 0x001fca00078e0006 */
        /* <DEDUP_REMOVED lines=8> */
[----:B------:R-:W-:Y:S01]  /*1780*/  VIADD R3, R2, 0xffffec00 ;  /* 0xffffec0002037836 */ /* 0x000fe20000000000 */
[----:B------:R-:W-:-:S04]  /*1790*/  UMOV UR4, 0x1400 ;  /* 0x0000140000047882 */ /* 0x000fc80000000000 */
[----:B------:R-:W-:Y:S01]  /*17a0*/  ISETP.GE.U32.AND P0, PT, R3, 0x1400, PT ;  /* 0x000014000300780c */ /* 0x000fe20003f06070 */
        /* <DEDUP_REMOVED lines=8> */
[----:B------:R-:W0:Y:S01]  /*1830*/  LDC R2, c[0x0][0x390] ;  /* 0x0000e400ff027b82 */ /* 0x000e220000000800 */
[----:B------:R-:W-:-:S07]  /*1840*/  UMOV UR4, 0x1400 ;  /* 0x0000140000047882 */ /* 0x000fce0000000000 */
[----:B------:R-:W1:Y:S02]  /*1850*/  LDC.64 R6, c[0x0][0x380] ;  /* 0x0000e000ff067b82 */ /* 0x000e640000000a00 */
.L_x_169:
[----:B------:R-:W-:-:S04]  /*1860*/  VIADD R9, R0, UR4 ;  /* 0x0000000400097c36 */ /* 0x000fc80008000000 */
[----:B-1----:R-:W-:-:S05]  /*1870*/  IMAD.WIDE.U32 R8, R9, 0x8, R6 ;  /* 0x0000000809087825 */ /* 0x002fca00078e0006 */
        /* <DEDUP_REMOVED lines=8> */
[----:B--2---:R-:W-:-:S08]  /*1900*/  DADD R10, R10, R38 ;  /* 0x000000000a0a7229 */ /* 0x004fd00000000026 */
[----:B---3--:R-:W-:Y:S01]  /*1910*/  DADD R10, R12, R10 ;  /* 0x000000000c0a7229 */ /* 0x008fe2000000000a */
[----:B0-----:R-:W-:-:S05]  /*1920*/  VIADD R12, R2, -UR4 ;  /* 0x80000004020c7c36 */ /* 0x001fca0008000000 */
[----:B------:R-:W-:Y:S02]  /*1930*/  ISETP.GE.U32.AND P0, PT, R12, 0x1400, PT ;  /* 0x000014000c00780c */ /* 0x000fe40003f06070 */
[----:B----4-:R-:W-:-:S08]  /*1940*/  DADD R10, R14, R10 ;  /* 0x000000000e0a7229 */ /* 0x010fd0000000000a */
[----:B-----5:R-:W-:-:S08]  /*1950*/  DADD R10, R16, R10 ;  /* 0x00000000100a7229 */ /* 0x020fd0000000000a */
[----:B------:R-:W-:-:S08]  /*1960*/  DADD R10, R18, R10 ;  /* 0x00000000120a7229 */ /* 0x000fd0000000000a */
[----:B------:R-:W-:-:S08]  /*1970*/  DADD R10, R20, R10 ;  /* 0x00000000140a7229 */ /* 0x000fd0000000000a */
[----:B------:R-:W-:-:S08]  /*1980*/  DADD R10, R22, R10 ;  /* 0x00000000160a7229 */ /* 0x000fd0000000000a */
[----:B------:R-:W-:Y:S01]  /*1990*/  DADD R38, R4, R10 ;  /* 0x0000000004267229 */ /* 0x000fe2000000000a */
[----:B------:R-:W-:Y:S10]  /*19a0*/  @!P0 BRA `(.L_x_168) ;  /* 0x0000000800a48947 */ /* 0x000ff40003800000 */
[----:B------:R-:W-:-:S06]  /*19b0*/  UIADD3 UR4, UPT, UPT, UR4, 0x1400, URZ ;  /* 0x0000140004047890 */ /* 0x000fcc000fffe0ff */
[----:B------:R-:W-:-:S13]  /*19c0*/  ISETP.LT.U32.AND P0, PT, R3, UR4, PT ;  /* 0x0000000403007c0c */ /* 0x000fda000bf01070 */
[----:B------:R-:W-:Y:S05]  /*19d0*/  @!P0 BRA `(.L_x_169) ;  /* 0xfffffffc00a08947 */ /* 0x000fea000383ffff */
.L_x_167:
[----:B------:R-:W-:Y:S01]  /*19e0*/  VIADD R3, R2, -UR4 ;  /* 0x8000000402037c36 */ /* 0x000fe20008000000 */
[----:B------:R-:W-:Y:S04]  /*19f0*/  BSSY.RECONVERGENT B1, `(.L_x_168) ;  /* 0x00000a4000017945 */ /* 0x000fe80003800200 */
[----:B------:R-:W-:-:S04]  /*1a00*/  ISETP.GE.AND P0, PT, R0, R3, PT ;  /* 0x000000030000720c */ /* 0x000fc80003f06270 */
[----:B------:R-:W-:-:S13]  /*1a10*/  ISETP.LE.U32.OR P0, PT, R2, UR4, P0 ;  /* 0x0000000402007c0c */ /* 0x000fda0008703470 */
[----:B------:R-:W-:Y:S05]  /*1a20*/  @P0 BRA `(.L_x_170) ;  /* 0x0000000800800947 */ /* 0x000fea0003800000 */
[----:B------:R-:W-:Y:S01]  /*1a30*/  LOP3.LUT R3, RZ, R0, RZ, 0x33, !PT ;  /* 0x00000000ff037212 */ /* 0x000fe200078e33ff */
[----:B------:R-:W-:Y:S03]  /*1a40*/  BSSY.RECONVERGENT B2, `(.L_x_171) ;  /* 0x0000053000027945 */ /* 0x000fe60003800200 */
[----:B------:R-:W-:-:S04]  /*1a50*/  IADD3 R3, PT, PT, R2, -UR4, R3 ;  /* 0x8000000402037c10 */ /* 0x000fc8000fffe003 */
[C---:B------:R-:W-:Y:S01]  /*1a60*/  ISETP.GE.U32.AND P0, PT, R3.reuse, 0x2580, PT ;  /* 0x000025800300780c */ /* 0x040fe20003f06070 */
[----:B------:R-:W-:-:S05]  /*1a70*/  IMAD.HI.U32 R2, R3, -0x33333333, RZ ;  /* 0xcccccccd03027827 */ /* 0x000fca00078e00ff */
[----:B------:R-:W-:Y:S01]  /*1a80*/  LEA.HI R3, R2, 0x1, RZ, 0x17 ;  /* 0x0000000102037811 */ /* 0x000fe200078fb8ff */
[----:B------:R-:W-:-:S03]  /*1a90*/  IMAD.MOV.U32 R2, RZ, RZ, R0 ;  /* 0x000000ffff027224 */ /* 0x000fc600078e0000 */
[----:B------:R-:W-:-:S03]  /*1aa0*/  LOP3.LUT R4, R3, 0xf, RZ, 0xc0, !PT ;  /* 0x0000000f03047812 */ /* 0x000fc600078ec0ff */
[----:B------:R-:W-:Y:S05]  /*1ab0*/  @!P0 BRA `(.L_x_172) ;  /* 0x00000004002c8947 */ /* 0x000fea0003800000 */
[----:B------:R-:W-:Y:S01]  /*1ac0*/  LOP3.LUT R42, R3, 0xfffff0, RZ, 0xc0, !PT ;  /* 0x00fffff0032a7812 */ /* 0x000fe200078ec0ff */
[----:B------:R-:W-:Y:S01]  /*1ad0*/  BSSY.RECONVERGENT B3, `(.L_x_173) ;  /* 0x0000048000037945 */ /* 0x000fe20003800200 */
[C---:B------:R-:W-:Y:S01]  /*1ae0*/  LOP3.LUT R2, R0.reuse, 0x1400, RZ, 0xfc, !PT ;  /* 0x0000140000027812 */ /* 0x040fe200078efcff */
[----:B------:R-:W-:Y:S02]  /*1af0*/  VIADD R5, R0, UR4 ;  /* 0x0000000400057c36 */ /* 0x000fe40008000000 */
[----:B------:R-:W-:-:S07]  /*1b00*/  IMAD.MOV R42, RZ, RZ, -R42 ;  /* 0x000000ffff2a7224 */ /* 0x000fce00078e0a2a */
.L_x_174:
        /* <DEDUP_REMOVED lines=68> */
[----:B------:R-:W-:Y:S05]  /*1f50*/  BSYNC.RECONVERGENT B3 ;  /* 0x0000000000037941 */ /* 0x000fea0003800200 */
.L_x_173:
[----:B------:R-:W-:-:S07]  /*1f60*/  VIADD R2, R2, 0xffffec00 ;  /* 0xffffec0002027836 */ /* 0x000fce0000000000 */
.L_x_172:
[----:B------:R-:W-:Y:S05]  /*1f70*/  BSYNC.RECONVERGENT B2 ;  /* 0x0000000000027941 */ /* 0x000fea0003800200 */
.L_x_171:
        /* <DEDUP_REMOVED lines=40> */
.L_x_176:
[----:B------:R-:W-:Y:S05]  /*2200*/  BSYNC.RECONVERGENT B2 ;  /* 0x0000000000027941 */ /* 0x000fea0003800200 */
.L_x_175:
        /* <DEDUP_REMOVED lines=23> */
.L_x_178:
[----:B------:R-:W-:Y:S05]  /*2380*/  BSYNC.RECONVERGENT B2 ;  /* 0x0000000000027941 */ /* 0x000fea0003800200 */
.L_x_177:
[----:B------:R-:W-:Y:S05]  /*2390*/  @!P1 BRA `(.L_x_170) ;  /* 0x0000000000249947 */ /* 0x000fea0003800000 */
[----:B------:R-:W-:Y:S02]  /*23a0*/  VIADD R5, R2, UR4 ;  /* 0x0000000402057c36 */ /* 0x000fe40008000000 */
[----:B------:R-:W-:-:S07]  /*23b0*/  IMAD.MOV R4, RZ, RZ, -R3 ;  /* 0x000000ffff047224 */ /* 0x000fce00078e0a03 */
.L_x_179:
[----:B------:R-:W-:-:S06]  /*23c0*/  IMAD.WIDE.U32 R2, R5, 0x8, R6 ;  /* 0x0000000805027825 */ /* 0x000fcc00078e0006 */
[----:B------:R-:W2:Y:S01]  /*23d0*/  LDG.E.64 R2, desc[UR6][R2.64] ;  /* 0x0000000602027981 */ /* 0x000ea2000c1e1b00 */
[----:B------:R-:W-:Y:S02]  /*23e0*/  VIADD R4, R4, 0x1 ;  /* 0x0000000104047836 */ /* 0x000fe40000000000 */
[----:B------:R-:W-:-:S03]  /*23f0*/  VIADD R5, R5, 0x280 ;  /* 0x0000028005057836 */ /* 0x000fc60000000000 */
[----:B------:R-:W-:Y:S01]  /*2400*/  ISETP.NE.AND P0, PT, R4, RZ, PT ;  /* 0x000000ff0400720c */ /* 0x000fe20003f05270 */
[----:B--2---:R-:W-:-:S12]  /*2410*/  DADD R38, R2, R38 ;  /* 0x0000000002267229 */ /* 0x004fd80000000026 */
[----:B------:R-:W-:Y:S05]  /*2420*/  @P0 BRA `(.L_x_179) ;  /* 0xfffffffc00e40947 */ /* 0x000fea000383ffff */
.L_x_170:
[----:B------:R-:W-:Y:S05]  /*2430*/  BSYNC.RECONVERGENT B1 ;  /* 0x0000000000017941 */ /* 0x000fea0003800200 */
.L_x_168:
        /* <DEDUP_REMOVED lines=49> */
[----:B------:R-:W0:Y:S05]  /*2750*/  LDS.128 R8, [UR4+0x50] ;  /* 0x00005004ff087984 */ /* 0x000e2a0008000c00 */
[----:B------:R-:W-:-:S08]  /*2760*/  DADD R12, R12, R14 ;  /* 0x000000000c0c7229 */ /* 0x000fd0000000000e */
[----:B-1----:R-:W-:-:S08]  /*2770*/  DADD R12, R12, R16 ;  /* 0x000000000c0c7229 */ /* 0x002fd00000000010 */
[----:B------:R-:W-:Y:S02]  /*2780*/  DADD R18, R12, R18 ;  /* 0x000000000c127229 */ /* 0x000fe40000000012 */
[----:B------:R-:W1:Y:S06]  /*2790*/  LDS.128 R12, [UR4+0x60] ;  /* 0x00006004ff0c7984 */ /* 0x000e6c0008000c00 */
        /* <DEDUP_REMOVED lines=12> */
[----:B0-----:R-:W-:Y:S01]  /*2860*/  DADD R2, R2, R8 ;  /* 0x0000000002027229 */ /* 0x001fe20000000008 */
[----:B------:R-:W0:Y:S07]  /*2870*/  LDS.64 R8, [UR4+0xb0] ;  /* 0x0000b004ff087984 */ /* 0x000e2e0008000a00 */
[----:B------:R-:W-:-:S08]  /*2880*/  DADD R2, R2, R10 ;  /* 0x0000000002027229 */ /* 0x000fd0000000000a */
[----:B-1----:R-:W-:-:S08]  /*2890*/  DADD R2, R2, R12 ;  /* 0x0000000002027229 */ /* 0x002fd0000000000c */
[----:B------:R-:W-:-:S08]  /*28a0*/  DADD R2, R2, R14 ;  /* 0x0000000002027229 */ /* 0x000fd0000000000e */
[----:B--2---:R-:W-:-:S08]  /*28b0*/  DADD R2, R2, R4 ;  /* 0x0000000002027229 */ /* 0x004fd00000000004 */
[----:B------:R-:W-:-:S08]  /*28c0*/  DADD R2, R2, R6 ;  /* 0x0000000002027229 */ /* 0x000fd00000000006 */
[----:B0-----:R-:W-:-:S11]  /*28d0*/  DADD R8, R2, R8 ;  /* 0x0000000002087229 */ /* 0x001fd60000000008 */
.L_x_166:
[----:B------:R-:W-:Y:S05]  /*28e0*/  BSYNC.RECONVERGENT B0 ;  /* 0x0000000000007941 */ /* 0x000fea0003800200 */
.L_x_151:
[----:B------:R-:W-:Y:S05]  /*28f0*/  @P0 EXIT ;  /* 0x000000000000094d */ /* 0x000fea0003800000 */
[----:B------:R-:W0:Y:S01]  /*2900*/  LDCU.64 UR4, c[0x0][0x398] ;  /* 0x00007300ff0477ac */ /* 0x000e220008000a00 */
[----:B--2---:R-:W2:Y:S01]  /*2910*/  LDC.64 R2, c[0x0][0x388] ;  /* 0x0000e200ff027b82 */ /* 0x004ea20000000a00 */
[----:B0-----:R-:W-:-:S07]  /*2920*/  DADD R8, R8, UR4 ;  /* 0x0000000408087e29 */ /* 0x001fce0008000000 */
[----:B--2---:R-:W-:Y:S01]  /*2930*/  STG.E.64 desc[UR6][R2.64], R8 ;  /* 0x0000000802007986 */ /* 0x004fe2000c101b06 */
[----:B------:R-:W-:Y:S05]  /*2940*/  EXIT ;  /* 0x000000000000794d */ /* 0x000fea0003800000 */
.L_x_180:
        /* <DEDUP_REMOVED lines=11> */
.L_x_459:


//--------------------- .text._ZN3cub18CUB_300001_SM_10006detail9transform16transform_kernelINS2_10policy_hubILb1EN4cuda3std3__45tupleIJN6thrust24THRUST_300001_SM_1000_NS6detail15normal_iteratorINSA_10device_ptrIdEEEEEEEE10policy1000El12calcular_varSF_JPdEEEvT0_iT1_T2_DpNS2_10kernel_argIT3_EE --------------------------
	.section	.text._ZN3cub18CUB_300001_SM_10006detail9transform16transform_kernelINS2_10policy_hubILb1EN4cuda3std3__45tupleIJN6thrust24THRUST_300001_SM_1000_NS6detail15normal_iteratorINSA_10device_ptrIdEEEEEEEE10policy1000El12calcular_varSF_JPdEEEvT0_iT1_T2_DpNS2_10kernel_argIT3_EE,"ax",@progbits
	.align	128
        .global         _ZN3cub18CUB_300001_SM_10006detail9transform16transform_kernelINS2_10policy_hubILb1EN4cuda3std3__45tupleIJN6thrust24THRUST_300001_SM_1000_NS6detail15normal_iteratorINSA_10device_ptrIdEEEEEEEE10policy1000El12calcular_varSF_JPdEEEvT0_iT1_T2_DpNS2_10kernel_argIT3_EE
        .type           _ZN3cub18CUB_300001_SM_10006detail9transform16transform_kernelINS2_10policy_hubILb1EN4cuda3std3__45tupleIJN6thrust24THRUST_300001_SM_1000_NS6detail15normal_iteratorINSA_10device_ptrIdEEEEEEEE10policy1000El12calcular_varSF_JPdEEEvT0_iT1_T2_DpNS2_10kernel_argIT3_EE,@function
        .size           _ZN3cub18CUB_300001_SM_10006detail9transform16transform_kernelINS2_10policy_hubILb1EN4cuda3std3__45tupleIJN6thrust24THRUST_300001_SM_1000_NS6detail15normal_iteratorINSA_10device_ptrIdEEEEEEEE10policy1000El12calcular_varSF_JPdEEEvT0_iT1_T2_DpNS2_10kernel_argIT3_EE,(.L_x_450 - _ZN3cub18CUB_300001_SM_10006detail9transform16transform_kernelINS2_10policy_hubILb1EN4cuda3std3__45tupleIJN6thrust24THRUST_300001_SM_1000_NS6detail15normal_iteratorINSA_10device_ptrIdEEEEEEEE10policy1000El12calcular_varSF_JPdEEEvT0_iT1_T2_DpNS2_10kernel_argIT3_EE)
        .other          _ZN3cub18CUB_300001_SM_10006detail9transform16transform_kernelINS2_10policy_hubILb1EN4cuda3std3__45tupleIJN6thrust24THRUST_300001_SM_1000_NS6detail15normal_iteratorINSA_10device_ptrIdEEEEEEEE10policy1000El12calcular_varSF_JPdEEEvT0_iT1_T2_DpNS2_10kernel_argIT3_EE,@"STO_CUDA_ENTRY STV_DEFAULT"
_ZN3cub18CUB_300001_SM_10006detail9transform16transform_kernelINS2_10policy_hubILb1EN4cuda3std3__45tupleIJN6thrust24THRUST_300001_SM_1000_NS6detail15normal_iteratorINSA_10device_ptrIdEEEEEEEE10policy1000El12calcular_varSF_JPdEEEvT0_iT1_T2_DpNS2_10kernel_argIT3_EE:
.text._ZN3cub18CUB_300001_SM_10006detail9transform16transform_kernelINS2_10policy_hubILb1EN4cuda3std3__45tupleIJN6thrust24THRUST_300001_SM_1000_NS6detail15normal_iteratorINSA_10device_ptrIdEEEEEEEE10policy1000El12calcular_varSF_JPdEEEvT0_iT1_T2_DpNS2_10kernel_argIT3_EE:
[----:B------:R-:W-:Y:S01]  /*0000*/  LDC R1, c[0x0][0x37c] ;  /* 0x0000df00ff017b82 */ /* 0x000fe20000000800 */
[----:B------:R-:W0:Y:S07]  /*0010*/  LDCU UR18, c[0x0][0x388] ;  /* 0x00007100ff1277ac */ /* 0x000e2e0008000800 */
[----:B------:R-:W1:Y:S01]  /*0020*/  S2UR UR6, SR_CTAID.X ;  /* 0x00000000000679c3 */ /* 0x000e620000002500 */
[----:B------:R-:W2:Y:S01]  /*0030*/  S2R R2, SR_TID.X ;  /* 0x0000000000027919 */ /* 0x000ea20000002100 */
[----:B------:R-:W-:Y:S01]  /*0040*/  BSSY.RECONVERGENT B0, `(.L_x_181) ;  /* 0x000001c000007945 */ /* 0x000fe20003800200 */
[----:B------:R-:W3:Y:S01]  /*0050*/  LDCU.64 UR10, c[0x0][0x380] ;  /* 0x00007000ff0a77ac */ /* 0x000ee20008000a00 */
[----:B0-----:R-:W-:-:S04]  /*0060*/  USHF.L.U32 UR16, UR18, 0x7, URZ ;  /* 0x0000000712107899 */ /* 0x001fc800080006ff */
[----:B------:R-:W-:Y:S02]  /*0070*/  USHF.R.S32.HI UR7, URZ, 0x1f, UR16 ;  /* 0x0000001fff077899 */ /* 0x000fe40008011410 */
[----:B-1----:R-:W-:Y:S02]  /*0080*/  UIMAD.WIDE.U32 UR4, UR16, UR6, URZ ;  /* 0x00000006100472a5 */ /* 0x002fe4000f8e00ff */
[----:B------:R-:W-:Y:S02]  /*0090*/  UIMAD UR9, UR7, UR6, URZ ;  /* 0x00000006070972a4 */ /* 0x000fe4000f8e02ff */
[----:B---3--:R-:W-:Y:S02]  /*00a0*/  UIADD3 UR8, UP1, UPT, -UR4, UR10, URZ ;  /* 0x0000000a04087290 */ /* 0x008fe4000ff3e1ff */
[----:B------:R-:W-:Y:S02]  /*00b0*/  UIADD3 UR9, UPT, UPT, UR5, UR9, URZ ;  /* 0x0000000905097290 */ /* 0x000fe4000fffe0ff */
[----:B------:R-:W-:Y:S01]  /*00c0*/  UISETP.LT.U32.AND UP0, UPT, UR8, UR16, UPT ;  /* 0x000000100800728c */ /* 0x000fe2000bf01070 */
[----:B--2---:R-:W-:Y:S01]  /*00d0*/  IMAD.SHL.U32 R0, R2, 0x80, RZ ;  /* 0x0000008002007824 */ /* 0x004fe200078e00ff */
[----:B------:R-:W-:-:S04]  /*00e0*/  UIADD3.X UR6, UPT, UPT, ~UR9, UR11, URZ, UP1, !UPT ;  /* 0x0000000b09067290 */ /* 0x000fc80008ffe5ff */
[----:B------:R-:W-:-:S04]  /*00f0*/  UISETP.LT.AND.EX UP0, UPT, UR6, UR7, UPT, UP0 ;  /* 0x000000070600728c */ /* 0x000fc8000bf01300 */
[----:B------:R-:W-:-:S04]  /*0100*/  USEL UR8, UR8, UR16, UP0 ;  /* 0x0000001008087287 */ /* 0x000fc80008000000 */
[----:B------:R-:W-:-:S06]  /*0110*/  USHF.L.U32 UR10, UR8, 0x3, URZ ;  /* 0x00000003080a7899 */ /* 0x000fcc00080006ff */
[----:B------:R-:W-:-:S13]  /*0120*/  ISETP.GE.AND P0, PT, R0, UR10, PT ;  /* 0x0000000a00007c0c */ /* 0x000fda000bf06270 */
[----:B------:R-:W-:Y:S05]  /*0130*/  @P0 BRA `(.L_x_182) ;  /* 0x0000000000300947 */ /* 0x000fea0003800000 */
[----:B------:R-:W0:Y:S02]  /*0140*/  LDCU.64 UR6, c[0x0][0x3a8] ;  /* 0x00007500ff0677ac */ /* 0x000e240008000a00 */
[----:B0-----:R-:W-:-:S04]  /*0150*/  ULEA UR6, UP0, UR4, UR6, 0x3 ;  /* 0x0000000604067291 */ /* 0x001fc8000f8018ff */
[----:B------:R-:W-:Y:S02]  /*0160*/  ULEA.HI.X UR7, UR4, UR7, UR9, 0x3, UP0 ;  /* 0x0000000704077291 */ /* 0x000fe400080f1c09 */
[----:B------:R-:W-:-:S04]  /*0170*/  IMAD.U32 R4, RZ, RZ, UR6 ;  /* 0x00000006ff047e24 */ /* 0x000fc8000f8e00ff */
[----:B------:R-:W-:Y:S02]  /*0180*/  IMAD.U32 R5, RZ, RZ, UR7 ;  /* 0x00000007ff057e24 */ /* 0x000fe4000f8e00ff */
[----:B------:R-:W-:-:S07]  /*0190*/  IMAD.WIDE.U32 R4, R2, 0x80, R4 ;  /* 0x0000008002047825 */ /* 0x000fce00078e0004 */
.L_x_183:
[----:B------:R-:W-:Y:S01]  /*01a0*/  VIADD R0, R0, 0x4000 ;  /* 0x0000400000007836 */ /* 0x000fe20000000000 */
[----:B------:R0:W-:Y:S04]  /*01b0*/  CCTL.E.PF2 [R4] ;  /* 0x000000000400798f */ /* 0x0001e80000800100 */
[----:B------:R-:W-:Y:S02]  /*01c0*/  ISETP.GE.AND P0, PT, R0, UR10, PT ;  /* 0x0000000a00007c0c */ /* 0x000fe4000bf06270 */
[----:B0-----:R-:W-:-:S05]  /*01d0*/  IADD3 R4, P1, PT, R4, 0x4000, RZ ;  /* 0x0000400004047810 */ /* 0x001fca0007f3e0ff */
[----:B------:R-:W-:-:S06]  /*01e0*/  IMAD.X R5, RZ, RZ, R5, P1 ;  /* 0x000000ffff057224 */ /* 0x000fcc00008e0605 */
[----:B------:R-:W-:Y:S05]  /*01f0*/  @!P0 BRA `(.L_x_183) ;  /* 0xfffffffc00e88947 */ /* 0x000fea000383ffff */
.L_x_182:
[----:B------:R-:W-:Y:S05]  /*0200*/  BSYNC.RECONVERGENT B0 ;  /* 0x0000000000007941 */ /* 0x000fea0003800200 */
.L_x_181:
[----:B------:R-:W0:Y:S01]  /*0210*/  LDCU.128 UR12, c[0x0][0x3a0] ;  /* 0x00007400ff0c77ac */ /* 0x000e220008000c00 */
[----:B------:R-:W-:Y:S02]  /*0220*/  USHF.L.U32 UR17, UR4, 0x3, URZ ;  /* 0x0000000304117899 */ /* 0x000fe400080006ff */
[----:B------:R-:W-:Y:S01]  /*0230*/  USHF.L.U64.HI UR6, UR4, 0x3, UR9 ;  /* 0x0000000304067899 */ /* 0x000fe20008010209 */
[----:B------:R-:W1:Y:S01]  /*0240*/  LDCU.64 UR10, c[0x0][0x358] ;  /* 0x00006b00ff0a77ac */ /* 0x000e620008000a00 */
[----:B0-----:R-:W-:Y:S02]  /*0250*/  UIADD3 UR7, UP0, UPT, UR17, UR14, URZ ;  /* 0x0000000e11077290 */ /* 0x001fe4000ff1e0ff */
[----:B------:R-:W-:Y:S02]  /*0260*/  UIADD3 UR4, UP1, UPT, UR17, UR12, URZ ;  /* 0x0000000c11047290 */ /* 0x000fe4000ff3e0ff */
[----:B------:R-:W-:Y:S02]  /*0270*/  UIADD3.X UR9, UPT, UPT, UR6, UR15, URZ, UP0, !UPT ;  /* 0x0000000f06097290 */ /* 0x000fe400087fe4ff */
[----:B------:R-:W-:Y:S01]  /*0280*/  UISETP.NE.AND UP0, UPT, UR16, UR8, UPT ;  /* 0x000000081000728c */ /* 0x000fe2000bf05270 */
[----:B------:R-:W-:Y:S01]  /*0290*/  MOV R12, UR7 ;  /* 0x00000007000c7c02 */ /* 0x000fe20008000f00 */
[----:B------:R-:W-:-:S02]  /*02a0*/  UIADD3.X UR5, UPT, UPT, UR6, UR13, URZ, UP1, !UPT ;  /* 0x0000000d06057290 */ /* 0x000fc40008ffe4ff */
[----:B------:R-:W-:-:S05]  /*02b0*/  IMAD.U32 R13, RZ, RZ, UR9 ;  /* 0x00000009ff0d7e24 */ /* 0x000fca000f8e00ff */
[----:B-1----:R-:W-:Y:S05]  /*02c0*/  BRA.U !UP0, `(.L_x_184) ;  /* 0x0000001d08d87547 */ /* 0x002fea000b800000 */
[----:B------:R-:W-:-:S06]  /*02d0*/  UISETP.GE.AND UP0, UPT, UR18, 0x1, UPT ;  /* 0x000000011200788c */ /* 0x000fcc000bf06270 */
[----:B------:R-:W-:-:S13]  /*02e0*/  PLOP3.LUT P0, PT, PT, PT, UP0, 0x80, 0x8 ;  /* 0x000000000008781c */ /* 0x000fda0003f0f008 */
[----:B------:R-:W-:Y:S05]  /*02f0*/  @!P0 EXIT ;  /* 0x000000000000894d */ /* 0x000fea0003800000 */
[----:B------:R-:W0:Y:S01]  /*0300*/  LDCU UR6, c[0x0][0x398] ;  /* 0x00007300ff0677ac */ /* 0x000e220008000800 */
[----:B------:R-:W-:Y:S01]  /*0310*/  IMAD.MOV.U32 R5, RZ, RZ, RZ ;  /* 0x000000ffff057224 */ /* 0x000fe200078e00ff */
[----:B------:R-:W-:Y:S02]  /*0320*/  UISETP.GE.U32.AND UP0, UPT, UR18, 0x8, UPT ;  /* 0x000000081200788c */ /* 0x000fe4000bf06070 */
[----:B------:R-:W-:Y:S01]  /*0330*/  ULOP3.LUT UR7, UR18, 0x7, URZ, 0xc0, !UPT ;  /* 0x0000000712077892 */ /* 0x000fe2000f8ec0ff */
[----:B0-----:R-:W0:Y:S06]  /*0340*/  I2F.F64 R6, UR6 ;  /* 0x0000000600067d12 */ /* 0x001e2c0008201c00 */
[----:B------:R-:W-:Y:S05]  /*0350*/  BRA.U !UP0, `(.L_x_185) ;  /* 0x0000000d08dc7547 */ /* 0x000fea000b800000 */
[----:B------:R-:W-:Y:S01]  /*0360*/  ULOP3.LUT UR6, UR18, 0x7ffffff8, URZ, 0xc0, !UPT ;  /* 0x7ffffff812067892 */ /* 0x000fe2000f8ec0ff */
[----:B------:R-:W-:Y:S01]  /*0370*/  IMAD.MOV.U32 R8, RZ, RZ, RZ ;  /* 0x000000ffff087224 */ /* 0x000fe200078e00ff */
[----:B------:R-:W1:Y:S04]  /*0380*/  LDCU.64 UR12, c[0x0][0x390] ;  /* 0x00007200ff0c77ac */ /* 0x000e680008000a00 */
[----:B------:R-:W-:-:S07]  /*0390*/  IMAD.U32 R5, RZ, RZ, UR6 ;  /* 0x00000006ff057e24 */ /* 0x000fce000f8e00ff */
.L_x_218:
[C---:B------:R-:W-:Y:S01]  /*03a0*/  IMAD R11, R8.reuse, 0x80, R2 ;  /* 0x00000080080b7824 */ /* 0x040fe200078e0202 */
[----:B------:R-:W-:Y:S01]  /*03b0*/  IADD3 R8, PT, PT, R8, 0x8, RZ ;  /* 0x0000000808087810 */ /* 0x000fe20007ffe0ff */
[----:B------:R-:W-:Y:S03]  /*03c0*/  BSSY.RECONVERGENT B1, `(.L_x_186) ;  /* 0x0000021000017945 */ /* 0x000fe60003800200 */
[----:B------:R-:W-:Y:S02]  /*03d0*/  ISETP.GE.AND P0, PT, R11, UR8, PT ;  /* 0x000000080b007c0c */ /* 0x000fe4000bf06270 */
[----:B------:R-:W-:-:S11]  /*03e0*/  ISETP.NE.AND P1, PT, R8, R5, PT ;  /* 0x000000050800720c */ /* 0x000fd60003f25270 */
[----:B01234-:R-:W-:Y:S05]  /*03f0*/  @P0 BRA `(.L_x_187) ;  /* 0x0000000000740947 */ /* 0x01ffea0003800000 */
[----:B------:R-:W-:-:S06]  /*0400*/  IMAD.WIDE.U32 R14, R11, 0x8, R12 ;  /* 0x000000080b0e7825 */ /* 0x000fcc00078e000c */
[----:B------:R-:W1:Y:S01]  /*0410*/  LDG.E.64 R14, desc[UR10][R14.64] ;  /* 0x0000000a0e0e7981 */ /* 0x000e62000c1e1b00 */
[----:B0-----:R-:W0:Y:S01]  /*0420*/  MUFU.RCP64H R17, R7 ;  /* 0x0000000700117308 */ /* 0x001e220000001800 */
[----:B------:R-:W-:Y:S01]  /*0430*/  IMAD.MOV.U32 R16, RZ, RZ, 0x1 ;  /* 0x00000001ff107424 */ /* 0x000fe200078e00ff */
[----:B------:R-:W-:Y:S05]  /*0440*/  BSSY.RECONVERGENT B2, `(.L_x_188) ;  /* 0x0000015000027945 */ /* 0x000fea0003800200 */
[----:B0-----:R-:W-:-:S08]  /*0450*/  DFMA R18, -R6, R16, 1 ;  /* 0x3ff000000612742b */ /* 0x001fd00000000110 */
[----:B------:R-:W-:-:S08]  /*0460*/  DFMA R18, R18, R18, R18 ;  /* 0x000000121212722b */ /* 0x000fd00000000012 */
[----:B------:R-:W-:-:S08]  /*0470*/  DFMA R18, R16, R18, R16 ;  /* 0x000000121012722b */ /* 0x000fd00000000010 */
[----:B------:R-:W-:-:S08]  /*0480*/  DFMA R20, -R6, R18, 1 ;  /* 0x3ff000000614742b */ /* 0x000fd00000000112 */
[----:B------:R-:W-:Y:S02]  /*0490*/  DFMA R20, R18, R20, R18 ;  /* 0x000000141214722b */ /* 0x000fe40000000012 */
[----:B-1----:R-:W-:-:S08]  /*04a0*/  DADD R16, R14, -UR12 ;  /* 0x8000000c0e107e29 */ /* 0x002fd00008000000 */
[----:B------:R-:W-:-:S08]  /*04b0*/  DMUL R16, R16, R16 ;  /* 0x0000001010107228 */ /* 0x000fd00000000000 */
[----:B------:R-:W-:Y:S02]  /*04c0*/  DMUL R30, R16, R20 ;  /* 0x00000014101e7228 */ /* 0x000fe40000000000 */
[----:B------:R-:W-:-:S06]  /*04d0*/  FSETP.GEU.AND P2, PT, |R17|, 6.5827683646048100446e-37, PT ;  /* 0x036000001100780b */ /* 0x000fcc0003f4e200 */
[----:B------:R-:W-:-:S08]  /*04e0*/  DFMA R14, -R6, R30, R16 ;  /* 0x0000001e060e722b */ /* 0x000fd00000000110 */
[----:B------:R-:W-:-:S10]  /*04f0*/  DFMA R30, R20, R14, R30 ;  /* 0x0000000e141e722b */ /* 0x000fd4000000001e */
[----:B------:R-:W-:-:S05]  /*0500*/  FFMA R0, RZ, R7, R31 ;  /* 0x00000007ff007223 */ /* 0x000fca000000001f */
[----:B------:R-:W-:-:S13]  /*0510*/  FSETP.GT.AND P0, PT, |R0|, 1.469367938527859385e-39, PT ;  /* 0x001000000000780b */ /* 0x000fda0003f04200 */
[----:B------:R-:W-:Y:S05]  /*0520*/  @P0 BRA P2, `(.L_x_189) ;  /* 0x0000000000180947 */ /* 0x000fea0001000000 */
[----:B------:R-:W-:Y:S01]  /*0530*/  IMAD.MOV.U32 R20, RZ, RZ, R16 ;  /* 0x000000ffff147224 */ /* 0x000fe200078e0010 */
[----:B------:R-:W-:Y:S01]  /*0540*/  MOV R0, 0x590 ;  /* 0x0000059000007802 */ /* 0x000fe20000000f00 */
[----:B------:R-:W-:Y:S02]  /*0550*/  IMAD.MOV.U32 R21, RZ, RZ, R17 ;  /* 0x000000ffff157224 */ /* 0x000fe400078e0011 */
[----:B------:R-:W-:Y:S02]  /*0560*/  IMAD.MOV.U32 R18, RZ, RZ, R6 ;  /* 0x000000ffff127224 */ /* 0x000fe400078e0006 */
[----:B------:R-:W-:-:S07]  /*0570*/  IMAD.MOV.U32 R19, RZ, RZ, R7 ;  /* 0x000000ffff137224 */ /* 0x000fce00078e0007 */
[----:B------:R-:W-:Y:S05]  /*0580*/  CALL.REL.NOINC `($__internal_0_$__cuda_sm20_div_rn_f64_full) ;  /* 0x0000003400ec7944 */ /* 0x000fea0003c00000 */
.L_x_189:
[----:B------:R-:W-:Y:S05]  /*0590*/  BSYNC.RECONVERGENT B2 ;  /* 0x0000000000027941 */ /* 0x000fea0003800200 */
.L_x_188:
[----:B------:R-:W-:-:S05]  /*05a0*/  MOV R14, 0x8 ;  /* 0x00000008000e7802 */ /* 0x000fca0000000f00 */
[----:B------:R-:W-:-:S05]  /*05b0*/  IMAD.WIDE.U32 R14, R11, R14, UR4 ;  /* 0x000000040b0e7e25 */ /* 0x000fca000f8e000e */
[----:B------:R2:W-:Y:S02]  /*05c0*/  STG.E.64 desc[UR10][R14.64], R30 ;  /* 0x0000001e0e007986 */ /* 0x0005e4000c101b0a */
.L_x_187:
[----:B-1----:R-:W-:Y:S05]  /*05d0*/  BSYNC.RECONVERGENT B1 ;  /* 0x0000000000017941 */ /* 0x002fea0003800200 */
.L_x_186:
[----:B------:R-:W-:Y:S01]  /*05e0*/  VIADD R27, R11, 0x80 ;  /* 0x000000800b1b7836 */ /* 0x000fe20000000000 */
[----:B------:R-:W-:Y:S01]  /*05f0*/  BSSY.RECONVERGENT B1, `(.L_x_190) ;  /* 0x000001e000017945 */ /* 0x000fe20003800200 */
[----:B--2---:R-:W-:-:S03]  /*0600*/  IMAD.MOV.U32 R14, RZ, RZ, 0x8 ;  /* 0x00000008ff0e7424 */ /* 0x004fc600078e00ff */
[C---:B------:R-:W-:Y:S01]  /*0610*/  ISETP.GE.AND P0, PT, R27.reuse, UR8, PT ;  /* 0x000000081b007c0c */ /* 0x040fe2000bf06270 */
[----:B------:R-:W-:-:S04]  /*0620*/  IMAD.WIDE R14, R27, R14, UR4 ;  /* 0x000000041b0e7e25 */ /* 0x000fc8000f8e020e */
[----:B------:R-:W-:-:S08]  /*0630*/  IMAD.WIDE R26, R27, 0x8, R12 ;  /* 0x000000081b1a7825 */ /* 0x000fd000078e020c */
[----:B------:R-:W-:Y:S05]  /*0640*/  @P0 BRA `(.L_x_191) ;  /* 0x0000000000600947 */ /* 0x000fea0003800000 */
[----:B------:R-:W2:Y:S01]  /*0650*/  LDG.E.64 R16, desc[UR10][R26.64] ;  /* 0x0000000a1a107981 */ /* 0x000ea2000c1e1b00 */
        /* <DEDUP_REMOVED lines=8> */
[----:B--2---:R-:W-:-:S08]  /*06e0*/  DADD R16, R16, -UR12 ;  /* 0x8000000c10107e29 */ /* 0x004fd00008000000 */
        /* <DEDUP_REMOVED lines=10> */
[----:B------:R-:W-:-:S07]  /*0790*/  IMAD.MOV.U32 R19, RZ, RZ, R7 ;  /* 0x000000ffff137224 */ /* 0x000fce00078e0007 */
[----:B------:R-:W-:Y:S05]  /*07a0*/  CALL.REL.NOINC `($__internal_0_$__cuda_sm20_div_rn_f64_full) ;  /* 0x0000003400647944 */ /* 0x000fea0003c00000 */
.L_x_193:
[----:B------:R-:W-:Y:S05]  /*07b0*/  BSYNC.RECONVERGENT B2 ;  /* 0x0000000000027941 */ /* 0x000fea0003800200 */
.L_x_192:
[----:B------:R1:W-:Y:S02]  /*07c0*/  STG.E.64 desc[UR10][R14.64], R30 ;  /* 0x0000001e0e007986 */ /* 0x0003e4000c101b0a */
.L_x_191:
[----:B------:R-:W-:Y:S05]  /*07d0*/  BSYNC.RECONVERGENT B1 ;  /* 0x0000000000017941 */ /* 0x000fea0003800200 */
.L_x_190:
[----:B------:R-:W-:Y:S01]  /*07e0*/  IADD3 R0, PT, PT, R11, 0x100, RZ ;  /* 0x000001000b007810 */ /* 0x000fe20007ffe0ff */
[----:B------:R-:W-:Y:S03]  /*07f0*/  BSSY.RECONVERGENT B1, `(.L_x_194) ;  /* 0x000001b000017945 */ /* 0x000fe60003800200 */
[----:B------:R-:W-:-:S13]  /*0800*/  ISETP.GE.AND P0, PT, R0, UR8, PT ;  /* 0x0000000800007c0c */ /* 0x000fda000bf06270 */
        /* <DEDUP_REMOVED lines=12> */
[----:B-1----:R-:W-:Y:S02]  /*08d0*/  DMUL R30, R22, R20 ;  /* 0x00000014161e7228 */ /* 0x002fe40000000000 */
        /* <DEDUP_REMOVED lines=10> */
.L_x_197:
[----:B------:R-:W-:Y:S05]  /*0980*/  BSYNC.RECONVERGENT B2 ;  /* 0x0000000000027941 */ /* 0x000fea0003800200 */
.L_x_196:
[----:B------:R2:W-:Y:S02]  /*0990*/  STG.E.64 desc[UR10][R14.64+0x400], R30 ;  /* 0x0004001e0e007986 */ /* 0x0005e4000c101b0a */
.L_x_195:
[----:B------:R-:W-:Y:S05]  /*09a0*/  BSYNC.RECONVERGENT B1 ;  /* 0x0000000000017941 */ /* 0x000fea0003800200 */
.L_x_194:
[----:B------:R-:W-:Y:S01]  /*09b0*/  VIADD R0, R11, 0x180 ;  /* 0x000001800b007836 */ /* 0x000fe20000000000 */
[----:B------:R-:W-:Y:S04]  /*09c0*/  BSSY.RECONVERGENT B1, `(.L_x_198) ;  /* 0x000001b000017945 */ /* 0x000fe80003800200 */
[----:B------:R-:W-:-:S13]  /*09d0*/  ISETP.GE.AND P0, PT, R0, UR8, PT ;  /* 0x0000000800007c0c */ /* 0x000fda000bf06270 */
[----:B------:R-:W-:Y:S05]  /*09e0*/  @P0 BRA `(.L_x_199) ;  /* 0x0000000000600947 */ /* 0x000fea0003800000 */
[----:B------:R-:W3:Y:S01]  /*09f0*/  LDG.E.64 R16, desc[UR10][R26.64+0x800] ;  /* 0x0008000a1a107981 */ /* 0x000ee2000c1e1b00 */
        /* <DEDUP_REMOVED lines=8> */
[----:B---3--:R-:W-:-:S08]  /*0a80*/  DADD R16, R16, -UR12 ;  /* 0x8000000c10107e29 */ /* 0x008fd00008000000 */
[----:B------:R-:W-:-:S08]  /*0a90*/  DMUL R20, R16, R16 ;  /* 0x0000001010147228 */ /* 0x000fd00000000000 */
[----:B-12---:R-:W-:Y:S02]  /*0aa0*/  DMUL R30, R22, R20 ;  /* 0x00000014161e7228 */ /* 0x006fe40000000000 */
[----:B------:R-:W-:-:S06]  /*0ab0*/  FSETP.GEU.AND P2, PT, |R21|, 6.5827683646048100446e-37, PT ;  /* 0x036000001500780b */ /* 0x000fcc0003f4e200 */
[----:B------:R-:W-:-:S08]  /*0ac0*/  DFMA R16, -R6, R30, R20 ;  /* 0x0000001e0610722b */ /* 0x000fd00000000114 */
[----:B------:R-:W-:-:S10]  /*0ad0*/  DFMA R30, R22, R16, R30 ;  /* 0x00000010161e722b */ /* 0x000fd4000000001e */
[----:B------:R-:W-:-:S05]  /*0ae0*/  FFMA R0, RZ, R7, R31 ;  /* 0x00000007ff007223 */ /* 0x000fca000000001f */
[----:B------:R-:W-:-:S13]  /*0af0*/  FSETP.GT.AND P0, PT, |R0|, 1.469367938527859385e-39, PT ;  /* 0x001000000000780b */ /* 0x000fda0003f04200 */
[----:B------:R-:W-:Y:S05]  /*0b00*/  @P0 BRA P2, `(.L_x_201) ;  /* 0x0000000000100947 */ /* 0x000fea0001000000 */
[----:B------:R-:W-:Y:S01]  /*0b10*/  MOV R18, R6 ;  /* 0x0000000600127202 */ /* 0x000fe20000000f00 */
[----:B------:R-:W-:Y:S01]  /*0b20*/  IMAD.MOV.U32 R19, RZ, RZ, R7 ;  /* 0x000000ffff137224 */ /* 0x000fe200078e0007 */
[----:B------:R-:W-:-:S07]  /*0b30*/  MOV R0, 0xb50 ;  /* 0x00000b5000007802 */ /* 0x000fce0000000f00 */
[----:B------:R-:W-:Y:S05]  /*0b40*/  CALL.REL.NOINC `($__internal_0_$__cuda_sm20_div_rn_f64_full) ;  /* 0x00000030007c7944 */ /* 0x000fea0003c00000 */
.L_x_201:
[----:B------:R-:W-:Y:S05]  /*0b50*/  BSYNC.RECONVERGENT B2 ;  /* 0x0000000000027941 */ /* 0x000fea0003800200 */
.L_x_200:
[----:B------:R3:W-:Y:S02]  /*0b60*/  STG.E.64 desc[UR10][R14.64+0x800], R30 ;  /* 0x0008001e0e007986 */ /* 0x0007e4000c101b0a */
.L_x_199:
[----:B------:R-:W-:Y:S05]  /*0b70*/  BSYNC.RECONVERGENT B1 ;  /* 0x0000000000017941 */ /* 0x000fea0003800200 */
.L_x_198:
[----:B------:R-:W-:Y:S01]  /*0b80*/  VIADD R0, R11, 0x200 ;  /* 0x000002000b007836 */ /* 0x000fe20000000000 */
[----:B------:R-:W-:Y:S04]  /*0b90*/  BSSY.RECONVERGENT B1, `(.L_x_202) ;  /* 0x000001b000017945 */ /* 0x000fe80003800200 */
[----:B------:R-:W-:-:S13]  /*0ba0*/  ISETP.GE.AND P0, PT, R0, UR8, PT ;  /* 0x0000000800007c0c */ /* 0x000fda000bf06270 */
[----:B------:R-:W-:Y:S05]  /*0bb0*/  @P0 BRA `(.L_x_203) ;  /* 0x0000000000600947 */ /* 0x000fea0003800000 */
[----:B------:R-:W4:Y:S01]  /*0bc0*/  LDG.E.64 R16, desc[UR10][R26.64+0xc00] ;  /* 0x000c000a1a107981 */ /* 0x000f22000c1e1b00 */
        /* <DEDUP_REMOVED lines=8> */
[----:B----4-:R-:W-:-:S08]  /*0c50*/  DADD R16, R16, -UR12 ;  /* 0x8000000c10107e29 */ /* 0x010fd00008000000 */
[----:B------:R-:W-:-:S08]  /*0c60*/  DMUL R20, R16, R16 ;  /* 0x0000001010147228 */ /* 0x000fd00000000000 */
[----:B-123--:R-:W-:Y:S02]  /*0c70*/  DMUL R30, R22, R20 ;  /* 0x00000014161e7228 */ /* 0x00efe40000000000 */
        /* <DEDUP_REMOVED lines=10> */
.L_x_205:
[----:B------:R-:W-:Y:S05]  /*0d20*/  BSYNC.RECONVERGENT B2 ;  /* 0x0000000000027941 */ /* 0x000fea0003800200 */
.L_x_204:
[----:B------:R4:W-:Y:S02]  /*0d30*/  STG.E.64 desc[UR10][R14.64+0xc00], R30 ;  /* 0x000c001e0e007986 */ /* 0x0009e4000c101b0a */
.L_x_203:
[----:B------:R-:W-:Y:S05]  /*0d40*/  BSYNC.RECONVERGENT B1 ;  /* 0x0000000000017941 */ /* 0x000fea0003800200 */
.L_x_202:
[----:B------:R-:W-:Y:S01]  /*0d50*/  IADD3 R0, PT, PT, R11, 0x280, RZ ;  /* 0x000002800b007810 */ /* 0x000fe20007ffe0ff */
[----:B------:R-:W-:Y:S03]  /*0d60*/  BSSY.RECONVERGENT B1, `(.L_x_206) ;  /* 0x000001b000017945 */ /* 0x000fe60003800200 */
[----:B------:R-:W-:-:S13]  /*0d70*/  ISETP.GE.AND P0, PT, R0, UR8, PT ;  /* 0x0000000800007c0c */ /* 0x000fda000bf06270 */
[----:B------:R-:W-:Y:S05]  /*0d80*/  @P0 BRA `(.L_x_207) ;  /* 0x0000000000600947 */ /* 0x000fea0003800000 */
[----:B------:R-:W5:Y:S01]  /*0d90*/  LDG.E.64 R16, desc[UR10][R26.64+0x1000] ;  /* 0x0010000a1a107981 */ /* 0x000f62000c1e1b00 */
        /* <DEDUP_REMOVED lines=8> */
[----:B-----5:R-:W-:-:S08]  /*0e20*/  DADD R16, R16, -UR12 ;  /* 0x8000000c10107e29 */ /* 0x020fd00008000000 */
[----:B------:R-:W-:-:S08]  /*0e30*/  DMUL R20, R16, R16 ;  /* 0x0000001010147228 */ /* 0x000fd00000000000 */
[----:B-1234-:R-:W-:Y:S02]  /*0e40*/  DMUL R30, R22, R20 ;  /* 0x00000014161e7228 */ /* 0x01efe40000000000 */
        /* <DEDUP_REMOVED lines=10> */
.L_x_209:
[----:B------:R-:W-:Y:S05]  /*0ef0*/  BSYNC.RECONVERGENT B2 ;  /* 0x0000000000027941 */ /* 0x000fea0003800200 */
.L_x_208:
[----:B------:R0:W-:Y:S02]  /*0f00*/  STG.E.64 desc[UR10][R14.64+0x1000], R30 ;  /* 0x0010001e0e007986 */ /* 0x0001e4000c101b0a */
.L_x_207:
[----:B------:R-:W-:Y:S05]  /*0f10*/  BSYNC.RECONVERGENT B1 ;  /* 0x0000000000017941 */ /* 0x000fea0003800200 */
.L_x_206:
[----:B------:R-:W-:Y:S01]  /*0f20*/  VIADD R0, R11, 0x300 ;  /* 0x000003000b007836 */ /* 0x000fe20000000000 */
[----:B------:R-:W-:Y:S04]  /*0f30*/  BSSY.RECONVERGENT B1, `(.L_x_210) ;  /* 0x000001b000017945 */ /* 0x000fe80003800200 */
        /* <DEDUP_REMOVED lines=24> */
.L_x_213:
[----:B------:R-:W-:Y:S05]  /*10c0*/  BSYNC.RECONVERGENT B2 ;  /* 0x0000000000027941 */ /* 0x000fea0003800200 */
.L_x_212:
[----:B------:R0:W-:Y:S02]  /*10d0*/  STG.E.64 desc[UR10][R14.64+0x1400], R30 ;  /* 0x0014001e0e007986 */ /* 0x0001e4000c101b0a */
.L_x_211:
[----:B------:R-:W-:Y:S05]  /*10e0*/  BSYNC.RECONVERGENT B1 ;  /* 0x0000000000017941 */ /* 0x000fea0003800200 */
.L_x_210:
        /* <DEDUP_REMOVED lines=26> */
.L_x_217:
[----:B------:R-:W-:Y:S05]  /*1290*/  BSYNC.RECONVERGENT B2 ;  /* 0x0000000000027941 */ /* 0x000fea0003800200 */
.L_x_216:
[----:B------:R0:W-:Y:S02]  /*12a0*/  STG.E.64 desc[UR10][R14.64+0x1800], R30 ;  /* 0x0018001e0e007986 */ /* 0x0001e4000c101b0a */
.L_x_215:
[----:B------:R-:W-:Y:S05]  /*12b0*/  BSYNC.RECONVERGENT B1 ;  /* 0x0000000000017941 */ /* 0x000fea0003800200 */
.L_x_214:
[----:B------:R-:W-:Y:S05]  /*12c0*/  @P1 BRA `(.L_x_218) ;  /* 0xfffffff000341947 */ /* 0x000fea000383ffff */
.L_x_185:
[----:B------:R-:W-:-:S13]  /*12d0*/  ISETP.NE.AND P0, PT, RZ, UR7, PT ;  /* 0x00000007ff007c0c */ /* 0x000fda000bf05270 */
[----:B------:R-:W-:Y:S05]  /*12e0*/  @!P0 EXIT ;  /* 0x000000000000894d */ /* 0x000fea0003800000 */
[----:B------:R-:W5:Y:S01]  /*12f0*/  LDCU UR6, c[0x0][0x388] ;  /* 0x00007100ff0677ac */ /* 0x000f620008000800 */
[----:B------:R-:W-:Y:S02]  /*1300*/  UISETP.GE.U32.AND UP0, UPT, UR7, 0x4, UPT ;  /* 0x000000040700788c */ /* 0x000fe4000bf06070 */
[----:B-----5:R-:W-:-:S07]  /*1310*/  ULOP3.LUT UR6, UR6, 0x3, URZ, 0xc0, !UPT ;  /* 0x0000000306067892 */ /* 0x020fce000f8ec0ff */
[----:B------:R-:W-:Y:S05]  /*1320*/  BRA.U !UP0, `(.L_x_219) ;  /* 0x0000000908147547 */ /* 0x000fea000b800000 */
[----:B------:R-:W-:Y:S01]  /*1330*/  LEA R11, R5, R2, 0x7 ;  /* 0x00000002050b7211 */ /* 0x000fe200078e38ff */
[----:B------:R-:W-:Y:S03]  /*1340*/  BSSY.RECONVERGENT B1, `(.L_x_220) ;  /* 0x000001f000017945 */ /* 0x000fe60003800200 */
[----:B------:R-:W-:-:S13]  /*1350*/  ISETP.GE.AND P0, PT, R11, UR8, PT ;  /* 0x000000080b007c0c */ /* 0x000fda000bf06270 */
[----:B------:R-:W-:Y:S05]  /*1360*/  @P0 BRA `(.L_x_221) ;  /* 0x0000000000700947 */ /* 0x000fea0003800000 */
[----:B------:R-:W-:Y:S01]  /*1370*/  IMAD.WIDE R8, R11, 0x8, R12 ;  /* 0x000000080b087825 */ /* 0x000fe200078e020c */
[----:B01234-:R-:W0:Y:S01]  /*1380*/  MUFU.RCP64H R15, R7 ;  /* 0x00000007000f7308 */ /* 0x01fe220000001800 */
[----:B------:R-:W1:Y:S04]  /*1390*/  LDCU.64 UR12, c[0x0][0x390] ;  /* 0x00007200ff0c77ac */ /* 0x000e680008000a00 */
[----:B------:R-:W1:Y:S01]  /*13a0*/  LDG.E.64 R8, desc[UR10][R8.64] ;  /* 0x0000000a08087981 */ /* 0x000e62000c1e1b00 */
        /* <DEDUP_REMOVED lines=20> */
.L_x_223:
[----:B------:R-:W-:Y:S05]  /*14f0*/  BSYNC.RECONVERGENT B2 ;  /* 0x0000000000027941 */ /* 0x000fea0003800200 */
.L_x_222:
[----:B------:R-:W-:-:S04]  /*1500*/  IMAD.MOV.U32 R8, RZ, RZ, 0x8 ;  /* 0x00000008ff087424 */ /* 0x000fc800078e00ff */
[----:B------:R-:W-:-:S05]  /*1510*/  IMAD.WIDE R8, R11, R8, UR4 ;  /* 0x000000040b087e25 */ /* 0x000fca000f8e0208 */
[----:B------:R0:W-:Y:S02]  /*1520*/  STG.E.64 desc[UR10][R8.64], R30 ;  /* 0x0000001e08007986 */ /* 0x0001e4000c101b0a */
.L_x_221:
[----:B------:R-:W-:Y:S05]  /*1530*/  BSYNC.RECONVERGENT B1 ;  /* 0x0000000000017941 */ /* 0x000fea0003800200 */
.L_x_220:
[----:B01234-:R-:W-:Y:S01]  /*1540*/  VIADD R15, R11, 0x80 ;  /* 0x000000800b0f7836 */ /* 0x01ffe20000000000 */
[----:B------:R-:W-:Y:S04]  /*1550*/  BSSY.RECONVERGENT B1, `(.L_x_224) ;  /* 0x000001f000017945 */ /* 0x000fe80003800200 */
[----:B------:R-:W-:-:S13]  /*1560*/  ISETP.GE.AND P0, PT, R15, UR8, PT ;  /* 0x000000080f007c0c */ /* 0x000fda000bf06270 */
[----:B------:R-:W-:Y:S05]  /*1570*/  @P0 BRA `(.L_x_225) ;  /* 0x0000000000700947 */ /* 0x000fea0003800000 */
[----:B------:R-:W-:Y:S01]  /*1580*/  IMAD.WIDE R8, R15, 0x8, R12 ;  /* 0x000000080f087825 */ /* 0x000fe200078e020c */
[----:B------:R-:W0:Y:S01]  /*1590*/  MUFU.RCP64H R17, R7 ;  /* 0x0000000700117308 */ /* 0x000e220000001800 */
[----:B------:R-:W-:Y:S01]  /*15a0*/  MOV R16, 0x1 ;  /* 0x0000000100107802 */ /* 0x000fe20000000f00 */
[----:B------:R-:W1:Y:S03]  /*15b0*/  LDCU.64 UR12, c[0x0][0x390] ;  /* 0x00007200ff0c77ac */ /* 0x000e660008000a00 */
[----:B------:R-:W1:Y:S01]  /*15c0*/  LDG.E.64 R8, desc[UR10][R8.64] ;  /* 0x0000000a08087981 */ /* 0x000e62000c1e1b00 */
[----:B------:R-:W-:Y:S01]  /*15d0*/  BSSY.RECONVERGENT B2, `(.L_x_226) ;  /* 0x0000013000027945 */ /* 0x000fe20003800200 */
        /* <DEDUP_REMOVED lines=18> */
.L_x_227:
[----:B------:R-:W-:Y:S05]  /*1700*/  BSYNC.RECONVERGENT B2 ;  /* 0x0000000000027941 */ /* 0x000fea0003800200 */
.L_x_226:
[----:B------:R-:W-:-:S04]  /*1710*/  IMAD.MOV.U32 R8, RZ, RZ, 0x8 ;  /* 0x00000008ff087424 */ /* 0x000fc800078e00ff */
[----:B------:R-:W-:-:S05]  /*1720*/  IMAD.WIDE R8, R15, R8, UR4 ;  /* 0x000000040f087e25 */ /* 0x000fca000f8e0208 */
[----:B------:R0:W-:Y:S02]  /*1730*/  STG.E.64 desc[UR10][R8.64], R30 ;  /* 0x0000001e08007986 */ /* 0x0001e4000c101b0a */
.L_x_225:
[----:B------:R-:W-:Y:S05]  /*1740*/  BSYNC.RECONVERGENT B1 ;  /* 0x0000000000017941 */ /* 0x000fea0003800200 */
.L_x_224:
[----:B------:R-:W-:Y:S01]  /*1750*/  VIADD R15, R11, 0x100 ;  /* 0x000001000b0f7836 */ /* 0x000fe20000000000 */
[----:B------:R-:W-:Y:S04]  /*1760*/  BSSY.RECONVERGENT B1, `(.L_x_228) ;  /* 0x000001f000017945 */ /* 0x000fe80003800200 */
[----:B------:R-:W-:-:S13]  /*1770*/  ISETP.GE.AND P0, PT, R15, UR8, PT ;  /* 0x000000080f007c0c */ /* 0x000fda000bf06270 */
[----:B------:R-:W-:Y:S05]  /*1780*/  @P0 BRA `(.L_x_229) ;  /* 0x0000000000700947 */ /* 0x000fea0003800000 */
[----:B0-----:R-:W-:Y:S01]  /*1790*/  IMAD.WIDE R8, R15, 0x8, R12 ;  /* 0x000000080f087825 */ /* 0x001fe200078e020c */
[----:B------:R-:W0:Y:S01]  /*17a0*/  MUFU.RCP64H R17, R7 ;  /* 0x0000000700117308 */ /* 0x000e220000001800 */
        /* <DEDUP_REMOVED lines=22> */
.L_x_231:
[----:B------:R-:W-:Y:S05]  /*1910*/  BSYNC.RECONVERGENT B2 ;  /* 0x0000000000027941 */ /* 0x000fea0003800200 */
.L_x_230:
[----:B------:R-:W-:-:S04]  /*1920*/  IMAD.MOV.U32 R8, RZ, RZ, 0x8 ;  /* 0x00000008ff087424 */ /* 0x000fc800078e00ff */
[----:B------:R-:W-:-:S05]  /*1930*/  IMAD.WIDE R8, R15, R8, UR4 ;  /* 0x000000040f087e25 */ /* 0x000fca000f8e0208 */
[----:B------:R1:W-:Y:S02]  /*1940*/  STG.E.64 desc[UR10][R8.64], R30 ;  /* 0x0000001e08007986 */ /* 0x0003e4000c101b0a */
.L_x_229:
[----:B------:R-:W-:Y:S05]  /*1950*/  BSYNC.RECONVERGENT B1 ;  /* 0x0000000000017941 */ /* 0x000fea0003800200 */
.L_x_228:
[----:B------:R-:W-:Y:S01]  /*1960*/  VIADD R11, R11, 0x180 ;  /* 0x000001800b0b7836 */ /* 0x000fe20000000000 */
[----:B------:R-:W-:Y:S04]  /*1970*/  BSSY.RECONVERGENT B1, `(.L_x_232) ;  /* 0x000001f000017945 */ /* 0x000fe80003800200 */
[----:B------:R-:W-:-:S13]  /*1980*/  ISETP.GE.AND P0, PT, R11, UR8, PT ;  /* 0x000000080b007c0c */ /* 0x000fda000bf06270 */
[----:B------:R-:W-:Y:S05]  /*1990*/  @P0 BRA `(.L_x_233) ;  /* 0x0000000000700947 */ /* 0x000fea0003800000 */
[----:B01----:R-:W-:Y:S01]  /*19a0*/  IMAD.WIDE R8, R11, 0x8, R12 ;  /* 0x000000080b087825 */ /* 0x003fe200078e020c */
        /* <DEDUP_REMOVED lines=20> */
[----:B------:R-:W-:Y:S02]  /*1af0*/  MOV R19, R7 ;  /* 0x0000000700137202 */ /* 0x000fe40000000f00 */
[----:B------:R-:W-:-:S07]  /*1b00*/  MOV R0, 0x1b20 ;  /* 0x00001b2000007802 */ /* 0x000fce0000000f00 */
[----:B------:R-:W-:Y:S05]  /*1b10*/  CALL.REL.NOINC `($__internal_0_$__cuda_sm20_div_rn_f64_full) ;  /* 0x0000002000887944 */ /* 0x000fea0003c00000 */
.L_x_235:
[----:B------:R-:W-:Y:S05]  /*1b20*/  BSYNC.RECONVERGENT B2 ;  /* 0x0000000000027941 */ /* 0x000fea0003800200 */
.L_x_234:
[----:B------:R-:W-:-:S04]  /*1b30*/  IMAD.MOV.U32 R8, RZ, RZ, 0x8 ;  /* 0x00000008ff087424 */ /* 0x000fc800078e00ff */
[----:B------:R-:W-:-:S05]  /*1b40*/  IMAD.WIDE R8, R11, R8, UR4 ;  /* 0x000000040b087e25 */ /* 0x000fca000f8e0208 */
[----:B------:R2:W-:Y:S02]  /*1b50*/  STG.E.64 desc[UR10][R8.64], R30 ;  /* 0x0000001e08007986 */ /* 0x0005e4000c101b0a */
.L_x_233:
[----:B------:R-:W-:Y:S05]  /*1b60*/  BSYNC.RECONVERGENT B1 ;  /* 0x0000000000017941 */ /* 0x000fea0003800200 */
.L_x_232:
[----:B------:R-:W-:-:S07]  /*1b70*/  VIADD R5, R5, 0x4 ;  /* 0x0000000405057836 */ /* 0x000fce0000000000 */
.L_x_219:
[----:B------:R-:W-:-:S13]  /*1b80*/  ISETP.NE.AND P0, PT, RZ, UR6, PT ;  /* 0x00000006ff007c0c */ /* 0x000fda000bf05270 */
[----:B------:R-:W-:Y:S05]  /*1b90*/  @!P0 EXIT ;  /* 0x000000000000894d */ /* 0x000fea0003800000 */
[----:B------:R-:W-:-:S09]  /*1ba0*/  UISETP.NE.AND UP0, UPT, UR6, 0x1, UPT ;  /* 0x000000010600788c */ /* 0x000fd2000bf05270 */
[----:B------:R-:W-:Y:S05]  /*1bb0*/  BRA.U !UP0, `(.L_x_236) ;  /* 0x00000005080c7547 */ /* 0x000fea000b800000 */
[----:B------:R-:W-:Y:S01]  /*1bc0*/  IMAD R11, R5, 0x80, R2 ;  /* 0x00000080050b7824 */ /* 0x000fe200078e0202 */
[----:B------:R-:W-:Y:S04]  /*1bd0*/  BSSY.RECONVERGENT B1, `(.L_x_237) ;  /* 0x000001f000017945 */ /* 0x000fe80003800200 */
[----:B------:R-:W-:-:S13]  /*1be0*/  ISETP.GE.AND P0, PT, R11, UR8, PT ;  /* 0x000000080b007c0c */ /* 0x000fda000bf06270 */
[----:B------:R-:W-:Y:S05]  /*1bf0*/  @P0 BRA `(.L_x_238) ;  /* 0x0000000000700947 */ /* 0x000fea0003800000 */
[----:B012---:R-:W-:Y:S01]  /*1c00*/  IMAD.WIDE R8, R11, 0x8, R12 ;  /* 0x000000080b087825 */ /* 0x007fe200078e020c */
[----:B---34-:R-:W0:Y:S01]  /*1c10*/  MUFU.RCP64H R15, R7 ;  /* 0x00000007000f7308 */ /* 0x018e220000001800 */
        /* <DEDUP_REMOVED lines=22> */
.L_x_240:
[----:B------:R-:W-:Y:S05]  /*1d80*/  BSYNC.RECONVERGENT B2 ;  /* 0x0000000000027941 */ /* 0x000fea0003800200 */
.L_x_239:
[----:B------:R-:W-:-:S04]  /*1d90*/  IMAD.MOV.U32 R8, RZ, RZ, 0x8 ;  /* 0x00000008ff087424 */ /* 0x000fc800078e00ff */
[----:B------:R-:W-:-:S05]  /*1da0*/  IMAD.WIDE R8, R11, R8, UR4 ;  /* 0x000000040b087e25 */ /* 0x000fca000f8e0208 */
[----:B------:R0:W-:Y:S02]  /*1db0*/  STG.E.64 desc[UR10][R8.64], R30 ;  /* 0x0000001e08007986 */ /* 0x0001e4000c101b0a */
.L_x_238:
[----:B------:R-:W-:Y:S05]  /*1dc0*/  BSYNC.RECONVERGENT B1 ;  /* 0x0000000000017941 */ /* 0x000fea0003800200 */
.L_x_237:
[----:B------:R-:W-:Y:S01]  /*1dd0*/  VIADD R11, R11, 0x80 ;  /* 0x000000800b0b7836 */ /* 0x000fe20000000000 */
        /* <DEDUP_REMOVED lines=27> */
.L_x_244:
[----:B------:R-:W-:Y:S05]  /*1f90*/  BSYNC.RECONVERGENT B2 ;  /* 0x0000000000027941 */ /* 0x000fea0003800200 */
.L_x_243:
[----:B------:R-:W-:-:S04]  /*1fa0*/  IMAD.MOV.U32 R8, RZ, RZ, 0x8 ;  /* 0x00000008ff087424 */ /* 0x000fc800078e00ff */
[----:B------:R-:W-:-:S05]  /*1fb0*/  IMAD.WIDE R8, R11, R8, UR4 ;  /* 0x000000040b087e25 */ /* 0x000fca000f8e0208 */
[----:B------:R0:W-:Y:S02]  /*1fc0*/  STG.E.64 desc[UR10][R8.64], R30 ;  /* 0x0000001e08007986 */ /* 0x0001e4000c101b0a */
.L_x_242:
[----:B------:R-:W-:Y:S05]  /*1fd0*/  BSYNC.RECONVERGENT B1 ;  /* 0x0000000000017941 */ /* 0x000fea0003800200 */
.L_x_241:
[----:B------:R-:W-:-:S07]  /*1fe0*/  VIADD R5, R5, 0x2 ;  /* 0x0000000205057836 */ /* 0x000fce0000000000 */
.L_x_236:
[----:B------:R-:W5:Y:S02]  /*1ff0*/  LDC R0, c[0x0][0x388] ;  /* 0x0000e200ff007b82 */ /* 0x000f640000000800 */
[----:B-----5:R-:W-:-:S04]  /*2000*/  LOP3.LUT R0, R0, 0x1, RZ, 0xc0, !PT ;  /* 0x0000000100007812 */ /* 0x020fc800078ec0ff */
[----:B------:R-:W-:-:S13]  /*2010*/  ISETP.NE.U32.AND P0, PT, R0, 0x1, PT ;  /* 0x000000010000780c */ /* 0x000fda0003f05070 */
[----:B------:R-:W-:Y:S05]  /*2020*/  @P0 EXIT ;  /* 0x000000000000094d */ /* 0x000fea0003800000 */
[----:B------:R-:W-:-:S05]  /*2030*/  IMAD R5, R5, 0x80, R2 ;  /* 0x0000008005057824 */ /* 0x000fca00078e0202 */
[----:B------:R-:W-:-:S13]  /*2040*/  ISETP.GE.AND P0, PT, R5, UR8, PT ;  /* 0x0000000805007c0c */ /* 0x000fda000bf06270 */
[----:B------:R-:W-:Y:S05]  /*2050*/  @P0 EXIT ;  /* 0x000000000000094d */ /* 0x000fea0003800000 */
[----:B------:R-:W-:Y:S01]  /*2060*/  IMAD.WIDE R12, R5, 0x8, R12 ;  /* 0x00000008050c7825 */ /* 0x000fe200078e020c */
[----:B0-----:R-:W1:Y:S01]  /*2070*/  MUFU.RCP64H R3, R7 ;  /* 0x0000000700037308 */ /* 0x001e620000001800 */
[----:B------:R-:W0:Y:S04]  /*2080*/  LDCU.64 UR6, c[0x0][0x390] ;  /* 0x00007200ff0677ac */ /* 0x000e280008000a00 */
[----:B------:R-:W0:Y:S01]  /*2090*/  LDG.E.64 R12, desc[UR10][R12.64] ;  /* 0x0000000a0c0c7981 */ /* 0x000e22000c1e1b00 */
[----:B------:R-:W-:Y:S01]  /*20a0*/  IMAD.MOV.U32 R2, RZ, RZ, 0x1 ;  /* 0x00000001ff027424 */ /* 0x000fe200078e00ff */
[----:B------:R-:W-:Y:S05]  /*20b0*/  BSSY.RECONVERGENT B1, `(.L_x_245) ;  /* 0x0000013000017945 */ /* 0x000fea0003800200 */
[----:B-12---:R-:W-:-:S08]  /*20c0*/  DFMA R8, -R6, R2, 1 ;  /* 0x3ff000000608742b */ /* 0x006fd00000000102 */
[----:B------:R-:W-:-:S08]  /*20d0*/  DFMA R8, R8, R8, R8 ;  /* 0x000000080808722b */ /* 0x000fd00000000008 */
[----:B------:R-:W-:-:S08]  /*20e0*/  DFMA R8, R2, R8, R2 ;  /* 0x000000080208722b */ /* 0x000fd00000000002 */
[----:B------:R-:W-:-:S08]  /*20f0*/  DFMA R10, -R6, R8, 1 ;  /* 0x3ff00000060a742b */ /* 0x000fd00000000108 */
[----:B------:R-:W-:Y:S02]  /*2100*/  DFMA R10, R8, R10, R8 ;  /* 0x0000000a080a722b */ /* 0x000fe40000000008 */
[----:B0-----:R-:W-:-:S08]  /*2110*/  DADD R2, R12, -UR6 ;  /* 0x800000060c027e29 */ /* 0x001fd00008000000 */
[----:B------:R-:W-:-:S08]  /*2120*/  DMUL R20, R2, R2 ;  /* 0x0000000202147228 */ /* 0x000fd00000000000 */
[----:B---34-:R-:W-:Y:S02]  /*2130*/  DMUL R30, R10, R20 ;  /* 0x000000140a1e7228 */ /* 0x018fe40000000000 */
        /* <DEDUP_REMOVED lines=10> */
.L_x_246:
[----:B------:R-:W-:Y:S05]  /*21e0*/  BSYNC.RECONVERGENT B1 ;  /* 0x0000000000017941 */ /* 0x000fea0003800200 */
.L_x_245:
[----:B------:R-:W-:-:S04]  /*21f0*/  IMAD.MOV.U32 R2, RZ, RZ, 0x8 ;  /* 0x00000008ff027424 */ /* 0x000fc800078e00ff */
[----:B------:R-:W-:-:S05]  /*2200*/  IMAD.WIDE R2, R5, R2, UR4 ;  /* 0x0000000405027e25 */ /* 0x000fca000f8e0202 */
[----:B------:R-:W-:Y:S01]  /*2210*/  STG.E.64 desc[UR10][R2.64], R30 ;  /* 0x0000001e02007986 */ /* 0x000fe2000c101b0a */
[----:B------:R-:W-:Y:S05]  /*2220*/  EXIT ;  /* 0x000000000000794d */ /* 0x000fea0003800000 */
.L_x_184:
        /* <DEDUP_REMOVED lines=10> */
[----:B------:R-:W-:Y:S01]  /*22d0*/  MOV R7, UR6 ;  /* 0x0000000600077c02 */ /* 0x000fe20008000f00 */
[----:B------:R-:W-:Y:S01]  /*22e0*/  IMAD.U32 R6, RZ, RZ, UR17 ;  /* 0x00000011ff067e24 */ /* 0x000fe2000f8e00ff */
[----:B------:R-:W1:Y:S01]  /*22f0*/  LDCU.64 UR14, c[0x0][0x390] ;  /* 0x00007200ff0e77ac */ /* 0x000e620008000a00 */
[C---:B------:R-:W-:Y:S02]  /*2300*/  VIADD R8, R2.reuse, 0x80 ;  /* 0x0000008002087836 */ /* 0x040fe40000000000 */
[----:B------:R-:W-:Y:S01]  /*2310*/  IMAD.WIDE.U32 R6, R2, 0x8, R6 ;  /* 0x0000000802067825 */ /* 0x000fe200078e0006 */
[----:B------:R-:W2:Y:S03]  /*2320*/  LDCU.64 UR12, c[0x0][0x3a8] ;  /* 0x00007500ff0c77ac */ /* 0x000ea60008000a00 */
[----:B------:R-:W-:Y:S01]  /*2330*/  IMAD.U32 R5, RZ, RZ, UR9 ;  /* 0x00000009ff057e24 */ /* 0x000fe2000f8e00ff */
[----:B------:R-:W3:Y:S01]  /*2340*/  LDCU.64 UR24, c[0x0][0x3a0] ;  /* 0x00007400ff1877ac */ /* 0x000ee20008000a00 */
[----:B------:R-:W4:Y:S01]  /*2350*/  LDCU.128 UR20, c[0x0][0x3a0] ;  /* 0x00007400ff1477ac */ /* 0x000f220008000c00 */
[----:B------:R-:W-:-:S12]  /*2360*/  UIADD3 UR7, UPT, UPT, -UR9, URZ, URZ ;  /* 0x000000ff09077290 */ /* 0x000fd8000fffe1ff */
.L_x_264:
[----:B--2---:R-:W-:-:S04]  /*2370*/  IADD3 R16, P0, PT, R6, UR12, RZ ;  /* 0x0000000c06107c10 */ /* 0x004fc8000ff1e0ff */
[----:B------:R-:W-:-:S05]  /*2380*/  IADD3.X R17, PT, PT, R7, UR13, RZ, P0, !PT ;  /* 0x0000000d07117c10 */ /* 0x000fca00087fe4ff */
[----:B------:R-:W1:Y:S01]  /*2390*/  LDG.E.64 R14, desc[UR10][R16.64] ;  /* 0x0000000a100e7981 */ /* 0x000e62000c1e1b00 */
[----:B0-----:R-:W0:Y:S01]  /*23a0*/  MUFU.RCP64H R19, R11 ;  /* 0x0000000b00137308 */ /* 0x001e220000001800 */
[----:B------:R-:W-:Y:S01]  /*23b0*/  IMAD.MOV.U32 R18, RZ, RZ, 0x1 ;  /* 0x00000001ff127424 */ /* 0x000fe200078e00ff */
[----:B------:R-:W-:Y:S01]  /*23c0*/  UIADD3 UR7, UPT, UPT, UR7, 0x8, URZ ;  /* 0x0000000807077890 */ /* 0x000fe2000fffe0ff */
[----:B------:R-:W-:Y:S01]  /*23d0*/  MOV R27, UR6 ;  /* 0x00000006001b7c02 */ /* 0x000fe20008000f00 */
[----:B------:R-:W-:Y:S01]  /*23e0*/  IMAD.U32 R26, RZ, RZ, UR17 ;  /* 0x00000011ff1a7e24 */ /* 0x000fe2000f8e00ff */
[----:B------:R-:W-:Y:S01]  /*23f0*/  BSSY.RECONVERGENT B1, `(.L_x_248) ;  /* 0x0000015000017945 */ /* 0x000fe20003800200 */
[----:B------:R-:W-:Y:S02]  /*2400*/  UISETP.NE.AND UP0, UPT, UR7, URZ, UPT ;  /* 0x000000ff0700728c */ /* 0x000fe4000bf05270 */
[----:B------:R-:W-:Y:S01]  /*2410*/  IMAD.WIDE R26, R8, 0x8, R26 ;  /* 0x00000008081a7825 */ /* 0x000fe200078e021a */
        /* <DEDUP_REMOVED lines=17> */
[----:B---34-:R-:W-:Y:S05]  /*2530*/  CALL.REL.NOINC `($__internal_0_$__cuda_sm20_div_rn_f64_full) ;  /* 0x0000001800007944 */ /* 0x018fea0003c00000 */
.L_x_249:
[----:B---34-:R-:W-:Y:S05]  /*2540*/  BSYNC.RECONVERGENT B1 ;  /* 0x0000000000017941 */ /* 0x018fea0003800200 */
.L_x_248:
[----:B------:R-:W-:Y:S02]  /*2550*/  IADD3 R18, P0, PT, R6, UR20, RZ ;  /* 0x0000001406127c10 */ /* 0x000fe4000ff1e0ff */
[----:B------:R-:W-:Y:S02]  /*2560*/  IADD3 R14, P1, PT, R26, UR22, RZ ;  /* 0x000000161a0e7c10 */ /* 0x000fe4000ff3e0ff */
[----:B------:R-:W-:Y:S02]  /*2570*/  IADD3.X R19, PT, PT, R7, UR21, RZ, P0, !PT ;  /* 0x0000001507137c10 */ /* 0x000fe400087fe4ff */
[----:B------:R-:W-:-:S03]  /*2580*/  IADD3.X R15, PT, PT, R27, UR23, RZ, P1, !PT ;  /* 0x000000171b0f7c10 */ /* 0x000fc60008ffe4ff */
[----:B------:R0:W-:Y:S04]  /*2590*/  STG.E.64 desc[UR10][R18.64], R30 ;  /* 0x0000001e12007986 */ /* 0x0001e8000c101b0a */
[----:B------:R-:W2:Y:S01]  /*25a0*/  LDG.E.64 R16, desc[UR10][R14.64] ;  /* 0x0000000a0e107981 */ /* 0x000ea2000c1e1b00 */
[----:B------:R-:W1:Y:S01]  /*25b0*/  MUFU.RCP64H R21, R11 ;  /* 0x0000000b00157308 */ /* 0x000e620000001800 */
[----:B------:R-:W-:Y:S01]  /*25c0*/  IMAD.MOV.U32 R20, RZ, RZ, 0x1 ;  /* 0x00000001ff147424 */ /* 0x000fe200078e00ff */
[----:B------:R-:W-:Y:S05]  /*25d0*/  BSSY.RECONVERGENT B1, `(.L_x_250) ;  /* 0x0000013000017945 */ /* 0x000fea0003800200 */
[----:B-1----:R-:W-:-:S08]  /*25e0*/  DFMA R22, -R10, R20, 1 ;  /* 0x3ff000000a16742b */ /* 0x002fd00000000114 */
[----:B------:R-:W-:-:S08]  /*25f0*/  DFMA R22, R22, R22, R22 ;  /* 0x000000161616722b */ /* 0x000fd00000000016 */
[----:B------:R-:W-:-:S08]  /*2600*/  DFMA R22, R20, R22, R20 ;  /* 0x000000161416722b */ /* 0x000fd00000000014 */
[----:B------:R-:W-:-:S08]  /*2610*/  DFMA R20, -R10, R22, 1 ;  /* 0x3ff000000a14742b */ /* 0x000fd00000000116 */
[----:B------:R-:W-:Y:S02]  /*2620*/  DFMA R22, R22, R20, R22 ;  /* 0x000000141616722b */ /* 0x000fe40000000016 */
[----:B--2---:R-:W-:-:S08]  /*2630*/  DADD R16, R16, -UR14 ;  /* 0x8000000e10107e29 */ /* 0x004fd00008000000 */
[----:B------:R-:W-:-:S08]  /*2640*/  DMUL R20, R16, R16 ;  /* 0x0000001010147228 */ /* 0x000fd00000000000 */
[----:B0-----:R-:W-:Y:S02]  /*2650*/  DMUL R30, R22, R20 ;  /* 0x00000014161e7228 */ /* 0x001fe40000000000 */
        /* <DEDUP_REMOVED lines=10> */
.L_x_251:
[----:B------:R-:W-:Y:S05]  /*2700*/  BSYNC.RECONVERGENT B1 ;  /* 0x0000000000017941 */ /* 0x000fea0003800200 */
.L_x_250:
[----:B------:R-:W-:-:S04]  /*2710*/  IADD3 R26, P0, PT, R26, UR24, RZ ;  /* 0x000000181a1a7c10 */ /* 0x000fc8000ff1e0ff */
[----:B------:R-:W-:-:S05]  /*2720*/  IADD3.X R27, PT, PT, R27, UR25, RZ, P0, !PT ;  /* 0x000000191b1b7c10 */ /* 0x000fca00087fe4ff */
        /* <DEDUP_REMOVED lines=23> */
.L_x_253:
[----:B------:R-:W-:Y:S05]  /*28a0*/  BSYNC.RECONVERGENT B1 ;  /* 0x0000000000017941 */ /* 0x000fea0003800200 */
.L_x_252:
        /* <DEDUP_REMOVED lines=23> */
.L_x_255:
[----:B------:R-:W-:Y:S05]  /*2a20*/  BSYNC.RECONVERGENT B1 ;  /* 0x0000000000017941 */ /* 0x000fea0003800200 */
.L_x_254:
        /* <DEDUP_REMOVED lines=23> */
.L_x_257:
[----:B------:R-:W-:Y:S05]  /*2ba0*/  BSYNC.RECONVERGENT B1 ;  /* 0x0000000000017941 */ /* 0x000fea0003800200 */
.L_x_256:
[----:B------:R0:W-:Y:S04]  /*2bb0*/  STG.E.64 desc[UR10][R26.64+0xc00], R30 ;  /* 0x000c001e1a007986 */ /* 0x0001e8000c101b0a */
[----:B------:R-:W2:Y:S01]  /*2bc0*/  LDG.E.64 R16, desc[UR10][R14.64+0x1000] ;  /* 0x0010000a0e107981 */ /* 0x000ea2000c1e1b00 */
[----:B------:R-:W1:Y:S01]  /*2bd0*/  MUFU.RCP64H R19, R11 ;  /* 0x0000000b00137308 */ /* 0x000e620000001800 */
[----:B------:R-:W-:Y:S01]  /*2be0*/  MOV R18, 0x1 ;  /* 0x0000000100127802 */ /* 0x000fe20000000f00 */
        /* <DEDUP_REMOVED lines=19> */
.L_x_259:
[----:B------:R-:W-:Y:S05]  /*2d20*/  BSYNC.RECONVERGENT B1 ;  /* 0x0000000000017941 */ /* 0x000fea0003800200 */
.L_x_258:
        /* <DEDUP_REMOVED lines=23> */
.L_x_261:
[----:B------:R-:W-:Y:S05]  /*2ea0*/  BSYNC.RECONVERGENT B1 ;  /* 0x0000000000017941 */ /* 0x000fea0003800200 */
.L_x_260:
        /* <DEDUP_REMOVED lines=23> */
.L_x_263:
[----:B------:R-:W-:Y:S05]  /*3020*/  BSYNC.RECONVERGENT B1 ;  /* 0x0000000000017941 */ /* 0x000fea0003800200 */
.L_x_262:
[----:B------:R0:W-:Y:S01]  /*3030*/  STG.E.64 desc[UR10][R26.64+0x1800], R30 ;  /* 0x0018001e1a007986 */ /* 0x0001e2000c101b0a */
[----:B------:R-:W-:Y:S01]  /*3040*/  IADD3 R6, P0, PT, R6, 0x2000, RZ ;  /* 0x0000200006067810 */ /* 0x000fe20007f1e0ff */
[----:B------:R-:W-:-:S03]  /*3050*/  VIADD R8, R8, 0x400 ;  /* 0x0000040008087836 */ /* 0x000fc60000000000 */
[----:B------:R-:W-:Y:S01]  /*3060*/  IADD3.X R7, PT, PT, RZ, R7, RZ, P0, !PT ;  /* 0x00000007ff077210 */ /* 0x000fe200007fe4ff */
[----:B------:R-:W-:Y:S08]  /*3070*/  BRA.U UP0, `(.L_x_264) ;  /* 0xfffffff100bc7547 */ /* 0x000ff0000b83ffff */
.L_x_247:
[----:B------:R-:W-:-:S13]  /*3080*/  ISETP.NE.AND P0, PT, RZ, UR8, PT ;  /* 0x00000008ff007c0c */ /* 0x000fda000bf05270 */
[----:B------:R-:W-:Y:S05]  /*3090*/  @!P0 EXIT ;  /* 0x000000000000894d */ /* 0x000fea0003800000 */
[----:B------:R-:W1:Y:S01]  /*30a0*/  LDCU UR6, c[0x0][0x388] ;  /* 0x00007100ff0677ac */ /* 0x000e620008000800 */
[----:B------:R-:W-:Y:S02]  /*30b0*/  UISETP.GE.U32.AND UP0, UPT, UR8, 0x4, UPT ;  /* 0x000000040800788c */ /* 0x000fe4000bf06070 */
[----:B-1----:R-:W-:-:S07]  /*30c0*/  ULOP3.LUT UR6, UR6, 0x3, URZ, 0xc0, !UPT ;  /* 0x0000000306067892 */ /* 0x002fce000f8ec0ff */
[----:B------:R-:W-:Y:S05]  /*30d0*/  BRA.U !UP0, `(.L_x_265) ;  /* 0x0000000508a47547 */ /* 0x000fea000b800000 */
[----:B------:R-:W-:Y:S01]  /*30e0*/  IMAD R7, R5, 0x80, R2 ;  /* 0x0000008005077824 */ /* 0x000fe200078e0202 */
[----:B0-----:R-:W0:Y:S01]  /*30f0*/  MUFU.RCP64H R17, R11 ;  /* 0x0000000b00117308 */ /* 0x001e220000001800 */
[----:B------:R-:W-:Y:S01]  /*3100*/  IMAD.MOV.U32 R16, RZ, RZ, 0x1 ;  /* 0x00000001ff107424 */ /* 0x000fe200078e00ff */
[----:B------:R-:W1:Y:S01]  /*3110*/  LDCU.64 UR8, c[0x0][0x390] ;  /* 0x00007200ff0877ac */ /* 0x000e620008000a00 */
[----:B------:R-:W-:-:S05]  /*3120*/  IMAD.WIDE R14, R7, 0x8, R12 ;  /* 0x00000008070e7825 */ /* 0x000fca00078e020c */
        /* <DEDUP_REMOVED lines=20> */
.L_x_267:
[----:B------:R-:W-:Y:S05]  /*3270*/  BSYNC.RECONVERGENT B1 ;  /* 0x0000000000017941 */ /* 0x000fea0003800200 */
.L_x_266:
[----:B------:R-:W-:Y:S01]  /*3280*/  MOV R6, 0x8 ;  /* 0x0000000800067802 */ /* 0x000fe20000000f00 */
[----:B------:R-:W0:Y:S01]  /*3290*/  MUFU.RCP64H R17, R11 ;  /* 0x0000000b00117308 */ /* 0x000e220000001800 */
[----:B------:R-:W-:Y:S01]  /*32a0*/  IMAD.MOV.U32 R16, RZ, RZ, 0x1 ;  /* 0x00000001ff107424 */ /* 0x000fe200078e00ff */
[----:B------:R-:W1:Y:S02]  /*32b0*/  LDCU.64 UR8, c[0x0][0x390] ;  /* 0x00007200ff0877ac */ /* 0x000e640008000a00 */
[----:B------:R-:W-:-:S05]  /*32c0*/  IMAD.WIDE R6, R7, R6, UR4 ;  /* 0x0000000407067e25 */ /* 0x000fca000f8e0206 */
[----:B------:R2:W-:Y:S04]  /*32d0*/  STG.E.64 desc[UR10][R6.64], R30 ;  /* 0x0000001e06007986 */ /* 0x0005e8000c101b0a */
        /* <DEDUP_REMOVED lines=9> */
[----:B--2---:R-:W-:Y:S02]  /*3370*/  DMUL R30, R16, R20 ;  /* 0x00000014101e7228 */ /* 0x004fe40000000000 */
        /* <DEDUP_REMOVED lines=10> */
.L_x_269:
[----:B------:R-:W-:Y:S05]  /*3420*/  BSYNC.RECONVERGENT B1 ;  /* 0x0000000000017941 */ /* 0x000fea0003800200 */
.L_x_268:
[----:B------:R0:W-:Y:S01]  /*3430*/  STG.E.64 desc[UR10][R6.64+0x400], R30 ;  /* 0x0004001e06007986 */ /* 0x0001e2000c101b0a */
[----:B------:R-:W1:Y:S01]  /*3440*/  MUFU.RCP64H R17, R11 ;  /* 0x0000000b00117308 */ /* 0x000e620000001800 */
[----:B------:R-:W-:Y:S01]  /*3450*/  IMAD.MOV.U32 R16, RZ, RZ, 0x1 ;  /* 0x00000001ff107424 */ /* 0x000fe200078e00ff */
[----:B------:R-:W2:Y:S01]  /*3460*/  LDCU.64 UR8, c[0x0][0x390] ;  /* 0x00007200ff0877ac */ /* 0x000ea20008000a00 */
[----:B------:R-:W2:Y:S01]  /*3470*/  LDG.E.64 R8, desc[UR10][R14.64+0x800] ;  /* 0x0008000a0e087981 */ /* 0x000ea2000c1e1b00 */
[----:B------:R-:W-:Y:S03]  /*3480*/  BSSY.RECONVERGENT B1, `(.L_x_270) ;  /* 0x0000013000017945 */ /* 0x000fe60003800200 */
        /* <DEDUP_REMOVED lines=18> */
.L_x_271:
[----:B------:R-:W-:Y:S05]  /*35b0*/  BSYNC.RECONVERGENT B1 ;  /* 0x0000000000017941 */ /* 0x000fea0003800200 */
.L_x_270:
        /* <DEDUP_REMOVED lines=24> */
.L_x_273:
[----:B------:R-:W-:Y:S05]  /*3740*/  BSYNC.RECONVERGENT B1 ;  /* 0x0000000000017941 */ /* 0x000fea0003800200 */
.L_x_272:
[----:B------:R1:W-:Y:S01]  /*3750*/  STG.E.64 desc[UR10][R6.64+0xc00], R30 ;  /* 0x000c001e06007986 */ /* 0x0003e2000c101b0a */
[----:B------:R-:W-:-:S07]  /*3760*/  IADD3 R5, PT, PT, R5, 0x4, RZ ;  /* 0x0000000405057810 */ /* 0x000fce0007ffe0ff */
.L_x_265:
[----:B------:R-:W-:-:S13]  /*3770*/  ISETP.NE.AND P0, PT, RZ, UR6, PT ;  /* 0x00000006ff007c0c */ /* 0x000fda000bf05270 */
[----:B------:R-:W-:Y:S05]  /*3780*/  @!P0 EXIT ;  /* 0x000000000000894d */ /* 0x000fea0003800000 */
[----:B------:R-:W-:-:S09]  /*3790*/  UISETP.NE.AND UP0, UPT, UR6, 0x1, UPT ;  /* 0x000000010600788c */ /* 0x000fd2000bf05270 */
[----:B------:R-:W-:Y:S05]  /*37a0*/  BRA.U !UP0, `(.L_x_274) ;  /* 0x0000000108dc7547 */ /* 0x000fea000b800000 */
[----:B-1----:R-:W-:Y:S01]  /*37b0*/  IMAD R7, R5, 0x80, R2 ;  /* 0x0000008005077824 */ /* 0x002fe200078e0202 */
        /* <DEDUP_REMOVED lines=24> */
.L_x_276:
[----:B------:R-:W-:Y:S05]  /*3940*/  BSYNC.RECONVERGENT B1 ;  /* 0x0000000000017941 */ /* 0x000fea0003800200 */
.L_x_275:
        /* <DEDUP_REMOVED lines=26> */
.L_x_278:
[----:B------:R-:W-:Y:S05]  /*3af0*/  BSYNC.RECONVERGENT B1 ;  /* 0x0000000000017941 */ /* 0x000fea0003800200 */
.L_x_277:
[----:B------:R2:W-:Y:S01]  /*3b00*/  STG.E.64 desc[UR10][R6.64+0x400], R30 ;  /* 0x0004001e06007986 */ /* 0x0005e2000c101b0a */
[----:B------:R-:W-:-:S07]  /*3b10*/  VIADD R5, R5, 0x2 ;  /* 0x0000000205057836 */ /* 0x000fce0000000000 */
.L_x_274:
[----:B------:R-:W3:Y:S02]  /*3b20*/  LDC R0, c[0x0][0x388] ;  /* 0x0000e200ff007b82 */ /* 0x000ee40000000800 */
[----:B---3--:R-:W-:-:S04]  /*3b30*/  LOP3.LUT R0, R0, 0x1, RZ, 0xc0, !PT ;  /* 0x0000000100007812 */ /* 0x008fc800078ec0ff */
[----:B------:R-:W-:-:S13]  /*3b40*/  ISETP.NE.U32.AND P0, PT, R0, 0x1, PT ;  /* 0x000000010000780c */ /* 0x000fda0003f05070 */
[----:B------:R-:W-:Y:S05]  /*3b50*/  @P0 EXIT ;  /* 0x000000000000094d */ /* 0x000fea0003800000 */
[----:B------:R-:W-:Y:S01]  /*3b60*/  LEA R5, R5, R2, 0x7 ;  /* 0x0000000205057211 */ /* 0x000fe200078e38ff */
[----:B0-----:R-:W1:Y:S01]  /*3b70*/  MUFU.RCP64H R3, R11 ;  /* 0x0000000b00037308 */ /* 0x001e620000001800 */
[----:B------:R-:W0:Y:S03]  /*3b80*/  LDCU.64 UR6, c[0x0][0x390] ;  /* 0x00007200ff0677ac */ /* 0x000e260008000a00 */
[----:B------:R-:W-:-:S06]  /*3b90*/  IMAD.WIDE R12, R5, 0x8, R12 ;  /* 0x00000008050c7825 */ /* 0x000fcc00078e020c */
        /* <DEDUP_REMOVED lines=21> */
.L_x_280:
[----:B------:R-:W-:Y:S05]  /*3cf0*/  BSYNC.RECONVERGENT B1 ;  /* 0x0000000000017941 */ /* 0x000fea0003800200 */
.L_x_279:
[----:B------:R-:W-:-:S04]  /*3d00*/  IMAD.MOV.U32 R2, RZ, RZ, 0x8 ;  /* 0x00000008ff027424 */ /* 0x000fc800078e00ff */
[----:B------:R-:W-:-:S05]  /*3d10*/  IMAD.WIDE R2, R5, R2, UR4 ;  /* 0x0000000405027e25 */ /* 0x000fca000f8e0202 */
[----:B------:R-:W-:Y:S01]  /*3d20*/  STG.E.64 desc[UR10][R2.64], R30 ;  /* 0x0000001e02007986 */ /* 0x000fe2000c101b0a */
[----:B------:R-:W-:Y:S05]  /*3d30*/  EXIT ;  /* 0x000000000000794d */ /* 0x000fea0003800000 */
        .weak           $__internal_0_$__cuda_sm20_div_rn_f64_full
        .type           $__internal_0_$__cuda_sm20_div_rn_f64_full,@function
        .size           $__internal_0_$__cuda_sm20_div_rn_f64_full,(.L_x_450 - $__internal_0_$__cuda_sm20_div_rn_f64_full)
$__internal_0_$__cuda_sm20_div_rn_f64_full:
[C---:B------:R-:W-:Y:S01]  /*3d40*/  FSETP.GEU.AND P0, PT, |R19|.reuse, 1.469367938527859385e-39, PT ;  /* 0x001000001300780b */ /* 0x040fe20003f0e200 */
[----:B------:R-:W-:Y:S01]  /*3d50*/  IMAD.MOV.U32 R32, RZ, RZ, 0x1 ;  /* 0x00000001ff207424 */ /* 0x000fe200078e00ff */
[----:B------:R-:W-:Y:S01]  /*3d60*/  LOP3.LUT R16, R19, 0x800fffff, RZ, 0xc0, !PT ;  /* 0x800fffff13107812 */ /* 0x000fe200078ec0ff */
[----:B------:R-:W-:Y:S01]  /*3d70*/  BSSY.RECONVERGENT B0, `(.L_x_281) ;  /* 0x0000055000007945 */ /* 0x000fe20003800200 */
[C---:B------:R-:W-:Y:S02]  /*3d80*/  FSETP.GEU.AND P3, PT, |R21|.reuse, 1.469367938527859385e-39, PT ;  /* 0x001000001500780b */ /* 0x040fe40003f6e200 */
[----:B------:R-:W-:Y:S02]  /*3d90*/  LOP3.LUT R17, R16, 0x3ff00000, RZ, 0xfc, !PT ;  /* 0x3ff0000010117812 */ /* 0x000fe400078efcff */
[----:B------:R-:W-:Y:S02]  /*3da0*/  MOV R16, R18 ;  /* 0x0000001200107202 */ /* 0x000fe40000000f00 */
[----:B------:R-:W-:-:S02]  /*3db0*/  LOP3.LUT R4, R21, 0x7ff00000, RZ, 0xc0, !PT ;  /* 0x7ff0000015047812 */ /* 0x000fc400078ec0ff */
[----:B------:R-:W-:Y:S01]  /*3dc0*/  LOP3.LUT R28, R19, 0x7ff00000, RZ, 0xc0, !PT ;  /* 0x7ff00000131c7812 */ /* 0x000fe200078ec0ff */
[----:B------:R-:W-:-:S03]  /*3dd0*/  @!P0 DMUL R16, R18, 8.98846567431157953865e+307 ;  /* 0x7fe0000012108828 */ /* 0x000fc60000000000 */
[C---:B------:R-:W-:Y:S01]  /*3de0*/  ISETP.GE.U32.AND P2, PT, R4.reuse, R28, PT ;  /* 0x0000001c0400720c */ /* 0x040fe20003f46070 */
[----:B------:R-:W-:Y:S01]  /*3df0*/  @!P3 IMAD.MOV.U32 R30, RZ, RZ, RZ ;  /* 0x000000ffff1eb224 */ /* 0x000fe200078e00ff */
[----:B------:R-:W-:Y:S01]  /*3e00*/  @!P3 LOP3.LUT R3, R19, 0x7ff00000, RZ, 0xc0, !PT ;  /* 0x7ff000001303b812 */ /* 0x000fe200078ec0ff */
[----:B------:R-:W0:Y:S03]  /*3e10*/  MUFU.RCP64H R33, R17 ;  /* 0x0000001100217308 */ /* 0x000e260000001800 */
[----:B------:R-:W-:Y:S01]  /*3e20*/  @!P3 ISETP.GE.U32.AND P4, PT, R4, R3, PT ;  /* 0x000000030400b20c */ /* 0x000fe20003f86070 */
[----:B------:R-:W-:Y:S01]  /*3e30*/  IMAD.MOV.U32 R3, RZ, RZ, 0x1ca00000 ;  /* 0x1ca00000ff037424 */ /* 0x000fe200078e00ff */
[----:B------:R-:W-:-:S04]  /*3e40*/  @!P0 LOP3.LUT R28, R17, 0x7ff00000, RZ, 0xc0, !PT ;  /* 0x7ff00000111c8812 */ /* 0x000fc800078ec0ff */
[----:B------:R-:W-:-:S04]  /*3e50*/  @!P3 SEL R9, R3, 0x63400000, !P4 ;  /* 0x634000000309b807 */ /* 0x000fc80006000000 */
[----:B------:R-:W-:Y:S01]  /*3e60*/  @!P3 LOP3.LUT R9, R9, 0x80000000, R21, 0xf8, !PT ;  /* 0x800000000909b812 */ /* 0x000fe200078ef815 */
[----:B0-----:R-:W-:-:S03]  /*3e70*/  DFMA R22, R32, -R16, 1 ;  /* 0x3ff000002016742b */ /* 0x001fc60000000810 */
[----:B------:R-:W-:Y:S02]  /*3e80*/  @!P3 LOP3.LUT R31, R9, 0x100000, RZ, 0xfc, !PT ;  /* 0x00100000091fb812 */ /* 0x000fe400078efcff */
[----:B------:R-:W-:-:S03]  /*3e90*/  MOV R9, R4 ;  /* 0x0000000400097202 */ /* 0x000fc60000000f00 */
[----:B------:R-:W-:-:S08]  /*3ea0*/  DFMA R22, R22, R22, R22 ;  /* 0x000000161616722b */ /* 0x000fd00000000016 */
[----:B------:R-:W-:Y:S01]  /*3eb0*/  DFMA R32, R32, R22, R32 ;  /* 0x000000162020722b */ /* 0x000fe20000000020 */
[----:B------:R-:W-:Y:S01]  /*3ec0*/  SEL R23, R3, 0x63400000, !P2 ;  /* 0x6340000003177807 */ /* 0x000fe20005000000 */
[----:B------:R-:W-:-:S03]  /*3ed0*/  IMAD.MOV.U32 R22, RZ, RZ, R20 ;  /* 0x000000ffff167224 */ /* 0x000fc600078e0014 */
[----:B------:R-:W-:-:S03]  /*3ee0*/  LOP3.LUT R23, R23, 0x800fffff, R21, 0xf8, !PT ;  /* 0x800fffff17177812 */ /* 0x000fc600078ef815 */
[----:B------:R-:W-:-:S03]  /*3ef0*/  DFMA R24, R32, -R16, 1 ;  /* 0x3ff000002018742b */ /* 0x000fc60000000810 */
[----:B------:R-:W-:-:S05]  /*3f00*/  @!P3 DFMA R22, R22, 2, -R30 ;  /* 0x400000001616b82b */ /* 0x000fca000000081e */
[----:B------:R-:W-:-:S05]  /*3f10*/  DFMA R32, R32, R24, R32 ;  /* 0x000000182020722b */ /* 0x000fca0000000020 */
[----:B------:R-:W-:-:S03]  /*3f20*/  @!P3 LOP3.LUT R9, R23, 0x7ff00000, RZ, 0xc0, !PT ;  /* 0x7ff000001709b812 */ /* 0x000fc600078ec0ff */
[----:B------:R-:W-:Y:S02]  /*3f30*/  DMUL R30, R32, R22 ;  /* 0x00000016201e7228 */ /* 0x000fe40000000000 */
[----:B------:R-:W-:-:S05]  /*3f40*/  VIADD R24, R9, 0xffffffff ;  /* 0xffffffff09187836 */ /* 0x000fca0000000000 */
[----:B------:R-:W-:Y:S01]  /*3f50*/  ISETP.GT.U32.AND P0, PT, R24, 0x7feffffe, PT ;  /* 0x7feffffe1800780c */ /* 0x000fe20003f04070 */
[----:B------:R-:W-:Y:S01]  /*3f60*/  VIADD R24, R28, 0xffffffff ;  /* 0xffffffff1c187836 */ /* 0x000fe20000000000 */
[----:B------:R-:W-:-:S04]  /*3f70*/  DFMA R34, R30, -R16, R22 ;  /* 0x800000101e22722b */ /* 0x000fc80000000016 */
[----:B------:R-:W-:-:S04]  /*3f80*/  ISETP.GT.U32.OR P0, PT, R24, 0x7feffffe, P0 ;  /* 0x7feffffe1800780c */ /* 0x000fc80000704470 */
[----:B------:R-:W-:-:S09]  /*3f90*/  DFMA R24, R32, R34, R30 ;  /* 0x000000222018722b */ /* 0x000fd2000000001e */
[----:B------:R-:W-:Y:S05]  /*3fa0*/  @P0 BRA `(.L_x_282) ;  /* 0x0000000000700947 */ /* 0x000fea0003800000 */
[----:B------:R-:W-:-:S04]  /*3fb0*/  LOP3.LUT R9, R19, 0x7ff00000, RZ, 0xc0, !PT ;  /* 0x7ff0000013097812 */ /* 0x000fc800078ec0ff */
[CC--:B------:R-:W-:Y:S02]  /*3fc0*/  VIADDMNMX R20, R4.reuse, -R9.reuse, 0xb9600000, !PT ;  /* 0xb960000004147446 */ /* 0x0c0fe40007800909 */
[----:B------:R-:W-:Y:S02]  /*3fd0*/  ISETP.GE.U32.AND P0, PT, R4, R9, PT ;  /* 0x000000090400720c */ /* 0x000fe40003f06070 */
[----:B------:R-:W-:Y:S02]  /*3fe0*/  VIMNMX R20, PT, PT, R20, 0x46a00000, PT ;  /* 0x46a0000014147848 */ /* 0x000fe40003fe0100 */
[----:B------:R-:W-:-:S05]  /*3ff0*/  SEL R3, R3, 0x63400000, !P0 ;  /* 0x6340000003037807 */ /* 0x000fca0004000000 */
[----:B------:R-:W-:Y:S01]  /*4000*/  IMAD.IADD R3, R20, 0x1, -R3 ;  /* 0x0000000114037824 */ /* 0x000fe200078e0a03 */
[----:B------:R-:W-:-:S03]  /*4010*/  MOV R20, RZ ;  /* 0x000000ff00147202 */ /* 0x000fc60000000f00 */
[----:B------:R-:W-:-:S06]  /*4020*/  VIADD R21, R3, 0x7fe00000 ;  /* 0x7fe0000003157836 */ /* 0x000fcc0000000000 */
[----:B------:R-:W-:-:S10]  /*4030*/  DMUL R30, R24, R20 ;  /* 0x00000014181e7228 */ /* 0x000fd40000000000 */
[----:B------:R-:W-:-:S13]  /*4040*/  FSETP.GTU.AND P0, PT, |R31|, 1.469367938527859385e-39, PT ;  /* 0x001000001f00780b */ /* 0x000fda0003f0c200 */
[----:B------:R-:W-:Y:S05]  /*4050*/  @P0 BRA `(.L_x_283) ;  /* 0x0000000000980947 */ /* 0x000fea0003800000 */
[----:B------:R-:W-:Y:S01]  /*4060*/  DFMA R16, R24, -R16, R22 ;  /* 0x800000101810722b */ /* 0x000fe20000000016 */
[----:B------:R-:W-:-:S09]  /*4070*/  IMAD.MOV.U32 R20, RZ, RZ, RZ ;  /* 0x000000ffff147224 */ /* 0x000fd200078e00ff */
[C---:B------:R-:W-:Y:S02]  /*4080*/  FSETP.NEU.AND P0, PT, R17.reuse, RZ, PT ;  /* 0x000000ff1100720b */ /* 0x040fe40003f0d000 */
[----:B------:R-:W-:-:S04]  /*4090*/  LOP3.LUT R18, R17, 0x80000000, R19, 0x48, !PT ;  /* 0x8000000011127812 */ /* 0x000fc800078e4813 */
[----:B------:R-:W-:-:S07]  /*40a0*/  LOP3.LUT R21, R18, R21, RZ, 0xfc, !PT ;  /* 0x0000001512157212 */ /* 0x000fce00078efcff */
[----:B------:R-:W-:Y:S05]  /*40b0*/  @!P0 BRA `(.L_x_283) ;  /* 0x0000000000808947 */ /* 0x000fea0003800000 */
[----:B------:R-:W-:Y:S01]  /*40c0*/  IMAD.MOV R17, RZ, RZ, -R3 ;  /* 0x000000ffff117224 */ /* 0x000fe200078e0a03 */
[----:B------:R-:W-:Y:S01]  /*40d0*/  IADD3 R3, PT, PT, -R3, -0x43300000, RZ ;  /* 0xbcd0000003037810 */ /* 0x000fe20007ffe1ff */
[----:B------:R-:W-:-:S06]  /*40e0*/  IMAD.MOV.U32 R16, RZ, RZ, RZ ;  /* 0x000000ffff107224 */ /* 0x000fcc00078e00ff */
[----:B------:R-:W-:Y:S02]  /*40f0*/  DFMA R16, R30, -R16, R24 ;  /* 0x800000101e10722b */ /* 0x000fe40000000018 */
[----:B------:R-:W-:-:S08]  /*4100*/  DMUL.RP R24, R24, R20 ;  /* 0x0000001418187228 */ /* 0x000fd00000008000 */
[----:B------:R-:W-:Y:S02]  /*4110*/  FSETP.NEU.AND P0, PT, |R17|, R3, PT ;  /* 0x000000031100720b */ /* 0x000fe40003f0d200 */
[----:B------:R-:W-:Y:S02]  /*4120*/  LOP3.LUT R18, R25, R18, RZ, 0x3c, !PT ;  /* 0x0000001219127212 */ /* 0x000fe400078e3cff */
[----:B------:R-:W-:Y:S02]  /*4130*/  FSEL R4, R24, R30, !P0 ;  /* 0x0000001e18047208 */ /* 0x000fe40004000000 */
[----:B------:R-:W-:-:S03]  /*4140*/  FSEL R31, R18, R31, !P0 ;  /* 0x0000001f121f7208 */ /* 0x000fc60004000000 */
[----:B------:R-:W-:Y:S01]  /*4150*/  IMAD.MOV.U32 R30, RZ, RZ, R4 ;  /* 0x000000ffff1e7224 */ /* 0x000fe200078e0004 */
[----:B------:R-:W-:Y:S06]  /*4160*/  BRA `(.L_x_283) ;  /* 0x0000000000547947 */ /* 0x000fec0003800000 */
.L_x_282:
[----:B------:R-:W-:-:S14]  /*4170*/  DSETP.NAN.AND P0, PT, R20, R20, PT ;  /* 0x000000141400722a */ /* 0x000fdc0003f08000 */
[----:B------:R-:W-:Y:S05]  /*4180*/  @P0 BRA `(.L_x_284) ;  /* 0x0000000000440947 */ /* 0x000fea0003800000 */
[----:B------:R-:W-:-:S14]  /*4190*/  DSETP.NAN.AND P0, PT, R18, R18, PT ;  /* 0x000000121200722a */ /* 0x000fdc0003f08000 */
[----:B------:R-:W-:Y:S05]  /*41a0*/  @P0 BRA `(.L_x_285) ;  /* 0x0000000000300947 */ /* 0x000fea0003800000 */
[----:B------:R-:W-:Y:S01]  /*41b0*/  ISETP.NE.AND P0, PT, R9, R28, PT ;  /* 0x0000001c0900720c */ /* 0x000fe20003f05270 */
[----:B------:R-:W-:Y:S01]  /*41c0*/  IMAD.MOV.U32 R31, RZ, RZ, -0x80000 ;  /* 0xfff80000ff1f7424 */ /* 0x000fe200078e00ff */
[----:B------:R-:W-:-:S11]  /*41d0*/  MOV R30, 0x0 ;  /* 0x00000000001e7802 */ /* 0x000fd60000000f00 */
[----:B------:R-:W-:Y:S05]  /*41e0*/  @!P0 BRA `(.L_x_283) ;  /* 0x0000000000348947 */ /* 0x000fea0003800000 */
[----:B------:R-:W-:Y:S02]  /*41f0*/  ISETP.NE.AND P0, PT, R9, 0x7ff00000, PT ;  /* 0x7ff000000900780c */ /* 0x000fe40003f05270 */
[----:B------:R-:W-:Y:S02]  /*4200*/  LOP3.LUT R31, R21, 0x80000000, R19, 0x48, !PT ;  /* 0x80000000151f7812 */ /* 0x000fe400078e4813 */
[----:B------:R-:W-:-:S13]  /*4210*/  ISETP.EQ.OR P0, PT, R28, RZ, !P0 ;  /* 0x000000ff1c00720c */ /* 0x000fda0004702670 */
[----:B------:R-:W-:Y:S01]  /*4220*/  @P0 LOP3.LUT R3, R31, 0x7ff00000, RZ, 0xfc, !PT ;  /* 0x7ff000001f030812 */ /* 0x000fe200078efcff */
[----:B------:R-:W-:Y:S02]  /*4230*/  @!P0 IMAD.MOV.U32 R30, RZ, RZ, RZ ;  /* 0x000000ffff1e8224 */ /* 0x000fe400078e00ff */
[----:B------:R-:W-:Y:S02]  /*4240*/  @P0 IMAD.MOV.U32 R30, RZ, RZ, RZ ;  /* 0x000000ffff1e0224 */ /* 0x000fe400078e00ff */
[----:B------:R-:W-:Y:S01]  /*4250*/  @P0 IMAD.MOV.U32 R31, RZ, RZ, R3 ;  /* 0x000000ffff1f0224 */ /* 0x000fe200078e0003 */
[----:B------:R-:W-:Y:S06]  /*4260*/  BRA `(.L_x_283) ;  /* 0x0000000000147947 */ /* 0x000fec0003800000 */
.L_x_285:
[----:B------:R-:W-:Y:S02]  /*4270*/  LOP3.LUT R31, R19, 0x80000, RZ, 0xfc, !PT ;  /* 0x00080000131f7812 */ /* 0x000fe400078efcff */
[----:B------:R-:W-:Y:S01]  /*4280*/  MOV R30, R18 ;  /* 0x00000012001e7202 */ /* 0x000fe20000000f00 */
[----:B------:R-:W-:Y:S06]  /*4290*/  BRA `(.L_x_283) ;  /* 0x0000000000087947 */ /* 0x000fec0003800000 */
.L_x_284:
[----:B------:R-:W-:Y:S01]  /*42a0*/  LOP3.LUT R31, R21, 0x80000, RZ, 0xfc, !PT ;  /* 0x00080000151f7812 */ /* 0x000fe200078efcff */
[----:B------:R-:W-:-:S07]  /*42b0*/  IMAD.MOV.U32 R30, RZ, RZ, R20 ;  /* 0x000000ffff1e7224 */ /* 0x000fce00078e0014 */
.L_x_283:
[----:B------:R-:W-:Y:S05]  /*42c0*/  BSYNC.RECONVERGENT B0 ;  /* 0x0000000000007941 */ /* 0x000fea0003800200 */
.L_x_281:
[----:B------:R-:W-:Y:S02]  /*42d0*/  IMAD.MOV.U32 R16, RZ, RZ, R0 ;  /* 0x000000ffff107224 */ /* 0x000fe400078e0000 */
[----:B------:R-:W-:-:S04]  /*42e0*/  IMAD.MOV.U32 R17, RZ, RZ, 0x0 ;  /* 0x00000000ff117424 */ /* 0x000fc800078e00ff */
[----:B------:R-:W-:Y:S05]  /*42f0*/  RET.REL.NODEC R16 `(_ZN3cub18CUB_300001_SM_10006detail9transform16transform_kernelINS2_10policy_hubILb1EN4cuda3std3__45tupleIJN6thrust24THRUST_300001_SM_1000_NS6detail15normal_iteratorINSA_10device_ptrIdEEEEEEEE10policy1000El12calcular_varSF_JPdEEEvT0_iT1_T2_DpNS2_10kernel_argIT3_EE) ;  /* 0xffffffbc10407950 */ /* 0x000fea0003c3ffff */
.L_x_286:
        /* <DEDUP_REMOVED lines=16> */
.L_x_450:


//--------------------- .text._ZN3cub18CUB_300001_SM_10006detail9transform16transform_kernelINS2_10policy_hubILb1EN4cuda3std3__45tupleIJN6thrust24THRUST_300001_SM_1000_NS6detail15normal_iteratorINSA_10device_ptrIdEEEEEEEE10policy1000Ei12calcular_varSF_JPdEEEvT0_iT1_T2_DpNS2_10kernel_argIT3_EE --------------------------
	.section	.text._ZN3cub18CUB_300001_SM_10006detail9transform16transform_kernelINS2_10policy_hubILb1EN4cuda3std3__45tupleIJN6thrust24THRUST_300001_SM_1000_NS6detail15normal_iteratorINSA_10device_ptrIdEEEEEEEE10policy1000Ei12calcular_varSF_JPdEEEvT0_iT1_T2_DpNS2_10kernel_argIT3_EE,"ax",@progbits
	.align	128
        .global         _ZN3cub18CUB_300001_SM_10006detail9transform16transform_kernelINS2_10policy_hubILb1EN4cuda3std3__45tupleIJN6thrust24THRUST_300001_SM_1000_NS6detail15normal_iteratorINSA_10device_ptrIdEEEEEEEE10policy1000Ei12calcular_varSF_JPdEEEvT0_iT1_T2_DpNS2_10kernel_argIT3_EE
        .type           _ZN3cub18CUB_300001_SM_10006detail9transform16transform_kernelINS2_10policy_hubILb1EN4cuda3std3__45tupleIJN6thrust24THRUST_300001_SM_1000_NS6detail15normal_iteratorINSA_10device_ptrIdEEEEEEEE10policy1000Ei12calcular_varSF_JPdEEEvT0_iT1_T2_DpNS2_10kernel_argIT3_EE,@function
        .size           _ZN3cub18CUB_300001_SM_10006detail9transform16transform_kernelINS2_10policy_hubILb1EN4cuda3std3__45tupleIJN6thrust24THRUST_300001_SM_1000_NS6detail15normal_iteratorINSA_10device_ptrIdEEEEEEEE10policy1000Ei12calcular_varSF_JPdEEEvT0_iT1_T2_DpNS2_10kernel_argIT3_EE,(.L_x_451 - _ZN3cub18CUB_300001_SM_10006detail9transform16transform_kernelINS2_10policy_hubILb1EN4cuda3std3__45tupleIJN6thrust24THRUST_300001_SM_1000_NS6detail15normal_iteratorINSA_10device_ptrIdEEEEEEEE10policy1000Ei12calcular_varSF_JPdEEEvT0_iT1_T2_DpNS2_10kernel_argIT3_EE)
        .other          _ZN3cub18CUB_300001_SM_10006detail9transform16transform_kernelINS2_10policy_hubILb1EN4cuda3std3__45tupleIJN6thrust24THRUST_300001_SM_1000_NS6detail15normal_iteratorINSA_10device_ptrIdEEEEEEEE10policy1000Ei12calcular_varSF_JPdEEEvT0_iT1_T2_DpNS2_10kernel_argIT3_EE,@"STO_CUDA_ENTRY STV_DEFAULT"
_ZN3cub18CUB_300001_SM_10006detail9transform16transform_kernelINS2_10policy_hubILb1EN4cuda3std3__45tupleIJN6thrust24THRUST_300001_SM_1000_NS6detail15normal_iteratorINSA_10device_ptrIdEEEEEEEE10policy1000Ei12calcular_varSF_JPdEEEvT0_iT1_T2_DpNS2_10kernel_argIT3_EE:
.text._ZN3cub18CUB_300001_SM_10006detail9transform16transform_kernelINS2_10policy_hubILb1EN4cuda3std3__45tupleIJN6thrust24THRUST_300001_SM_1000_NS6detail15normal_iteratorINSA_10device_ptrIdEEEEEEEE10policy1000Ei12calcular_varSF_JPdEEEvT0_iT1_T2_DpNS2_10kernel_argIT3_EE:
[----:B------:R-:W-:Y:S08]  /*0000*/  LDC R1, c[0x0][0x37c] ;  /* 0x0000df00ff017b82 */ /* 0x000ff00000000800 */
[----:B------:R-:W0:Y:S01]  /*0010*/  S2UR UR6, SR_CTAID.X ;  /* 0x00000000000679c3 */ /* 0x000e220000002500 */
[----:B------:R-:W1:Y:S01]  /*0020*/  LDCU.64 UR10, c[0x0][0x380] ;  /* 0x00007000ff0a77ac */ /* 0x000e620008000a00 */
[----:B------:R-:W2:Y:S01]  /*0030*/  S2R R2, SR_TID.X ;  /* 0x0000000000027919 */ /* 0x000ea20000002100 */
[----:B------:R-:W-:Y:S01]  /*0040*/  BSSY.RECONVERGENT B0, `(.L_x_287) ;  /* 0x0000014000007945 */ /* 0x000fe20003800200 */
[----:B-1----:R-:W-:-:S04]  /*0050*/  USHF.L.U32 UR16, UR11, 0x7, URZ ;  /* 0x000000070b107899 */ /* 0x002fc800080006ff */
[----:B0-----:R-:W-:-:S04]  /*0060*/  UIMAD UR6, UR16, UR6, URZ ;  /* 0x00000006100672a4 */ /* 0x001fc8000f8e02ff */
[----:B------:R-:W-:-:S04]  /*0070*/  UIADD3 UR8, UPT, UPT, -UR6, UR10, URZ ;  /* 0x0000000a06087290 */ /* 0x000fc8000fffe1ff */
[----:B------:R-:W-:Y:S01]  /*0080*/  UISETP.LT.AND UP0, UPT, UR16, UR8, UPT ;  /* 0x000000081000728c */ /* 0x000fe2000bf01270 */
[----:B--2---:R-:W-:-:S03]  /*0090*/  IMAD.SHL.U32 R0, R2, 0x80, RZ ;  /* 0x0000008002007824 */ /* 0x004fc600078e00ff */
[----:B------:R-:W-:-:S04]  /*00a0*/  USEL UR17, UR16, UR8, UP0 ;  /* 0x0000000810117287 */ /* 0x000fc80008000000 */
[----:B------:R-:W-:-:S06]  /*00b0*/  USHF.L.U32 UR4, UR17, 0x3, URZ ;  /* 0x0000000311047899 */ /* 0x000fcc00080006ff */
[----:B------:R-:W-:-:S13]  /*00c0*/  ISETP.GE.AND P0, PT, R0, UR4, PT ;  /* 0x0000000400007c0c */ /* 0x000fda000bf06270 */
[----:B------:R-:W-:Y:S05]  /*00d0*/  @P0 BRA `(.L_x_288) ;  /* 0x0000000000280947 */ /* 0x000fea0003800000 */
[----:B------:R-:W0:Y:S01]  /*00e0*/  LDC.64 R4, c[0x0][0x3a0] ;  /* 0x0000e800ff047b82 */ /* 0x000e220000000a00 */
[----:B------:R-:W-:Y:S02]  /*00f0*/  IMAD.U32 R3, RZ, RZ, UR6 ;  /* 0x00000006ff037e24 */ /* 0x000fe4000f8e00ff */
[----:B0-----:R-:W-:-:S04]  /*0100*/  IMAD.WIDE.U32 R4, R2, 0x80, R4 ;  /* 0x0000008002047825 */ /* 0x001fc800078e0004 */
[----:B------:R-:W-:-:S07]  /*0110*/  IMAD.WIDE R4, R3, 0x8, R4 ;  /* 0x0000000803047825 */ /* 0x000fce00078e0204 */
.L_x_289:
[----:B------:R-:W-:Y:S01]  /*0120*/  VIADD R0, R0, 0x4000 ;  /* 0x0000400000007836 */ /* 0x000fe20000000000 */
[----:B------:R0:W-:Y:S04]  /*0130*/  CCTL.E.PF2 [R4] ;  /* 0x000000000400798f */ /* 0x0001e80000800100 */
[----:B------:R-:W-:Y:S02]  /*0140*/  ISETP.GE.AND P0, PT, R0, UR4, PT ;  /* 0x0000000400007c0c */ /* 0x000fe4000bf06270 */
[----:B0-----:R-:W-:-:S05]  /*0150*/  IADD3 R4, P1, PT, R4, 0x4000, RZ ;  /* 0x0000400004047810 */ /* 0x001fca0007f3e0ff */
[----:B------:R-:W-:-:S06]  /*0160*/  IMAD.X R5, RZ, RZ, R5, P1 ;  /* 0x000000ffff057224 */ /* 0x000fcc00008e0605 */
[----:B------:R-:W-:Y:S05]  /*0170*/  @!P0 BRA `(.L_x_289) ;  /* 0xfffffffc00e88947 */ /* 0x000fea000383ffff */
.L_x_288:
[----:B------:R-:W-:Y:S05]  /*0180*/  BSYNC.RECONVERGENT B0 ;  /* 0x0000000000007941 */ /* 0x000fea0003800200 */
.L_x_287:
[----:B------:R-:W0:Y:S01]  /*0190*/  LDCU.64 UR4, c[0x0][0x3a0] ;  /* 0x00007400ff0477ac */ /* 0x000e220008000a00 */
[----:B------:R-:W-:Y:S01]  /*01a0*/  UIMAD.WIDE UR6, UR6, 0x8, URZ ;  /* 0x00000008060678a5 */ /* 0x000fe2000f8e02ff */
[----:B------:R-:W1:Y:S01]  /*01b0*/  LDCU.64 UR12, c[0x0][0x398] ;  /* 0x00007300ff0c77ac */ /* 0x000e620008000a00 */
[----:B------:R-:W2:Y:S02]  /*01c0*/  LDCU.64 UR14, c[0x0][0x358] ;  /* 0x00006b00ff0e77ac */ /* 0x000ea40008000a00 */
[----:B0-----:R-:W-:-:S04]  /*01d0*/  UIADD3 UR9, UP0, UPT, UR6, UR4, URZ ;  /* 0x0000000406097290 */ /* 0x001fc8000ff1e0ff */
[----:B------:R-:W-:Y:S02]  /*01e0*/  UIADD3.X UR10, UPT, UPT, UR7, UR5, URZ, UP0, !UPT ;  /* 0x00000005070a7290 */ /* 0x000fe400087fe4ff */
[----:B------:R-:W-:Y:S01]  /*01f0*/  UISETP.GT.AND UP0, UPT, UR16, UR8, UPT ;  /* 0x000000081000728c */ /* 0x000fe2000bf04270 */
[----:B------:R-:W-:Y:S01]  /*0200*/  IMAD.U32 R12, RZ, RZ, UR9 ;  /* 0x00000009ff0c7e24 */ /* 0x000fe2000f8e00ff */
[----:B-1----:R-:W-:Y:S02]  /*0210*/  UIADD3 UR4, UP1, UPT, UR6, UR12, URZ ;  /* 0x0000000c06047290 */ /* 0x002fe4000ff3e0ff */
[----:B------:R-:W-:Y:S02]  /*0220*/  MOV R13, UR10 ;  /* 0x0000000a000d7c02 */ /* 0x000fe40008000f00 */
[----:B------:R-:W-:-:S03]  /*0230*/  UIADD3.X UR5, UPT, UPT, UR7, UR13, URZ, UP1, !UPT ;  /* 0x0000000d07057290 */ /* 0x000fc60008ffe4ff */
[----:B--2---:R-:W-:Y:S09]  /*0240*/  BRA.U UP0, `(.L_x_290) ;  /* 0x0000001900b87547 */ /* 0x004ff2000b800000 */
[----:B------:R-:W-:-:S06]  /*0250*/  UISETP.GE.AND UP0, UPT, UR11, 0x1, UPT ;  /* 0x000000010b00788c */ /* 0x000fcc000bf06270 */
[----:B------:R-:W-:-:S13]  /*0260*/  PLOP3.LUT P0, PT, PT, PT, UP0, 0x80, 0x8 ;  /* 0x000000000008781c */ /* 0x000fda0003f0f008 */
[----:B------:R-:W-:Y:S05]  /*0270*/  @!P0 EXIT ;  /* 0x000000000000894d */ /* 0x000fea0003800000 */
[----:B------:R-:W0:Y:S01]  /*0280*/  LDCU UR8, c[0x0][0x390] ;  /* 0x00007200ff0877ac */ /* 0x000e220008000800 */
[----:B------:R-:W-:Y:S01]  /*0290*/  IMAD.MOV.U32 R5, RZ, RZ, RZ ;  /* 0x000000ffff057224 */ /* 0x000fe200078e00ff */
[----:B------:R-:W-:Y:S01]  /*02a0*/  UISETP.GE.U32.AND UP0, UPT, UR11, 0x8, UPT ;  /* 0x000000080b00788c */ /* 0x000fe2000bf06070 */
[----:B0-----:R-:W0:Y:S01]  /*02b0*/  I2F.F64 R10, UR8 ;  /* 0x00000008000a7d12 */ /* 0x001e220008201c00 */
[----:B------:R-:W-:-:S07]  /*02c0*/  ULOP3.LUT UR8, UR11, 0x7, URZ, 0xc0, !UPT ;  /* 0x000000070b087892 */ /* 0x000fce000f8ec0ff */
[----:B------:R-:W-:Y:S05]  /*02d0*/  BRA.U !UP0, `(.L_x_291) ;  /* 0x0000000d08647547 */ /* 0x000fea000b800000 */
[----:B------:R-:W-:Y:S01]  /*02e0*/  ULOP3.LUT UR9, UR11, 0x7ffffff8, URZ, 0xc0, !UPT ;  /* 0x7ffffff80b097892 */ /* 0x000fe2000f8ec0ff */
[----:B------:R-:W-:Y:S01]  /*02f0*/  IMAD.MOV.U32 R7, RZ, RZ, 0x8 ;  /* 0x00000008ff077424 */ /* 0x000fe200078e00ff */
[----:B------:R-:W1:Y:S01]  /*0300*/  LDCU.64 UR12, c[0x0][0x388] ;  /* 0x00007100ff0c77ac */ /* 0x000e620008000a00 */
[C---:B------:R-:W-:Y:S02]  /*0310*/  VIADD R8, R2.reuse, 0x80 ;  /* 0x0000008002087836 */ /* 0x040fe40000000000 */
[----:B------:R-:W-:Y:S01]  /*0320*/  IMAD.WIDE.U32 R6, R2, R7, UR6 ;  /* 0x0000000602067e25 */ /* 0x000fe2000f8e0007 */
[----:B------:R-:W2:Y:S03]  /*0330*/  LDCU.64 UR16, c[0x0][0x3a0] ;  /* 0x00007400ff1077ac */ /* 0x000ea60008000a00 */
[----:B------:R-:W-:Y:S01]  /*0340*/  IMAD.U32 R5, RZ, RZ, UR9 ;  /* 0x00000009ff057e24 */ /* 0x000fe2000f8e00ff */
[----:B------:R-:W3:Y:S01]  /*0350*/  LDCU.64 UR18, c[0x0][0x398] ;  /* 0x00007300ff1277ac */ /* 0x000ee20008000a00 */
[----:B------:R-:W-:-:S12]  /*0360*/  UIADD3 UR10, UPT, UPT, -UR9, URZ, URZ ;  /* 0x000000ff090a7290 */ /* 0x000fd8000fffe1ff */
.L_x_308:
[----:B--2---:R-:W-:-:S04]  /*0370*/  IADD3 R20, P0, PT, R6, UR16, RZ ;  /* 0x0000001006147c10 */ /* 0x004fc8000ff1e0ff */
[----:B------:R-:W-:-:S05]  /*0380*/  IADD3.X R21, PT, PT, R7, UR17, RZ, P0, !PT ;  /* 0x0000001107157c10 */ /* 0x000fca00087fe4ff */
[----:B------:R-:W1:Y:S01]  /*0390*/  LDG.E.64 R14, desc[UR14][R20.64] ;  /* 0x0000000e140e7981 */ /* 0x000e62000c1e1b00 */
[----:B0-----:R-:W0:Y:S01]  /*03a0*/  MUFU.RCP64H R17, R11 ;  /* 0x0000000b00117308 */ /* 0x001e220000001800 */
[----:B------:R-:W-:Y:S01]  /*03b0*/  IMAD.MOV.U32 R16, RZ, RZ, 0x1 ;  /* 0x00000001ff107424 */ /* 0x000fe200078e00ff */
[----:B------:R-:W-:Y:S01]  /*03c0*/  UIADD3 UR10, UPT, UPT, UR10, 0x8, URZ ;  /* 0x000000080a0a7890 */ /* 0x000fe2000fffe0ff */
[----:B----4-:R-:W-:Y:S01]  /*03d0*/  MOV R27, 0x8 ;  /* 0x00000008001b7802 */ /* 0x010fe20000000f00 */
[----:B------:R-:W-:Y:S02]  /*03e0*/  BSSY.RECONVERGENT B1, `(.L_x_292) ;  /* 0x0000015000017945 */ /* 0x000fe40003800200 */
[----:B------:R-:W-:Y:S02]  /*03f0*/  UISETP.NE.AND UP0, UPT, UR10, URZ, UPT ;  /* 0x000000ff0a00728c */ /* 0x000fe4000bf05270 */
[----:B------:R-:W-:Y:S01]  /*0400*/  IMAD.WIDE R26, R8, R27, UR6 ;  /* 0x00000006081a7e25 */ /* 0x000fe2000f8e021b */
        /* <DEDUP_REMOVED lines=17> */
[----:B---3--:R-:W-:Y:S05]  /*0520*/  CALL.REL.NOINC `($__internal_1_$__cuda_sm20_div_rn_f64_full) ;  /* 0x0000003400d07944 */ /* 0x008fea0003c00000 */
.L_x_293:
[----:B---3--:R-:W-:Y:S05]  /*0530*/  BSYNC.RECONVERGENT B1 ;  /* 0x0000000000017941 */ /* 0x008fea0003800200 */
.L_x_292:
        /* <DEDUP_REMOVED lines=26> */
[----:B------:R-:W-:Y:S05]  /*06e0*/  CALL.REL.NOINC `($__internal_1_$__cuda_sm20_div_rn_f64_full) ;  /* 0x0000003400607944 */ /* 0x000fea0003c00000 */
.L_x_295:
[----:B------:R-:W-:Y:S05]  /*06f0*/  BSYNC.RECONVERGENT B1 ;  /* 0x0000000000017941 */ /* 0x000fea0003800200 */
.L_x_294:
[----:B------:R-:W-:-:S04]  /*0700*/  IADD3 R26, P0, PT, R26, UR18, RZ ;  /* 0x000000121a1a7c10 */ /* 0x000fc8000ff1e0ff */
[----:B------:R-:W-:-:S05]  /*0710*/  IADD3.X R27, PT, PT, R27, UR19, RZ, P0, !PT ;  /* 0x000000131b1b7c10 */ /* 0x000fca00087fe4ff */
        /* <DEDUP_REMOVED lines=23> */
.L_x_297:
[----:B------:R-:W-:Y:S05]  /*0890*/  BSYNC.RECONVERGENT B1 ;  /* 0x0000000000017941 */ /* 0x000fea0003800200 */
.L_x_296:
        /* <DEDUP_REMOVED lines=23> */
.L_x_299:
[----:B------:R-:W-:Y:S05]  /*0a10*/  BSYNC.RECONVERGENT B1 ;  /* 0x0000000000017941 */ /* 0x000fea0003800200 */
.L_x_298:
        /* <DEDUP_REMOVED lines=23> */
.L_x_301:
[----:B------:R-:W-:Y:S05]  /*0b90*/  BSYNC.RECONVERGENT B1 ;  /* 0x0000000000017941 */ /* 0x000fea0003800200 */
.L_x_300:
        /* <DEDUP_REMOVED lines=23> */
.L_x_303:
[----:B------:R-:W-:Y:S05]  /*0d10*/  BSYNC.RECONVERGENT B1 ;  /* 0x0000000000017941 */ /* 0x000fea0003800200 */
.L_x_302:
        /* <DEDUP_REMOVED lines=23> */
.L_x_305:
[----:B------:R-:W-:Y:S05]  /*0e90*/  BSYNC.RECONVERGENT B1 ;  /* 0x0000000000017941 */ /* 0x000fea0003800200 */
.L_x_304:
        /* <DEDUP_REMOVED lines=23> */
.L_x_307:
[----:B------:R-:W-:Y:S05]  /*1010*/  BSYNC.RECONVERGENT B1 ;  /* 0x0000000000017941 */ /* 0x000fea0003800200 */
.L_x_306:
[----:B------:R4:W-:Y:S01]  /*1020*/  STG.E.64 desc[UR14][R26.64+0x1800], R30 ;  /* 0x0018001e1a007986 */ /* 0x0009e2000c101b0e */
[----:B------:R-:W-:Y:S02]  /*1030*/  IADD3 R6, P0, PT, R6, 0x2000, RZ ;  /* 0x0000200006067810 */ /* 0x000fe40007f1e0ff */
[----:B------:R-:W-:-:S03]  /*1040*/  IADD3 R8, PT, PT, R8, 0x400, RZ ;  /* 0x0000040008087810 */ /* 0x000fc60007ffe0ff */
[----:B------:R-:W-:Y:S01]  /*1050*/  IMAD.X R7, RZ, RZ, R7, P0 ;  /* 0x000000ffff077224 */ /* 0x000fe200000e0607 */
[----:B------:R-:W-:Y:S07]  /*1060*/  BRA.U UP0, `(.L_x_308) ;  /* 0xfffffff100c07547 */ /* 0x000fee000b83ffff */
.L_x_291:
        /* <DEDUP_REMOVED lines=20> */
[----:B----4-:R-:W-:Y:S02]  /*11b0*/  DMUL R30, R16, R20 ;  /* 0x00000014101e7228 */ /* 0x010fe40000000000 */
        /* <DEDUP_REMOVED lines=10> */
.L_x_311:
[----:B------:R-:W-:Y:S05]  /*1260*/  BSYNC.RECONVERGENT B1 ;  /* 0x0000000000017941 */ /* 0x000fea0003800200 */
.L_x_310:
        /* <DEDUP_REMOVED lines=26> */
.L_x_313:
[----:B------:R-:W-:Y:S05]  /*1410*/  BSYNC.RECONVERGENT B1 ;  /* 0x0000000000017941 */ /* 0x000fea0003800200 */
.L_x_312:
        /* <DEDUP_REMOVED lines=23> */
[----:B------:R-:W-:Y:S05]  /*1590*/  CALL.REL.NOINC `($__internal_1_$__cuda_sm20_div_rn_f64_full) ;  /* 0x0000002400b47944 */ /* 0x000fea0003c00000 */
.L_x_315:
[----:B------:R-:W-:Y:S05]  /*15a0*/  BSYNC.RECONVERGENT B1 ;  /* 0x0000000000017941 */ /* 0x000fea0003800200 */
.L_x_314:
        /* <DEDUP_REMOVED lines=24> */
.L_x_317:
[----:B------:R-:W-:Y:S05]  /*1730*/  BSYNC.RECONVERGENT B1 ;  /* 0x0000000000017941 */ /* 0x000fea0003800200 */
.L_x_316:
[----:B------:R1:W-:Y:S01]  /*1740*/  STG.E.64 desc[UR14][R6.64+0xc00], R30 ;  /* 0x000c001e06007986 */ /* 0x0003e2000c101b0e */
[----:B------:R-:W-:-:S07]  /*1750*/  VIADD R5, R5, 0x4 ;  /* 0x0000000405057836 */ /* 0x000fce0000000000 */
.L_x_309:
[----:B------:R-:W-:-:S13]  /*1760*/  ISETP.NE.AND P0, PT, RZ, UR6, PT ;  /* 0x00000006ff007c0c */ /* 0x000fda000bf05270 */
[----:B------:R-:W-:Y:S05]  /*1770*/  @!P0 EXIT ;  /* 0x000000000000894d */ /* 0x000fea0003800000 */
[----:B------:R-:W-:-:S09]  /*1780*/  UISETP.NE.AND UP0, UPT, UR6, 0x1, UPT ;  /* 0x000000010600788c */ /* 0x000fd2000bf05270 */
[----:B------:R-:W-:Y:S05]  /*1790*/  BRA.U !UP0, `(.L_x_318) ;  /* 0x0000000108dc7547 */ /* 0x000fea000b800000 */
[----:B-1----:R-:W-:Y:S01]  /*17a0*/  IMAD R7, R5, 0x80, R2 ;  /* 0x0000008005077824 */ /* 0x002fe200078e0202 */
[----:B0-----:R-:W0:Y:S01]  /*17b0*/  MUFU.RCP64H R17, R11 ;  /* 0x0000000b00117308 */ /* 0x001e220000001800 */
[----:B------:R-:W-:Y:S01]  /*17c0*/  MOV R16, 0x1 ;  /* 0x0000000100107802 */ /* 0x000fe20000000f00 */
        /* <DEDUP_REMOVED lines=22> */
.L_x_320:
[----:B------:R-:W-:Y:S05]  /*1930*/  BSYNC.RECONVERGENT B1 ;  /* 0x0000000000017941 */ /* 0x000fea0003800200 */
.L_x_319:
[----:B------:R-:W-:Y:S01]  /*1940*/  IMAD.MOV.U32 R6, RZ, RZ, 0x8 ;  /* 0x00000008ff067424 */ /* 0x000fe200078e00ff */
[----:B------:R-:W0:Y:S01]  /*1950*/  MUFU.RCP64H R9, R11 ;  /* 0x0000000b00097308 */ /* 0x000e220000001800 */
[----:B------:R-:W-:Y:S01]  /*1960*/  IMAD.MOV.U32 R8, RZ, RZ, 0x1 ;  /* 0x00000001ff087424 */ /* 0x000fe200078e00ff */
[----:B------:R-:W1:Y:S01]  /*1970*/  LDCU.64 UR6, c[0x0][0x388] ;  /* 0x00007100ff0677ac */ /* 0x000e620008000a00 */
        /* <DEDUP_REMOVED lines=22> */
.L_x_322:
[----:B------:R-:W-:Y:S05]  /*1ae0*/  BSYNC.RECONVERGENT B1 ;  /* 0x0000000000017941 */ /* 0x000fea0003800200 */
.L_x_321:
[----:B------:R2:W-:Y:S01]  /*1af0*/  STG.E.64 desc[UR14][R6.64+0x400], R30 ;  /* 0x0004001e06007986 */ /* 0x0005e2000c101b0e */
[----:B------:R-:W-:-:S07]  /*1b00*/  VIADD R5, R5, 0x2 ;  /* 0x0000000205057836 */ /* 0x000fce0000000000 */
.L_x_318:
[----:B------:R-:W3:Y:S02]  /*1b10*/  LDC R0, c[0x0][0x384] ;  /* 0x0000e100ff007b82 */ /* 0x000ee40000000800 */
[----:B---3--:R-:W-:-:S04]  /*1b20*/  LOP3.LUT R0, R0, 0x1, RZ, 0xc0, !PT ;  /* 0x0000000100007812 */ /* 0x008fc800078ec0ff */
[----:B------:R-:W-:-:S13]  /*1b30*/  ISETP.NE.U32.AND P0, PT, R0, 0x1, PT ;  /* 0x000000010000780c */ /* 0x000fda0003f05070 */
[----:B------:R-:W-:Y:S05]  /*1b40*/  @P0 EXIT ;  /* 0x000000000000094d */ /* 0x000fea0003800000 */
[----:B------:R-:W-:Y:S01]  /*1b50*/  IMAD R5, R5, 0x80, R2 ;  /* 0x0000008005057824 */ /* 0x000fe200078e0202 */
[----:B0-----:R-:W1:Y:S01]  /*1b60*/  MUFU.RCP64H R3, R11 ;  /* 0x0000000b00037308 */ /* 0x001e620000001800 */
[----:B------:R-:W0:Y:S02]  /*1b70*/  LDCU.64 UR6, c[0x0][0x388] ;  /* 0x00007100ff0677ac */ /* 0x000e240008000a00 */
        /* <DEDUP_REMOVED lines=22> */
.L_x_324:
[----:B------:R-:W-:Y:S05]  /*1ce0*/  BSYNC.RECONVERGENT B1 ;  /* 0x0000000000017941 */ /* 0x000fea0003800200 */
.L_x_323:
[----:B------:R-:W-:-:S05]  /*1cf0*/  MOV R2, 0x8 ;  /* 0x0000000800027802 */ /* 0x000fca0000000f00 */
[----:B------:R-:W-:-:S05]  /*1d00*/  IMAD.WIDE R2, R5, R2, UR4 ;  /* 0x0000000405027e25 */ /* 0x000fca000f8e0202 */
[----:B------:R-:W-:Y:S01]  /*1d10*/  STG.E.64 desc[UR14][R2.64], R30 ;  /* 0x0000001e02007986 */ /* 0x000fe2000c101b0e */
[----:B------:R-:W-:Y:S05]  /*1d20*/  EXIT ;  /* 0x000000000000794d */ /* 0x000fea0003800000 */
.L_x_290:
        /* <DEDUP_REMOVED lines=13> */
.L_x_358:
[C---:B------:R-:W-:Y:S01]  /*1e00*/  IMAD R11, R8.reuse, 0x80, R2 ;  /* 0x00000080080b7824 */ /* 0x040fe200078e0202 */
[----:B------:R-:W-:Y:S01]  /*1e10*/  BSSY.RECONVERGENT B1, `(.L_x_326) ;  /* 0x0000020000017945 */ /* 0x000fe20003800200 */
[----:B------:R-:W-:-:S03]  /*1e20*/  VIADD R8, R8, 0x8 ;  /* 0x0000000808087836 */ /* 0x000fc60000000000 */
[----:B------:R-:W-:Y:S02]  /*1e30*/  ISETP.GE.AND P0, PT, R11, UR17, PT ;  /* 0x000000110b007c0c */ /* 0x000fe4000bf06270 */
[----:B------:R-:W-:-:S11]  /*1e40*/  ISETP.NE.AND P1, PT, R8, R5, PT ;  /* 0x000000050800720c */ /* 0x000fd60003f25270 */
[----:B01234-:R-:W-:Y:S05]  /*1e50*/  @P0 BRA `(.L_x_327) ;  /* 0x00000000006c0947 */ /* 0x01ffea0003800000 */
[----:B------:R-:W-:-:S06]  /*1e60*/  IMAD.WIDE.U32 R14, R11, 0x8, R12 ;  /* 0x000000080b0e7825 */ /* 0x000fcc00078e000c */
[----:B------:R-:W1:Y:S01]  /*1e70*/  LDG.E.64 R14, desc[UR14][R14.64] ;  /* 0x0000000e0e0e7981 */ /* 0x000e62000c1e1b00 */
[----:B0-----:R-:W0:Y:S01]  /*1e80*/  MUFU.RCP64H R17, R7 ;  /* 0x0000000700117308 */ /* 0x001e220000001800 */
[----:B------:R-:W-:Y:S01]  /*1e90*/  HFMA2 R16, -RZ, RZ, 0, 5.9604644775390625e-08 ;  /* 0x00000001ff107431 */ /* 0x000fe200000001ff */
        /* <DEDUP_REMOVED lines=19> */
.L_x_329:
[----:B------:R-:W-:Y:S05]  /*1fd0*/  BSYNC.RECONVERGENT B2 ;  /* 0x0000000000027941 */ /* 0x000fea0003800200 */
.L_x_328:
[----:B------:R-:W-:-:S04]  /*1fe0*/  IMAD.MOV.U32 R14, RZ, RZ, 0x8 ;  /* 0x00000008ff0e7424 */ /* 0x000fc800078e00ff */
[----:B------:R-:W-:-:S05]  /*1ff0*/  IMAD.WIDE.U32 R14, R11, R14, UR4 ;  /* 0x000000040b0e7e25 */ /* 0x000fca000f8e000e */
[----:B------:R2:W-:Y:S02]  /*2000*/  STG.E.64 desc[UR14][R14.64], R30 ;  /* 0x0000001e0e007986 */ /* 0x0005e4000c101b0e */
.L_x_327:
[----:B-1----:R-:W-:Y:S05]  /*2010*/  BSYNC.RECONVERGENT B1 ;  /* 0x0000000000017941 */ /* 0x002fea0003800200 */
.L_x_326:
        /* <DEDUP_REMOVED lines=9> */
[----:B------:R-:W-:Y:S01]  /*20b0*/  MOV R18, 0x1 ;  /* 0x0000000100127802 */ /* 0x000fe20000000f00 */
        /* <DEDUP_REMOVED lines=19> */
.L_x_333:
[----:B------:R-:W-:Y:S05]  /*21f0*/  BSYNC.RECONVERGENT B2 ;  /* 0x0000000000027941 */ /* 0x000fea0003800200 */
.L_x_332:
[----:B------:R1:W-:Y:S02]  /*2200*/  STG.E.64 desc[UR14][R14.64], R30 ;  /* 0x0000001e0e007986 */ /* 0x0003e4000c101b0e */
.L_x_331:
[----:B------:R-:W-:Y:S05]  /*2210*/  BSYNC.RECONVERGENT B1 ;  /* 0x0000000000017941 */ /* 0x000fea0003800200 */
.L_x_330:
[----:B------:R-:W-:Y:S01]  /*2220*/  VIADD R0, R11, 0x100 ;  /* 0x000001000b007836 */ /* 0x000fe20000000000 */
[----:B------:R-:W-:Y:S04]  /*2230*/  BSSY.RECONVERGENT B1, `(.L_x_334) ;  /* 0x000001b000017945 */ /* 0x000fe80003800200 */
        /* <DEDUP_REMOVED lines=24> */
.L_x_337:
[----:B------:R-:W-:Y:S05]  /*23c0*/  BSYNC.RECONVERGENT B2 ;  /* 0x0000000000027941 */ /* 0x000fea0003800200 */
.L_x_336:
[----:B------:R2:W-:Y:S02]  /*23d0*/  STG.E.64 desc[UR14][R14.64+0x400], R30 ;  /* 0x0004001e0e007986 */ /* 0x0005e4000c101b0e */
.L_x_335:
[----:B------:R-:W-:Y:S05]  /*23e0*/  BSYNC.RECONVERGENT B1 ;  /* 0x0000000000017941 */ /* 0x000fea0003800200 */
.L_x_334:
        /* <DEDUP_REMOVED lines=26> */
.L_x_341:
[----:B------:R-:W-:Y:S05]  /*2590*/  BSYNC.RECONVERGENT B2 ;  /* 0x0000000000027941 */ /* 0x000fea0003800200 */
.L_x_340:
[----:B------:R3:W-:Y:S02]  /*25a0*/  STG.E.64 desc[UR14][R14.64+0x800], R30 ;  /* 0x0008001e0e007986 */ /* 0x0007e4000c101b0e */
.L_x_339:
[----:B------:R-:W-:Y:S05]  /*25b0*/  BSYNC.RECONVERGENT B1 ;  /* 0x0000000000017941 */ /* 0x000fea0003800200 */
.L_x_338:
[----:B------:R-:W-:Y:S01]  /*25c0*/  VIADD R0, R11, 0x200 ;  /* 0x000002000b007836 */ /* 0x000fe20000000000 */
[----:B------:R-:W-:Y:S04]  /*25d0*/  BSSY.RECONVERGENT B1, `(.L_x_342) ;  /* 0x000001b000017945 */ /* 0x000fe80003800200 */
[----:B------:R-:W-:-:S13]  /*25e0*/  ISETP.GE.AND P0, PT, R0, UR17, PT ;  /* 0x0000001100007c0c */ /* 0x000fda000bf06270 */
[----:B------:R-:W-:Y:S05]  /*25f0*/  @P0 BRA `(.L_x_343) ;  /* 0x0000000000600947 */ /* 0x000fea0003800000 */
[----:B------:R-:W4:Y:S01]  /*2600*/  LDG.E.64 R16, desc[UR14][R26.64+0xc00] ;  /* 0x000c000e1a107981 */ /* 0x000f22000c1e1b00 */
        /* <DEDUP_REMOVED lines=21> */
.L_x_345:
[----:B------:R-:W-:Y:S05]  /*2760*/  BSYNC.RECONVERGENT B2 ;  /* 0x0000000000027941 */ /* 0x000fea0003800200 */
.L_x_344:
[----:B------:R4:W-:Y:S02]  /*2770*/  STG.E.64 desc[UR14][R14.64+0xc00], R30 ;  /* 0x000c001e0e007986 */ /* 0x0009e4000c101b0e */
.L_x_343:
[----:B------:R-:W-:Y:S05]  /*2780*/  BSYNC.RECONVERGENT B1 ;  /* 0x0000000000017941 */ /* 0x000fea0003800200 */
.L_x_342:
        /* <DEDUP_REMOVED lines=26> */
.L_x_349:
[----:B------:R-:W-:Y:S05]  /*2930*/  BSYNC.RECONVERGENT B2 ;  /* 0x0000000000027941 */ /* 0x000fea0003800200 */
.L_x_348:
[----:B------:R0:W-:Y:S02]  /*2940*/  STG.E.64 desc[UR14][R14.64+0x1000], R30 ;  /* 0x0010001e0e007986 */ /* 0x0001e4000c101b0e */
.L_x_347:
[----:B------:R-:W-:Y:S05]  /*2950*/  BSYNC.RECONVERGENT B1 ;  /* 0x0000000000017941 */ /* 0x000fea0003800200 */
.L_x_346:
        /* <DEDUP_REMOVED lines=26> */
.L_x_353:
[----:B------:R-:W-:Y:S05]  /*2b00*/  BSYNC.RECONVERGENT B2 ;  /* 0x0000000000027941 */ /* 0x000fea0003800200 */
.L_x_352:
[----:B------:R0:W-:Y:S02]  /*2b10*/  STG.E.64 desc[UR14][R14.64+0x1400], R30 ;  /* 0x0014001e0e007986 */ /* 0x0001e4000c101b0e */
.L_x_351:
[----:B------:R-:W-:Y:S05]  /*2b20*/  BSYNC.RECONVERGENT B1 ;  /* 0x0000000000017941 */ /* 0x000fea0003800200 */
.L_x_350:
[----:B------:R-:W-:Y:S01]  /*2b30*/  VIADD R11, R11, 0x380 ;  /* 0x000003800b0b7836 */ /* 0x000fe20000000000 */
[----:B------:R-:W-:Y:S04]  /*2b40*/  BSSY.RECONVERGENT B1, `(.L_x_354) ;  /* 0x000001b000017945 */ /* 0x000fe80003800200 */
[----:B------:R-:W-:-:S13]  /*2b50*/  ISETP.GE.AND P0, PT, R11, UR17, PT ;  /* 0x000000110b007c0c */ /* 0x000fda000bf06270 */
[----:B------:R-:W-:Y:S05]  /*2b60*/  @P0 BRA `(.L_x_355) ;  /* 0x0000000000600947 */ /* 0x000fea0003800000 */
[----:B------:R-:W5:Y:S01]  /*2b70*/  LDG.E.64 R26, desc[UR14][R26.64+0x1800] ;  /* 0x0018000e1a1a7981 */ /* 0x000f62000c1e1b00 */
        /* <DEDUP_REMOVED lines=21> */
.L_x_357:
[----:B------:R-:W-:Y:S05]  /*2cd0*/  BSYNC.RECONVERGENT B2 ;  /* 0x0000000000027941 */ /* 0x000fea0003800200 */
.L_x_356:
[----:B------:R0:W-:Y:S02]  /*2ce0*/  STG.E.64 desc[UR14][R14.64+0x1800], R30 ;  /* 0x0018001e0e007986 */ /* 0x0001e4000c101b0e */
.L_x_355:
[----:B------:R-:W-:Y:S05]  /*2cf0*/  BSYNC.RECONVERGENT B1 ;  /* 0x0000000000017941 */ /* 0x000fea0003800200 */
.L_x_354:
[----:B------:R-:W-:Y:S05]  /*2d00*/  @P1 BRA `(.L_x_358) ;  /* 0xfffffff0003c1947 */ /* 0x000fea000383ffff */
.L_x_325:
[----:B------:R-:W-:-:S13]  /*2d10*/  ISETP.NE.AND P0, PT, RZ, UR7, PT ;  /* 0x00000007ff007c0c */ /* 0x000fda000bf05270 */
[----:B------:R-:W-:Y:S05]  /*2d20*/  @!P0 EXIT ;  /* 0x000000000000894d */ /* 0x000fea0003800000 */
[----:B------:R-:W5:Y:S01]  /*2d30*/  LDCU UR6, c[0x0][0x384] ;  /* 0x00007080ff0677ac */ /* 0x000f620008000800 */
[----:B------:R-:W-:Y:S02]  /*2d40*/  UISETP.GE.U32.AND UP0, UPT, UR7, 0x4, UPT ;  /* 0x000000040700788c */ /* 0x000fe4000bf06070 */
[----:B-----5:R-:W-:-:S07]  /*2d50*/  ULOP3.LUT UR6, UR6, 0x3, URZ, 0xc0, !UPT ;  /* 0x0000000306067892 */ /* 0x020fce000f8ec0ff */
[----:B------:R-:W-:Y:S05]  /*2d60*/  BRA.U !UP0, `(.L_x_359) ;  /* 0x0000000908147547 */ /* 0x000fea000b800000 */
[----:B------:R-:W-:Y:S01]  /*2d70*/  IMAD R11, R5, 0x80, R2 ;  /* 0x00000080050b7824 */ /* 0x000fe200078e0202 */
[----:B------:R-:W-:Y:S04]  /*2d80*/  BSSY.RECONVERGENT B1, `(.L_x_360) ;  /* 0x000001f000017945 */ /* 0x000fe80003800200 */
        /* <DEDUP_REMOVED lines=25> */
[----:B------:R-:W-:Y:S05]  /*2f20*/  CALL.REL.NOINC `($__internal_1_$__cuda_sm20_div_rn_f64_full) ;  /* 0x0000000c00507944 */ /* 0x000fea0003c00000 */
.L_x_363:
[----:B------:R-:W-:Y:S05]  /*2f30*/  BSYNC.RECONVERGENT B2 ;  /* 0x0000000000027941 */ /* 0x000fea0003800200 */
.L_x_362:
[----:B------:R-:W-:-:S04]  /*2f40*/  IMAD.MOV.U32 R8, RZ, RZ, 0x8 ;  /* 0x00000008ff087424 */ /* 0x000fc800078e00ff */
[----:B------:R-:W-:-:S05]  /*2f50*/  IMAD.WIDE R8, R11, R8, UR4 ;  /* 0x000000040b087e25 */ /* 0x000fca000f8e0208 */
[----:B------:R0:W-:Y:S02]  /*2f60*/  STG.E.64 desc[UR14][R8.64], R30 ;  /* 0x0000001e08007986 */ /* 0x0001e4000c101b0e */
.L_x_361:
[----:B------:R-:W-:Y:S05]  /*2f70*/  BSYNC.RECONVERGENT B1 ;  /* 0x0000000000017941 */ /* 0x000fea0003800200 */
.L_x_360:
[----:B01234-:R-:W-:Y:S01]  /*2f80*/  VIADD R15, R11, 0x80 ;  /* 0x000000800b0f7836 */ /* 0x01ffe20000000000 */
[----:B------:R-:W-:Y:S04]  /*2f90*/  BSSY.RECONVERGENT B1, `(.L_x_364) ;  /* 0x000001f000017945 */ /* 0x000fe80003800200 */
[----:B------:R-:W-:-:S13]  /*2fa0*/  ISETP.GE.AND P0, PT, R15, UR17, PT ;  /* 0x000000110f007c0c */ /* 0x000fda000bf06270 */
[----:B------:R-:W-:Y:S05]  /*2fb0*/  @P0 BRA `(.L_x_365) ;  /* 0x0000000000700947 */ /* 0x000fea0003800000 */
[----:B------:R-:W-:Y:S01]  /*2fc0*/  IMAD.WIDE R8, R15, 0x8, R12 ;  /* 0x000000080f087825 */ /* 0x000fe200078e020c */
        /* <DEDUP_REMOVED lines=23> */
.L_x_367:
[----:B------:R-:W-:Y:S05]  /*3140*/  BSYNC.RECONVERGENT B2 ;  /* 0x0000000000027941 */ /* 0x000fea0003800200 */
.L_x_366:
[----:B------:R-:W-:-:S04]  /*3150*/  IMAD.MOV.U32 R8, RZ, RZ, 0x8 ;  /* 0x00000008ff087424 */ /* 0x000fc800078e00ff */
[----:B------:R-:W-:-:S05]  /*3160*/  IMAD.WIDE R8, R15, R8, UR4 ;  /* 0x000000040f087e25 */ /* 0x000fca000f8e0208 */
[----:B------:R0:W-:Y:S02]  /*3170*/  STG.E.64 desc[UR14][R8.64], R30 ;  /* 0x0000001e08007986 */ /* 0x0001e4000c101b0e */
.L_x_365:
[----:B------:R-:W-:Y:S05]  /*3180*/  BSYNC.RECONVERGENT B1 ;  /* 0x0000000000017941 */ /* 0x000fea0003800200 */
.L_x_364:
        /* <DEDUP_REMOVED lines=28> */
.L_x_371:
[----:B------:R-:W-:Y:S05]  /*3350*/  BSYNC.RECONVERGENT B2 ;  /* 0x0000000000027941 */ /* 0x000fea0003800200 */
.L_x_370:
[----:B------:R-:W-:-:S04]  /*3360*/  IMAD.MOV.U32 R8, RZ, RZ, 0x8 ;  /* 0x00000008ff087424 */ /* 0x000fc800078e00ff */
[----:B------:R-:W-:-:S05]  /*3370*/  IMAD.WIDE R8, R15, R8, UR4 ;  /* 0x000000040f087e25 */ /* 0x000fca000f8e0208 */
[----:B------:R1:W-:Y:S02]  /*3380*/  STG.E.64 desc[UR14][R8.64], R30 ;  /* 0x0000001e08007986 */ /* 0x0003e4000c101b0e */
.L_x_369:
[----:B------:R-:W-:Y:S05]  /*3390*/  BSYNC.RECONVERGENT B1 ;  /* 0x0000000000017941 */ /* 0x000fea0003800200 */
.L_x_368:
        /* <DEDUP_REMOVED lines=28> */
.L_x_375:
[----:B------:R-:W-:Y:S05]  /*3560*/  BSYNC.RECONVERGENT B2 ;  /* 0x0000000000027941 */ /* 0x000fea0003800200 */
.L_x_374:
[----:B------:R-:W-:-:S04]  /*3570*/  IMAD.MOV.U32 R8, RZ, RZ, 0x8 ;  /* 0x00000008ff087424 */ /* 0x000fc800078e00ff */
[----:B------:R-:W-:-:S05]  /*3580*/  IMAD.WIDE R8, R11, R8, UR4 ;  /* 0x000000040b087e25 */ /* 0x000fca000f8e0208 */
[----:B------:R2:W-:Y:S02]  /*3590*/  STG.E.64 desc[UR14][R8.64], R30 ;  /* 0x0000001e08007986 */ /* 0x0005e4000c101b0e */
.L_x_373:
[----:B------:R-:W-:Y:S05]  /*35a0*/  BSYNC.RECONVERGENT B1 ;  /* 0x0000000000017941 */ /* 0x000fea0003800200 */
.L_x_372:
[----:B------:R-:W-:-:S07]  /*35b0*/  VIADD R5, R5, 0x4 ;  /* 0x0000000405057836 */ /* 0x000fce0000000000 */
.L_x_359:
        /* <DEDUP_REMOVED lines=32> */
.L_x_380:
[----:B------:R-:W-:Y:S05]  /*37c0*/  BSYNC.RECONVERGENT B2 ;  /* 0x0000000000027941 */ /* 0x000fea0003800200 */
.L_x_379:
[----:B------:R-:W-:-:S04]  /*37d0*/  IMAD.MOV.U32 R8, RZ, RZ, 0x8 ;  /* 0x00000008ff087424 */ /* 0x000fc800078e00ff */
[----:B------:R-:W-:-:S05]  /*37e0*/  IMAD.WIDE R8, R11, R8, UR4 ;  /* 0x000000040b087e25 */ /* 0x000fca000f8e0208 */
[----:B------:R0:W-:Y:S02]  /*37f0*/  STG.E.64 desc[UR14][R8.64], R30 ;  /* 0x0000001e08007986 */ /* 0x0001e4000c101b0e */
.L_x_378:
[----:B------:R-:W-:Y:S05]  /*3800*/  BSYNC.RECONVERGENT B1 ;  /* 0x0000000000017941 */ /* 0x000fea0003800200 */
.L_x_377:
[----:B------:R-:W-:Y:S01]  /*3810*/  VIADD R11, R11, 0x80 ;  /* 0x000000800b0b7836 */ /* 0x000fe20000000000 */
        /* <DEDUP_REMOVED lines=27> */
.L_x_384:
[----:B------:R-:W-:Y:S05]  /*39d0*/  BSYNC.RECONVERGENT B2 ;  /* 0x0000000000027941 */ /* 0x000fea0003800200 */
.L_x_383:
[----:B------:R-:W-:-:S04]  /*39e0*/  IMAD.MOV.U32 R8, RZ, RZ, 0x8 ;  /* 0x00000008ff087424 */ /* 0x000fc800078e00ff */
[----:B------:R-:W-:-:S05]  /*39f0*/  IMAD.WIDE R8, R11, R8, UR4 ;  /* 0x000000040b087e25 */ /* 0x000fca000f8e0208 */
[----:B------:R0:W-:Y:S02]  /*3a00*/  STG.E.64 desc[UR14][R8.64], R30 ;  /* 0x0000001e08007986 */ /* 0x0001e4000c101b0e */
.L_x_382:
[----:B------:R-:W-:Y:S05]  /*3a10*/  BSYNC.RECONVERGENT B1 ;  /* 0x0000000000017941 */ /* 0x000fea0003800200 */
.L_x_381:
[----:B------:R-:W-:-:S07]  /*3a20*/  VIADD R5, R5, 0x2 ;  /* 0x0000000205057836 */ /* 0x000fce0000000000 */
.L_x_376:
[----:B------:R-:W5:Y:S02]  /*3a30*/  LDC R0, c[0x0][0x384] ;  /* 0x0000e100ff007b82 */ /* 0x000f640000000800 */
[----:B-----5:R-:W-:-:S04]  /*3a40*/  LOP3.LUT R0, R0, 0x1, RZ, 0xc0, !PT ;  /* 0x0000000100007812 */ /* 0x020fc800078ec0ff */
[----:B------:R-:W-:-:S13]  /*3a50*/  ISETP.NE.U32.AND P0, PT, R0, 0x1, PT ;  /* 0x000000010000780c */ /* 0x000fda0003f05070 */
[----:B------:R-:W-:Y:S05]  /*3a60*/  @P0 EXIT ;  /* 0x000000000000094d */ /* 0x000fea0003800000 */
[----:B------:R-:W-:-:S04]  /*3a70*/  LEA R5, R5, R2, 0x7 ;  /* 0x0000000205057211 */ /* 0x000fc800078e38ff */
        /* <DEDUP_REMOVED lines=26> */
.L_x_386:
[----:B------:R-:W-:Y:S05]  /*3c20*/  BSYNC.RECONVERGENT B1 ;  /* 0x0000000000017941 */ /* 0x000fea0003800200 */
.L_x_385:
[----:B------:R-:W-:-:S04]  /*3c30*/  IMAD.MOV.U32 R2, RZ, RZ, 0x8 ;  /* 0x00000008ff027424 */ /* 0x000fc800078e00ff */
[----:B------:R-:W-:-:S05]  /*3c40*/  IMAD.WIDE R2, R5, R2, UR4 ;  /* 0x0000000405027e25 */ /* 0x000fca000f8e0202 */
[----:B------:R-:W-:Y:S01]  /*3c50*/  STG.E.64 desc[UR14][R2.64], R30 ;  /* 0x0000001e02007986 */ /* 0x000fe2000c101b0e */
[----:B------:R-:W-:Y:S05]  /*3c60*/  EXIT ;  /* 0x000000000000794d */ /* 0x000fea0003800000 */
        .weak           $__internal_1_$__cuda_sm20_div_rn_f64_full
        .type           $__internal_1_$__cuda_sm20_div_rn_f64_full,@function
        .size           $__internal_1_$__cuda_sm20_div_rn_f64_full,(.L_x_451 - $__internal_1_$__cuda_sm20_div_rn_f64_full)
$__internal_1_$__cuda_sm20_div_rn_f64_full:
        /* <DEDUP_REMOVED lines=67> */
.L_x_388:
        /* <DEDUP_REMOVED lines=16> */
.L_x_391:
[----:B------:R-:W-:Y:S02]  /*41a0*/  LOP3.LUT R31, R19, 0x80000, RZ, 0xfc, !PT ;  /* 0x00080000131f7812 */ /* 0x000fe400078efcff */
[----:B------:R-:W-:Y:S01]  /*41b0*/  MOV R30, R18 ;  /* 0x00000012001e7202 */ /* 0x000fe20000000f00 */
[----:B------:R-:W-:Y:S06]  /*41c0*/  BRA `(.L_x_389) ;  /* 0x0000000000087947 */ /* 0x000fec0003800000 */
.L_x_390:
[----:B------:R-:W-:Y:S01]  /*41d0*/  LOP3.LUT R31, R21, 0x80000, RZ, 0xfc, !PT ;  /* 0x00080000151f7812 */ /* 0x000fe200078efcff */
[----:B------:R-:W-:-:S07]  /*41e0*/  IMAD.MOV.U32 R30, RZ, RZ, R20 ;  /* 0x000000ffff1e7224 */ /* 0x000fce00078e0014 */
.L_x_389:
[----:B------:R-:W-:Y:S05]  /*41f0*/  BSYNC.RECONVERGENT B0 ;  /* 0x0000000000007941 */ /* 0x000fea0003800200 */
.L_x_387:
[----:B------:R-:W-:Y:S02]  /*4200*/  IMAD.MOV.U32 R16, RZ, RZ, R0 ;  /* 0x000000ffff107224 */ /* 0x000fe400078e0000 */
[----:B------:R-:W-:-:S04]  /*4210*/  IMAD.MOV.U32 R17, RZ, RZ, 0x0 ;  /* 0x00000000ff117424 */ /* 0x000fc800078e00ff */
[----:B------:R-:W-:Y:S05]  /*4220*/  RET.REL.NODEC R16 `(_ZN3cub18CUB_300001_SM_10006detail9transform16transform_kernelINS2_10policy_hubILb1EN4cuda3std3__45tupleIJN6thrust24THRUST_300001_SM_1000_NS6detail15normal_iteratorINSA_10device_ptrIdEEEEEEEE10policy1000Ei12calcular_varSF_JPdEEEvT0_iT1_T2_DpNS2_10kernel_argIT3_EE) ;  /* 0xffffffbc10747950 */ /* 0x000fea0003c3ffff */
.L_x_392:
        /* <DEDUP_REMOVED lines=13> */
.L_x_451:


//--------------------- .text._ZN3cub18CUB_300001_SM_10006detail9transform16transform_kernelINS2_10policy_hubILb0EN4cuda3std3__45tupleIJN6thrust24THRUST_300001_SM_1000_NS6detail15normal_iteratorINSA_10device_ptrIdEEEESF_EEEE10policy1000ElNS7_5minusIdEESF_JPdSL_EEEvT0_iT1_T2_DpNS2_10kernel_argIT3_EE --------------------------
	.section	.text._ZN3cub18CUB_300001_SM_10006detail9transform16transform_kernelINS2_10policy_hubILb0EN4cuda3std3__45tupleIJN6thrust24THRUST_300001_SM_1000_NS6detail15normal_iteratorINSA_10device_ptrIdEEEESF_EEEE10policy1000ElNS7_5minusIdEESF_JPdSL_EEEvT0_iT1_T2_DpNS2_10kernel_argIT3_EE,"ax",@progbits
	.align	128
        .global         _ZN3cub18CUB_300001_SM_10006detail9transform16transform_kernelINS2_10policy_hubILb0EN4cuda3std3__45tupleIJN6thrust24THRUST_300001_SM_1000_NS6detail15normal_iteratorINSA_10device_ptrIdEEEESF_EEEE10policy1000ElNS7_5minusIdEESF_JPdSL_EEEvT0_iT1_T2_DpNS2_10kernel_argIT3_EE
        .type           _ZN3cub18CUB_300001_SM_10006detail9transform16transform_kernelINS2_10policy_hubILb0EN4cuda3std3__45tupleIJN6thrust24THRUST_300001_SM_1000_NS6detail15normal_iteratorINSA_10device_ptrIdEEEESF_EEEE10policy1000ElNS7_5minusIdEESF_JPdSL_EEEvT0_iT1_T2_DpNS2_10kernel_argIT3_EE,@function
        .size           _ZN3cub18CUB_300001_SM_10006detail9transform16transform_kernelINS2_10policy_hubILb0EN4cuda3std3__45tupleIJN6thrust24THRUST_300001_SM_1000_NS6detail15normal_iteratorINSA_10device_ptrIdEEEESF_EEEE10policy1000ElNS7_5minusIdEESF_JPdSL_EEEvT0_iT1_T2_DpNS2_10kernel_argIT3_EE,(.L_x_452 - _ZN3cub18CUB_300001_SM_10006detail9transform16transform_kernelINS2_10policy_hubILb0EN4cuda3std3__45tupleIJN6thrust24THRUST_300001_SM_1000_NS6detail15normal_iteratorINSA_10device_ptrIdEEEESF_EEEE10policy1000ElNS7_5minusIdEESF_JPdSL_EEEvT0_iT1_T2_DpNS2_10kernel_argIT3_EE)
        .other          _ZN3cub18CUB_300001_SM_10006detail9transform16transform_kernelINS2_10policy_hubILb0EN4cuda3std3__45tupleIJN6thrust24THRUST_300001_SM_1000_NS6detail15normal_iteratorINSA_10device_ptrIdEEEESF_EEEE10policy1000ElNS7_5minusIdEESF_JPdSL_EEEvT0_iT1_T2_DpNS2_10kernel_argIT3_EE,@"STO_CUDA_ENTRY STV_DEFAULT"
_ZN3cub18CUB_300001_SM_10006detail9transform16transform_kernelINS2_10policy_hubILb0EN4cuda3std3__45tupleIJN6thrust24THRUST_300001_SM_1000_NS6detail15normal_iteratorINSA_10device_ptrIdEEEESF_EEEE10policy1000ElNS7_5minusIdEESF_JPdSL_EEEvT0_iT1_T2_DpNS2_10kernel_argIT3_EE:
.text._ZN3cub18CUB_300001_SM_10006detail9transform16transform_kernelINS2_10policy_hubILb0EN4cuda3std3__45tupleIJN6thrust24THRUST_300001_SM_1000_NS6detail15normal_iteratorINSA_10device_ptrIdEEEESF_EEEE10policy1000ElNS7_5minusIdEESF_JPdSL_EEEvT0_iT1_T2_DpNS2_10kernel_argIT3_EE:
[----:B------:R-:W-:Y:S01]  /*0000*/  LDC R1, c[0x0][0x37c] ;  /* 0x0000df00ff017b82 */ /* 0x000fe20000000800 */
[----:B------:R-:W1:Y:S07]  /*0010*/  LDCU UR24, c[0x0][0x388] ;  /* 0x00007100ff1877ac */ /* 0x000e6e0008000800 */
[----:B------:R-:W2:Y:S01]  /*0020*/  S2UR UR5, SR_CTAID.X ;  /* 0x00000000000579c3 */ /* 0x000ea20000002500 */
[----:B------:R-:W3:Y:S01]  /*0030*/  LDCU UR7, c[0x0][0x370] ;  /* 0x00006e00ff0777ac */ /* 0x000ee20008000800 */
[----:B------:R-:W4:Y:S06]  /*0040*/  LDCU.64 UR22, c[0x0][0x358] ;  /* 0x00006b00ff1677ac */ /* 0x000f2c0008000a00 */
[----:B------:R-:W5:Y:S01]  /*0050*/  LDC.64 R2, c[0x0][0x380] ;  /* 0x0000e000ff027b82 */ /* 0x000f620000000a00 */
[----:B-1----:R-:W-:-:S04]  /*0060*/  USHF.L.U32 UR19, UR24, 0x7, URZ ;  /* 0x0000000718137899 */ /* 0x002fc800080006ff */
[----:B------:R-:W-:Y:S02]  /*0070*/  USHF.R.S32.HI UR8, URZ, 0x1f, UR19 ;  /* 0x0000001fff087899 */ /* 0x000fe40008011413 */
[----:B--2---:R-:W-:Y:S02]  /*0080*/  UIMAD.WIDE.U32 UR20, UR19, UR5, URZ ;  /* 0x00000005131472a5 */ /* 0x004fe4000f8e00ff */
[----:B------:R-:W-:Y:S02]  /*0090*/  UIMAD UR6, UR8, UR5, URZ ;  /* 0x00000005080672a4 */ /* 0x000fe4000f8e02ff */
[----:B------:R-:W-:Y:S02]  /*00a0*/  UIADD3 UR4, UPT, UPT, UR5, 0x2, URZ ;  /* 0x0000000205047890 */ /* 0x000fe4000fffe0ff */
[----:B------:R-:W-:Y:S02]  /*00b0*/  UIADD3 UR6, UPT, UPT, UR21, UR6, URZ ;  /* 0x0000000615067290 */ /* 0x000fe4000fffe0ff */
[----:B---3--:R-:W-:Y:S01]  /*00c0*/  UISETP.GE.U32.AND UP0, UPT, UR4, UR7, UPT ;  /* 0x000000070400728c */ /* 0x008fe2000bf06070 */
[----:B-----5:R-:W-:-:S03]  /*00d0*/  IADD3 R0, P0, PT, R2, -UR20, RZ ;  /* 0x8000001402007c10 */ /* 0x020fc6000ff1e0ff */
[----:B------:R-:W-:Y:S01]  /*00e0*/  UISETP.EQ.OR UP0, UPT, UR5, URZ, UP0 ;  /* 0x000000ff0500728c */ /* 0x000fe20008702670 */
[----:B------:R-:W-:Y:S02]  /*00f0*/  IADD3.X R2, PT, PT, R3, ~UR6, RZ, P0, !PT ;  /* 0x8000000603027c10 */ /* 0x000fe400087fe4ff */
[----:B------:R-:W-:-:S04]  /*0100*/  ISETP.LT.U32.AND P0, PT, R0, UR19, PT ;  /* 0x0000001300007c0c */ /* 0x000fc8000bf01070 */
[----:B------:R-:W-:-:S04]  /*0110*/  ISETP.LT.AND.EX P0, PT, R2, UR8, PT, P0 ;  /* 0x0000000802007c0c */ /* 0x000fc8000bf01300 */
[----:B------:R-:W-:Y:S01]  /*0120*/  SEL R0, R0, UR19, P0 ;  /* 0x0000001300007c07 */ /* 0x000fe20008000000 */
[----:B----4-:R-:W-:Y:S08]  /*0130*/  BRA.U UP0, `(.L_x_393) ;  /* 0x0000000100e47547 */ /* 0x010ff0000b800000 */
[----:B------:R-:W1:Y:S01]  /*0140*/  S2R R2, SR_TID.X ;  /* 0x0000000000027919 */ /* 0x000e620000002100 */
[----:B------:R-:W-:Y:S01]  /*0150*/  ELECT P0, URZ, PT ;  /* 0x0000000000ff782f */ /* 0x000fe20003800000 */
[----:B------:R-:W-:Y:S03]  /*0160*/  BSSY.RECONVERGENT B0, `(.L_x_394) ;  /* 0x000002e000007945 */ /* 0x000fe60003800200 */
[----:B-1----:R-:W-:-:S13]  /*0170*/  ISETP.GT.U32.OR P0, PT, R2, 0x1f, !P0 ;  /* 0x0000001f0200780c */ /* 0x002fda0004704470 */
[----:B------:R-:W-:Y:S05]  /*0180*/  @P0 BRA `(.L_x_395) ;  /* 0x0000000000ac0947 */ /* 0x000fea0003800000 */
[----:B------:R-:W1:Y:S01]  /*0190*/  S2UR UR18, SR_CgaCtaId ;  /* 0x00000000001279c3 */ /* 0x000e620000008800 */
[----:B------:R-:W2:Y:S01]  /*01a0*/  LDCU UR15, c[0x0][0x3a0] ;  /* 0x00007400ff0f77ac */ /* 0x000ea20008000800 */
[----:B------:R-:W3:Y:S01]  /*01b0*/  LDCU UR17, c[0x0][0x3b0] ;  /* 0x00007600ff1177ac */ /* 0x000ee20008000800 */
[----:B------:R-:W-:Y:S01]  /*01c0*/  ULEA UR14, UR24, 0xf, 0xa ;  /* 0x0000000f180e7891 */ /* 0x000fe2000f8e50ff */
[----:B------:R-:W-:Y:S01]  /*01d0*/  UMOV UR7, 0x400 ;  /* 0x0000040000077882 */ /* 0x000fe20000000000 */
[----:B------:R-:W-:Y:S01]  /*01e0*/  UMOV UR10, 0x1 ;  /* 0x00000001000a7882 */ /* 0x000fe20000000000 */
[----:B------:R-:W4:Y:S01]  /*01f0*/  LDCU.64 UR4, c[0x0][0x398] ;  /* 0x00007300ff0477ac */ /* 0x000f220008000a00 */
[----:B------:R-:W-:-:S04]  /*0200*/  UIADD3 UR10, UPT, UPT, -UR10, 0x100000, URZ ;  /* 0x001000000a0a7890 */ /* 0x000fc8000fffe1ff */
[----:B------:R-:W-:Y:S02]  /*0210*/  USHF.L.U32 UR11, UR10, 0xb, URZ ;  /* 0x0000000b0a0b7899 */ /* 0x000fe400080006ff */
[----:B------:R-:W-:Y:S02]  /*0220*/  USHF.L.U32 UR10, UR10, 0x1, URZ ;  /* 0x000000010a0a7899 */ /* 0x000fe400080006ff */
[----:B--2---:R-:W-:Y:S01]  /*0230*/  UIADD3 UR15, UPT, UPT, UR14, UR15, URZ ;  /* 0x0000000f0e0f7290 */ /* 0x004fe2000fffe0ff */
[----:B------:R-:W2:Y:S01]  /*0240*/  LDCU.64 UR12, c[0x0][0x3a8] ;  /* 0x00007500ff0c77ac */ /* 0x000ea20008000a00 */
[----:B---3--:R-:W-:Y:S02]  /*0250*/  UIADD3 UR14, UPT, UPT, UR14, UR17, URZ ;  /* 0x000000110e0e7290 */ /* 0x008fe4000fffe0ff */
[----:B-1----:R-:W-:Y:S02]  /*0260*/  ULEA UR17, UR18, UR7, 0x18 ;  /* 0x0000000712117291 */ /* 0x002fe4000f8ec0ff */
[----:B------:R-:W-:-:S02]  /*0270*/  UIADD3 UR16, UPT, UPT, UR7, 0x80, URZ ;  /* 0x0000008007107890 */ /* 0x000fc4000fffe0ff */
[----:B------:R-:W-:Y:S02]  /*0280*/  USHF.L.U64.HI UR9, UR20, 0x3, UR6 ;  /* 0x0000000314097899 */ /* 0x000fe40008010206 */
[----:B------:R-:W-:Y:S02]  /*0290*/  USHF.L.U32 UR8, UR20, 0x3, URZ ;  /* 0x0000000314087899 */ /* 0x000fe400080006ff */
[----:B------:R-:W-:Y:S02]  /*02a0*/  ULOP3.LUT UR15, UR15, 0xfffffff0, URZ, 0xc0, !UPT ;  /* 0xfffffff00f0f7892 */ /* 0x000fe4000f8ec0ff */
[----:B------:R-:W-:Y:S01]  /*02b0*/  ULOP3.LUT UR14, UR14, 0xfffffff0, URZ, 0xc0, !UPT ;  /* 0xfffffff00e0e7892 */ /* 0x000fe2000f8ec0ff */
[----:B------:R-:W1:Y:S02]  /*02c0*/  FENCE.VIEW.ASYNC.S ;  /* 0x00000000000073c6 */ /* 0x000e640000000000 */
[----:B-1----:R1:W3:Y:S02]  /*02d0*/  SYNCS.EXCH.64 URZ, [UR17], UR10 ;  /* 0x0000000a11ff75b2 */ /* 0x0022e40008000100 */
[----:B------:R-:W-:Y:S01]  /*02e0*/  @!PT LDS RZ, [RZ] ;  /* 0x00000000fffff984 */ /* 0x000fe20000000800 */
[----:B------:R-:W-:Y:S01]  /*02f0*/  @!PT LDS RZ, [RZ] ;  /* 0x00000000fffff984 */ /* 0x000fe20000000800 */
[----:B------:R-:W-:Y:S01]  /*0300*/  @!PT LDS RZ, [RZ] ;  /* 0x00000000fffff984 */ /* 0x000fe20000000800 */
[----:B------:R-:W-:Y:S01]  /*0310*/  @!PT LDS RZ, [RZ] ;  /* 0x00000000fffff984 */ /* 0x000fe20000000800 */
[----:B---3--:R3:W-:Y:S06]  /*0320*/  MEMBAR.ALL.CTA ;  /* 0x0000000000007992 */ /* 0x0087ec0000008000 */
[----:B---3--:R-:W3:Y:S01]  /*0330*/  FENCE.VIEW.ASYNC.S ;  /* 0x00000000000073c6 */ /* 0x008ee20000000000 */
[----:B------:R-:W-:-:S02]  /*0340*/  ULEA UR16, UR18, UR16, 0x18 ;  /* 0x0000001012107291 */ /* 0x000fc4000f8ec0ff */
[----:B----4-:R-:W-:Y:S02]  /*0350*/  UIADD3.64 UR4, UPT, UPT, UR8, UR4, URZ ;  /* 0x0000000408047297 */ /* 0x010fe4000fffe0ff */
[----:B------:R-:W-:Y:S02]  /*0360*/  USHF.R.U32.HI UR7, URZ, 0x4, UR15 ;  /* 0x00000004ff077899 */ /* 0x000fe4000801160f */
[----:B--2---:R-:W-:Y:S02]  /*0370*/  UIADD3.64 UR8, UPT, UPT, UR8, UR12, URZ ;  /* 0x0000000c08087297 */ /* 0x004fe4000fffe0ff */
[----:B------:R-:W-:Y:S02]  /*0380*/  UIADD3 UR15, UPT, UPT, UR15, UR14, URZ ;  /* 0x0000000e0f0f7290 */ /* 0x000fe4000fffe0ff */
[----:B------:R-:W-:Y:S02]  /*0390*/  ULEA UR12, UR24, UR16, 0xa ;  /* 0x00000010180c7291 */ /* 0x000fe4000f8e50ff */
[----:B------:R-:W-:-:S02]  /*03a0*/  USHF.R.U32.HI UR14, URZ, 0x4, UR14 ;  /* 0x00000004ff0e7899 */ /* 0x000fc4000801160e */
[----:B------:R-:W-:Y:S01]  /*03b0*/  UPRMT UR7, UR7, 0x5410, URZ ;  /* 0x0000541007077896 */ /* 0x000fe200080000ff */
[----:B------:R-:W-:Y:S01]  /*03c0*/  IMAD.U32 R2, RZ, RZ, UR15 ;  /* 0x0000000fff027e24 */ /* 0x000fe2000f8e00ff */
[----:B------:R-:W-:Y:S02]  /*03d0*/  UIADD3 UR12, UPT, UPT, UR12, 0x80, URZ ;  /* 0x000000800c0c7890 */ /* 0x000fe4000fffe0ff */
[----:B------:R-:W-:Y:S01]  /*03e0*/  UPRMT UR14, UR14, 0x5410, URZ ;  /* 0x000054100e0e7896 */ /* 0x000fe200080000ff */
[----:B------:R-:W-:-:S04]  /*03f0*/  UMOV UR13, UR17 ;  /* 0x00000011000d7c82 */ /* 0x000fc80008000000 */
[----:B---3--:R1:W-:Y:S04]  /*0400*/  UBLKCP.S.G [UR16], [UR4], UR7 ;  /* 0x00000010040073ba */ /* 0x0083e80008000207 */
[----:B------:R1:W-:Y:S01]  /*0410*/  UBLKCP.S.G [UR12], [UR8], UR14 ;  /* 0x0000000c080073ba */ /* 0x0003e2000800020e */
[----:B------:R1:W-:Y:S01]  /*0420*/  SYNCS.ARRIVE.TRANS64 RZ, [UR17], R2 ;  /* 0x00000002ffff79a7 */ /* 0x0003e20008000011 */
[----:B------:R-:W-:Y:S01]  /*0430*/  NOP ;  /* 0x0000000000007918 */ /* 0x000fe20000000000 */
.L_x_395:
[----:B-1----:R-:W-:Y:S05]  /*0440*/  BSYNC.RECONVERGENT B0 ;  /* 0x0000000000007941 */ /* 0x002fea0003800200 */
.L_x_394:
[----:B------:R-:W1:Y:S08]  /*0450*/  S2UR UR5, SR_CgaCtaId ;  /* 0x00000000000579c3 */ /* 0x000e700000008800 */
[----:B------:R-:W-:Y:S01]  /*0460*/  BAR.SYNC.DEFER_BLOCKING 0x0 ;  /* 0x0000000000007b1d */ /* 0x000fe20000010000 */
[----:B------:R-:W-:-:S05]  /*0470*/  SHF.L.U32 R2, RZ, 0x1f, RZ ;  /* 0x0000001fff027819 */ /* 0x000fca00000006ff */
[----:B------:R-:W-:Y:S02]  /*0480*/  UMOV UR4, 0x400 ;  /* 0x0000040000047882 */ /* 0x000fe40000000000 */
[----:B-1----:R-:W-:-:S12]  /*0490*/  ULEA UR4, UR5, UR4, 0x18 ;  /* 0x0000000405047291 */ /* 0x002fd8000f8ec0ff */
.L_x_396:
[----:B------:R-:W1:Y:S02]  /*04a0*/  SYNCS.PHASECHK.TRANS64.TRYWAIT P0, [UR4], R2 ;  /* 0x00000002ff0075a7 */ /* 0x000e640008001104 */
[----:B-1----:R-:W-:Y:S05]  /*04b0*/  @!P0 BRA `(.L_x_396) ;  /* 0xfffffffc00f88947 */ /* 0x002fea000383ffff */
[----:B------:R-:W-:Y:S05]  /*04c0*/  BRA `(.L_x_397) ;  /* 0x00000014003c7947 */ /* 0x000fea0003800000 */
.L_x_393:
[----:B------:R-:W1:Y:S01]  /*04d0*/  S2R R3, SR_TID.Y ;  /* 0x0000000000037919 */ /* 0x000e620000002200 */
[----:B------:R-:W2:Y:S01]  /*04e0*/  LDCU UR9, c[0x0][0x360] ;  /* 0x00006c00ff0977ac */ /* 0x000ea20008000800 */
[----:B------:R-:W-:Y:S01]  /*04f0*/  IMAD.SHL.U32 R4, R0, 0x8, RZ ;  /* 0x0000000800047824 */ /* 0x000fe200078e00ff */
[----:B------:R-:W-:Y:S01]  /*0500*/  BSSY.RECONVERGENT B0, `(.L_x_398) ;  /* 0x00000ab000007945 */ /* 0x000fe20003800200 */
[----:B------:R-:W1:Y:S01]  /*0510*/  S2R R6, SR_TID.Z ;  /* 0x0000000000067919 */ /* 0x000e620000002300 */
[----:B------:R-:W2:Y:S01]  /*0520*/  LDCU UR10, c[0x0][0x364] ;  /* 0x00006c80ff0a77ac */ /* 0x000ea20008000800 */
[----:B------:R-:W3:Y:S01]  /*0530*/  LDC R2, c[0x0][0x368] ;  /* 0x0000da00ff027b82 */ /* 0x000ee20000000800 */
[----:B------:R-:W-:Y:S01]  /*0540*/  SHF.R.S32.HI R5, RZ, 0x1f, R4 ;  /* 0x0000001fff057819 */ /* 0x000fe20000011404 */
[----:B------:R-:W4:Y:S03]  /*0550*/  S2R R8, SR_TID.X ;  /* 0x0000000000087919 */ /* 0x000f260000002100 */
[----:B------:R-:W-:-:S02]  /*0560*/  SHF.R.U64 R4, R4, 0x3, R5 ;  /* 0x0000000304047819 */ /* 0x000fc40000001205 */
[----:B------:R-:W-:Y:S01]  /*0570*/  SHF.R.U32.HI R5, RZ, 0x3, R5 ;  /* 0x00000003ff057819 */ /* 0x000fe20000011605 */
[----:B--2---:R-:W-:Y:S02]  /*0580*/  UIMAD UR4, UR9, UR10, URZ ;  /* 0x0000000a090472a4 */ /* 0x004fe4000f8e02ff */
[----:B-1----:R-:W-:Y:S02]  /*0590*/  IMAD R3, R6, UR10, R3 ;  /* 0x0000000a06037c24 */ /* 0x002fe4000f8e0203 */
[----:B------:R-:W-:Y:S02]  /*05a0*/  IMAD.MOV.U32 R6, RZ, RZ, RZ ;  /* 0x000000ffff067224 */ /* 0x000fe400078e00ff */
[----:B----4-:R-:W-:Y:S02]  /*05b0*/  IMAD R3, R3, UR9, R8 ;  /* 0x0000000903037c24 */ /* 0x010fe4000f8e0208 */
[----:B---3--:R-:W-:Y:S01]  /*05c0*/  IMAD R8, R2, UR4, RZ ;  /* 0x0000000402087c24 */ /* 0x008fe2000f8e02ff */
[----:B------:R-:W-:-:S02]  /*05d0*/  UMOV UR4, URZ ;  /* 0x000000ff00047c82 */ /* 0x000fc40008000000 */
[----:B------:R-:W-:-:S04]  /*05e0*/  ISETP.GT.U32.AND P0, PT, R4, R3, PT ;  /* 0x000000030400720c */ /* 0x000fc80003f04070 */
[----:B------:R-:W-:-:S13]  /*05f0*/  ISETP.GT.U32.AND.EX P0, PT, R5, RZ, PT, P0 ;  /* 0x000000ff0500720c */ /* 0x000fda0003f04100 */
[----:B------:R-:W-:Y:S05]  /*0600*/  @!P0 BRA `(.L_x_399) ;  /* 0x0000000800688947 */ /* 0x000fea0003800000 */
[----:B------:R-:W-:Y:S01]  /*0610*/  IMAD.IADD R9, R8, 0x1, R3 ;  /* 0x0000000108097824 */ /* 0x000fe200078e0203 */
[----:B------:R-:W-:Y:S01]  /*0620*/  BSSY.RECONVERGENT B1, `(.L_x_400) ;  /* 0x0000024000017945 */ /* 0x000fe20003800200 */
[----:B------:R-:W-:-:S03]  /*0630*/  IMAD.MOV.U32 R12, RZ, RZ, -0x1 ;  /* 0xffffffffff0c7424 */ /* 0x000fc600078e00ff */
[CC--:B------:R-:W-:Y:S02]  /*0640*/  ISETP.GT.U32.AND P1, PT, R4.reuse, R9.reuse, PT ;  /* 0x000000090400720c */ /* 0x0c0fe40003f24070 */
[CC--:B------:R-:W-:Y:S02]  /*0650*/  ISETP.GT.U32.AND P0, PT, R4.reuse, R9.reuse, PT ;  /* 0x000000090400720c */ /* 0x0c0fe40003f04070 */
[C---:B------:R-:W-:Y:S02]  /*0660*/  ISETP.GT.U32.AND.EX P1, PT, R5.reuse, RZ, PT, P1 ;  /* 0x000000ff0500720c */ /* 0x040fe40003f24110 */
[----:B------:R-:W-:Y:S02]  /*0670*/  ISETP.GT.U32.AND.EX P0, PT, R5, RZ, PT, P0 ;  /* 0x000000ff0500720c */ /* 0x000fe40003f04100 */
[----:B------:R-:W-:Y:S02]  /*0680*/  SEL R10, R4, R9, P1 ;  /* 0x00000009040a7207 */ /* 0x000fe40000800000 */
[----:B------:R-:W-:-:S02]  /*0690*/  SEL R7, RZ, 0x1, !P0 ;  /* 0x00000001ff077807 */ /* 0x000fc40004000000 */
[----:B------:R-:W-:Y:S02]  /*06a0*/  SEL R11, R5, RZ, P1 ;  /* 0x000000ff050b7207 */ /* 0x000fe40000800000 */
[----:B------:R-:W-:-:S04]  /*06b0*/  IADD3 R14, P0, P1, R10, -R7, -R9 ;  /* 0x800000070a0e7210 */ /* 0x000fc8000791e809 */
[----:B------:R-:W-:-:S04]  /*06c0*/  IADD3.X R15, PT, PT, R11, -0x1, R12, P0, P1 ;  /* 0xffffffff0b0f7810 */ /* 0x000fc800007e240c */
[----:B------:R-:W-:-:S13]  /*06d0*/  ISETP.NE.U32.AND P0, PT, R15, RZ, PT ;  /* 0x000000ff0f00720c */ /* 0x000fda0003f05070 */
[----:B------:R-:W-:Y:S05]  /*06e0*/  @P0 BRA `(.L_x_401) ;  /* 0x0000000000500947 */ /* 0x000fea0003800000 */
[----:B------:R-:W1:Y:S01]  /*06f0*/  I2F.U32.RP R9, R8 ;  /* 0x0000000800097306 */ /* 0x000e620000209000 */
[----:B------:R-:W-:Y:S01]  /*0700*/  IMAD.MOV R13, RZ, RZ, -R8 ;  /* 0x000000ffff0d7224 */ /* 0x000fe200078e0a08 */
[----:B------:R-:W-:-:S06]  /*0710*/  ISETP.NE.U32.AND P2, PT, R8, RZ, PT ;  /* 0x000000ff0800720c */ /* 0x000fcc0003f45070 */
[----:B-1----:R-:W1:Y:S02]  /*0720*/  MUFU.RCP R9, R9 ;  /* 0x0000000900097308 */ /* 0x002e640000001000 */
[----:B-1----:R-:W-:-:S06]  /*0730*/  VIADD R10, R9, 0xffffffe ;  /* 0x0ffffffe090a7836 */ /* 0x002fcc0000000000 */
[----:B------:R1:W2:Y:S02]  /*0740*/  F2I.FTZ.U32.TRUNC.NTZ R11, R10 ;  /* 0x0000000a000b7305 */ /* 0x0002a4000021f000 */
[----:B-1----:R-:W-:Y:S02]  /*0750*/  IMAD.MOV.U32 R10, RZ, RZ, RZ ;  /* 0x000000ffff0a7224 */ /* 0x002fe400078e00ff */
[----:B--2---:R-:W-:-:S04]  /*0760*/  IMAD R13, R13, R11, RZ ;  /* 0x0000000b0d0d7224 */ /* 0x004fc800078e02ff */
[----:B------:R-:W-:-:S06]  /*0770*/  IMAD.HI.U32 R11, R11, R13, R10 ;  /* 0x0000000d0b0b7227 */ /* 0x000fcc00078e000a */
[----:B------:R-:W-:-:S04]  /*0780*/  IMAD.HI.U32 R10, R11, R14, RZ ;  /* 0x0000000e0b0a7227 */ /* 0x000fc800078e00ff */
[----:B------:R-:W-:-:S04]  /*0790*/  IMAD.MOV R11, RZ, RZ, -R10 ;  /* 0x000000ffff0b7224 */ /* 0x000fc800078e0a0a */
[----:B------:R-:W-:-:S05]  /*07a0*/  IMAD R11, R8, R11, R14 ;  /* 0x0000000b080b7224 */ /* 0x000fca00078e020e */
[----:B------:R-:W-:-:S13]  /*07b0*/  ISETP.GE.U32.AND P0, PT, R11, R8, PT ;  /* 0x000000080b00720c */ /* 0x000fda0003f06070 */
[----:B------:R-:W-:Y:S02]  /*07c0*/  @P0 IMAD.IADD R11, R11, 0x1, -R8 ;  /* 0x000000010b0b0824 */ /* 0x000fe400078e0a08 */
[----:B------:R-:W-:-:S03]  /*07d0*/  @P0 VIADD R10, R10, 0x1 ;  /* 0x000000010a0a0836 */ /* 0x000fc60000000000 */
[----:B------:R-:W-:Y:S01]  /*07e0*/  ISETP.GE.U32.AND P1, PT, R11, R8, PT ;  /* 0x000000080b00720c */ /* 0x000fe20003f26070 */
[----:B------:R-:W-:-:S12]  /*07f0*/  HFMA2 R11, -RZ, RZ, 0, 0 ;  /* 0x00000000ff0b7431 */ /* 0x000fd800000001ff */
[----:B------:R-:W-:Y:S01]  /*0800*/  @P1 VIADD R10, R10, 0x1 ;  /* 0x000000010a0a1836 */ /* 0x000fe20000000000 */
[----:B------:R-:W-:Y:S01]  /*0810*/  @!P2 LOP3.LUT R10, RZ, R8, RZ, 0x33, !PT ;  /* 0x00000008ff0aa212 */ /* 0x000fe200078e33ff */
[----:B------:R-:W-:Y:S06]  /*0820*/  BRA `(.L_x_402) ;  /* 0x00000000000c7947 */ /* 0x000fec0003800000 */
.L_x_401:
[----:B------:R-:W-:Y:S01]  /*0830*/  IMAD.MOV.U32 R9, RZ, RZ, R14 ;  /* 0x000000ffff097224 */ /* 0x000fe200078e000e */
[----:B------:R-:W-:-:S07]  /*0840*/  MOV R14, 0x860 ;  /* 0x00000860000e7802 */ /* 0x000fce0000000f00 */
[----:B------:R-:W-:Y:S05]  /*0850*/  CALL.REL.NOINC `($__internal_2_$__cuda_sm20_div_u64) ;  /* 0x00000014006c7944 */ /* 0x000fea0003c00000 */
.L_x_402:
[----:B------:R-:W-:Y:S05]  /*0860*/  BSYNC.RECONVERGENT B1 ;  /* 0x0000000000017941 */ /* 0x000fea0003800200 */
.L_x_400:
[----:B------:R-:W-:Y:S01]  /*0870*/  IADD3 R15, P0, PT, R10, R7, RZ ;  /* 0x000000070a0f7210 */ /* 0x000fe20007f1e0ff */
[----:B------:R-:W1:Y:S01]  /*0880*/  LDC R9, c[0x0][0x3a0] ;  /* 0x0000e800ff097b82 */ /* 0x000e620000000800 */
[----:B------:R-:W-:Y:S01]  /*0890*/  BSSY.RECONVERGENT B1, `(.L_x_403) ;  /* 0x0000033000017945 */ /* 0x000fe20003800200 */
[----:B------:R-:W-:Y:S01]  /*08a0*/  IMAD.MOV.U32 R29, RZ, RZ, R3 ;  /* 0x000000ffff1d7224 */ /* 0x000fe200078e0003 */
[C---:B------:R-:W-:Y:S01]  /*08b0*/  LOP3.LUT R7, R15.reuse, 0x3, RZ, 0xc0, !PT ;  /* 0x000000030f077812 */ /* 0x040fe200078ec0ff */
[----:B------:R-:W-:Y:S01]  /*08c0*/  IMAD.X R10, RZ, RZ, R11, P0 ;  /* 0x000000ffff0a7224 */ /* 0x000fe200000e060b */
[----:B------:R-:W-:Y:S02]  /*08d0*/  ISETP.GE.U32.AND P0, PT, R15, 0x3, PT ;  /* 0x000000030f00780c */ /* 0x000fe40003f06070 */
[----:B------:R-:W-:Y:S02]  /*08e0*/  ISETP.NE.U32.AND P1, PT, R7, 0x3, PT ;  /* 0x000000030700780c */ /* 0x000fe40003f25070 */
[----:B------:R-:W-:Y:S01]  /*08f0*/  ISETP.GE.U32.AND.EX P0, PT, R10, RZ, PT, P0 ;  /* 0x000000ff0a00720c */ /* 0x000fe20003f06100 */
[----:B------:R-:W-:Y:S01]  /*0900*/  IMAD.MOV.U32 R10, RZ, RZ, R6 ;  /* 0x000000ffff0a7224 */ /* 0x000fe200078e0006 */
[----:B------:R-:W-:-:S02]  /*0910*/  ISETP.NE.AND.EX P1, PT, RZ, RZ, PT, P1 ;  /* 0x000000ffff00720c */ /* 0x000fc40003f25310 */
[----:B-1----:R-:W-:-:S11]  /*0920*/  SHF.R.S32.HI R7, RZ, 0x1f, R9 ;  /* 0x0000001fff077819 */ /* 0x002fd60000011409 */
[----:B------:R-:W-:Y:S05]  /*0930*/  @!P1 BRA `(.L_x_404) ;  /* 0x0000000000a09947 */ /* 0x000fea0003800000 */
[----:B------:R-:W1:Y:S01]  /*0940*/  S2UR UR7, SR_CgaCtaId ;  /* 0x00000000000779c3 */ /* 0x000e620000008800 */
[----:B------:R-:W2:Y:S01]  /*0950*/  LDCU.64 UR12, c[0x0][0x398] ;  /* 0x00007300ff0c77ac */ /* 0x000ea20008000a00 */
[C---:B------:R-:W-:Y:S02]  /*0960*/  IMAD.SHL.U32 R13, R3.reuse, 0x8, RZ ;  /* 0x00000008030d7824 */ /* 0x040fe400078e00ff */
[----:B------:R-:W-:Y:S01]  /*0970*/  IMAD.U32 R10, RZ, RZ, UR20 ;  /* 0x00000014ff0a7e24 */ /* 0x000fe2000f8e00ff */
[----:B------:R-:W-:Y:S01]  /*0980*/  UMOV UR5, 0x400 ;  /* 0x0000040000057882 */ /* 0x000fe20000000000 */
[----:B------:R-:W-:Y:S01]  /*0990*/  IMAD.U32 R11, RZ, RZ, UR21 ;  /* 0x00000015ff0b7e24 */ /* 0x000fe2000f8e00ff */
[----:B------:R-:W-:Y:S01]  /*09a0*/  SHF.L.U64.HI R11, R3, 0x3, R6 ;  /* 0x00000003030b7819 */ /* 0x000fe20000010206 */
[----:B------:R-:W-:Y:S01]  /*09b0*/  IMAD.U32 R14, RZ, RZ, UR6 ;  /* 0x00000006ff0e7e24 */ /* 0x000fe2000f8e00ff */
[C---:B------:R-:W-:Y:S01]  /*09c0*/  LEA R12, P1, R10.reuse, R13, 0x3 ;  /* 0x0000000d0a0c7211 */ /* 0x040fe200078218ff */
[----:B------:R-:W-:Y:S01]  /*09d0*/  VIADD R15, R15, 0x1 ;  /* 0x000000010f0f7836 */ /* 0x000fe20000000000 */
[----:B------:R-:W-:Y:S01]  /*09e0*/  UIADD3 UR5, UPT, UPT, UR5, 0x80, URZ ;  /* 0x0000008005057890 */ /* 0x000fe2000fffe0ff */
[----:B------:R-:W-:Y:S01]  /*09f0*/  IMAD.MOV.U32 R29, RZ, RZ, R3 ;  /* 0x000000ffff1d7224 */ /* 0x000fe200078e0003 */
[----:B------:R-:W-:Y:S01]  /*0a00*/  LEA.HI.X R10, R10, R11, R14, 0x3, P1 ;  /* 0x0000000b0a0a7211 */ /* 0x000fe200008f1c0e */
[----:B------:R-:W-:Y:S01]  /*0a10*/  IMAD R11, R2, UR10, RZ ;  /* 0x0000000a020b7c24 */ /* 0x000fe2000f8e02ff */
[----:B------:R-:W-:-:S03]  /*0a20*/  LOP3.LUT R15, R15, 0x3, RZ, 0xc0, !PT ;  /* 0x000000030f0f7812 */ /* 0x000fc600078ec0ff */
[----:B------:R-:W-:Y:S01]  /*0a30*/  IMAD R11, R11, UR9, RZ ;  /* 0x000000090b0b7c24 */ /* 0x000fe2000f8e02ff */
[----:B--2---:R-:W-:-:S04]  /*0a40*/  IADD3 R17, P1, P2, R12, UR12, R9 ;  /* 0x0000000c0c117c10 */ /* 0x004fc8000fa3e009 */
[----:B------:R-:W-:Y:S01]  /*0a50*/  IADD3.X R18, PT, PT, R10, UR13, R7, P1, P2 ;  /* 0x0000000d0a127c10 */ /* 0x000fe20008fe4407 */
[----:B-1----:R-:W-:Y:S01]  /*0a60*/  ULEA UR5, UR7, UR5, 0x18 ;  /* 0x0000000507057291 */ /* 0x002fe2000f8ec0ff */
[----:B------:R-:W-:Y:S02]  /*0a70*/  IADD3 R15, P1, PT, RZ, -R15, RZ ;  /* 0x8000000fff0f7210 */ /* 0x000fe40007f3e0ff */
[----:B------:R-:W-:-:S03]  /*0a80*/  MOV R10, R6 ;  /* 0x00000006000a7202 */ /* 0x000fc60000000f00 */
[----:B------:R-:W-:Y:S02]  /*0a90*/  VIADD R12, R9, UR5 ;  /* 0x00000005090c7c36 */ /* 0x000fe40008000000 */
[----:B------:R-:W-:Y:S02]  /*0aa0*/  IMAD.X R16, RZ, RZ, -0x1, P1 ;  /* 0xffffffffff107424 */ /* 0x000fe400008e06ff */
[----:B------:R-:W-:-:S07]  /*0ab0*/  IMAD R14, R3, 0x8, R12 ;  /* 0x00000008030e7824 */ /* 0x000fce00078e020c */
.L_x_405:
[----:B------:R-:W-:Y:S01]  /*0ac0*/  IADD3 R15, P1, PT, R15, 0x1, RZ ;  /* 0x000000010f0f7810 */ /* 0x000fe20007f3e0ff */
[----:B------:R-:W-:Y:S01]  /*0ad0*/  IMAD.MOV.U32 R12, RZ, RZ, R17 ;  /* 0x000000ffff0c7224 */ /* 0x000fe200078e0011 */
[C---:B------:R-:W-:Y:S01]  /*0ae0*/  IADD3 R29, P2, PT, R8.reuse, R29, RZ ;  /* 0x0000001d081d7210 */ /* 0x040fe20007f5e0ff */
[----:B------:R-:W-:Y:S01]  /*0af0*/  IMAD.MOV.U32 R13, RZ, RZ, R18 ;  /* 0x000000ffff0d7224 */ /* 0x000fe200078e0012 */
[C---:B------:R-:W-:Y:S01]  /*0b00*/  LEA R17, P3, R8.reuse, R17, 0x3 ;  /* 0x0000001108117211 */ /* 0x040fe200078618ff */
[----:B------:R-:W-:Y:S01]  /*0b10*/  IMAD.X R16, RZ, RZ, R16, P1 ;  /* 0x000000ffff107224 */ /* 0x000fe200008e0610 */
[----:B------:R-:W-:Y:S01]  /*0b20*/  ISETP.NE.U32.AND P1, PT, R15, RZ, PT ;  /* 0x000000ff0f00720c */ /* 0x000fe20003f25070 */
[----:B------:R-:W-:Y:S01]  /*0b30*/  IMAD.X R10, RZ, RZ, R10, P2 ;  /* 0x000000ffff0a7224 */ /* 0x000fe200010e060a */
[----:B------:R-:W-:Y:S01]  /*0b40*/  @!PT LDS RZ, [RZ] ;  /* 0x00000000fffff984 */ /* 0x000fe20000000800 */
[----:B------:R-:W-:Y:S01]  /*0b50*/  @!PT LDS RZ, [RZ] ;  /* 0x00000000fffff984 */ /* 0x000fe20000000800 */
[----:B------:R-:W-:Y:S01]  /*0b60*/  @!PT LDS RZ, [RZ] ;  /* 0x00000000fffff984 */ /* 0x000fe20000000800 */
[----:B------:R1:W-:Y:S01]  /*0b70*/  LDGSTS.E.64 [R14], desc[UR22][R12.64] ;  /* 0x000000000c0e7fae */ /* 0x0003e2000b9a1416 */
[----:B------:R-:W-:Y:S02]  /*0b80*/  LEA.HI.X R18, R8, R18, RZ, 0x3, P3 ;  /* 0x0000001208127211 */ /* 0x000fe400018f1cff */
[----:B------:R-:W-:Y:S01]  /*0b90*/  ISETP.NE.AND.EX P1, PT, R16, RZ, PT, P1 ;  /* 0x000000ff1000720c */ /* 0x000fe20003f25310 */
[----:B-1----:R-:W-:-:S12]  /*0ba0*/  IMAD R14, R11, 0x8, R14 ;  /* 0x000000080b0e7824 */ /* 0x002fd800078e020e */
[----:B------:R-:W-:Y:S05]  /*0bb0*/  @P1 BRA `(.L_x_405) ;  /* 0xfffffffc00c01947 */ /* 0x000fea000383ffff */
.L_x_404:
[----:B------:R-:W-:Y:S05]  /*0bc0*/  BSYNC.RECONVERGENT B1 ;  /* 0x0000000000017941 */ /* 0x000fea0003800200 */
.L_x_403:
        /* <DEDUP_REMOVED lines=9> */
[----:B------:R-:W-:Y:S01]  /*0c60*/  LEA R11, P0, R12, R11, 0x3 ;  /* 0x0000000b0c0b7211 */ /* 0x000fe200078018ff */
[----:B------:R-:W-:Y:S01]  /*0c70*/  UIADD3 UR7, UPT, UPT, UR5, 0x80, URZ ;  /* 0x0000008005077890 */ /* 0x000fe2000fffe0ff */
[----:B------:R-:W-:-:S02]  /*0c80*/  IMAD R23, R2, UR10, RZ ;  /* 0x0000000a02177c24 */ /* 0x000fc4000f8e02ff */
[----:B------:R-:W-:Y:S01]  /*0c90*/  LEA.HI.X R13, R12, R13, R14, 0x3, P0 ;  /* 0x0000000d0c0d7211 */ /* 0x000fe200000f1c0e */
[----:B------:R-:W-:Y:S01]  /*0ca0*/  UMOV UR5, URZ ;  /* 0x000000ff00057c82 */ /* 0x000fe20008000000 */
[----:B------:R-:W-:Y:S01]  /*0cb0*/  IADD3 R12, P0, PT, R29, UR20, RZ ;  /* 0x000000141d0c7c10 */ /* 0x000fe2000ff1e0ff */
[----:B------:R-:W-:-:S03]  /*0cc0*/  IMAD R23, R23, UR9, RZ ;  /* 0x0000000917177c24 */ /* 0x000fc6000f8e02ff */
[----:B------:R-:W-:Y:S02]  /*0cd0*/  IADD3.X R15, PT, PT, R10, UR6, RZ, P0, !PT ;  /* 0x000000060a0f7c10 */ /* 0x000fe400087fe4ff */
[----:B--2---:R-:W-:Y:S02]  /*0ce0*/  IADD3 R27, P1, PT, R9, UR12, RZ ;  /* 0x0000000c091b7c10 */ /* 0x004fe4000ff3e0ff */
[C---:B------:R-:W-:Y:S01]  /*0cf0*/  SHF.L.U64.HI R15, R12.reuse, 0x3, R15 ;  /* 0x000000030c0f7819 */ /* 0x040fe2000001020f */
[----:B-1----:R-:W-:Y:S01]  /*0d00*/  ULEA UR7, UR8, UR7, 0x18 ;  /* 0x0000000708077291 */ /* 0x002fe2000f8ec0ff */
[----:B------:R-:W-:Y:S02]  /*0d10*/  SHF.L.U32 R14, R12, 0x3, RZ ;  /* 0x000000030c0e7819 */ /* 0x000fe400000006ff */
[----:B------:R-:W-:Y:S02]  /*0d20*/  IADD3.X R7, PT, PT, R7, UR13, RZ, P1, !PT ;  /* 0x0000000d07077c10 */ /* 0x000fe40008ffe4ff */
[CC--:B------:R-:W-:Y:S01]  /*0d30*/  LEA R20, P0, R8.reuse, R11.reuse, 0x3 ;  /* 0x0000000b08147211 */ /* 0x0c0fe200078018ff */
[----:B------:R-:W-:Y:S01]  /*0d40*/  VIADD R12, R9, UR7 ;  /* 0x00000007090c7c36 */ /* 0x000fe20008000000 */
[C---:B------:R-:W-:Y:S01]  /*0d50*/  LEA R21, P1, R8.reuse, R11, 0x4 ;  /* 0x0000000b08157211 */ /* 0x040fe200078220ff */
[C---:B------:R-:W-:Y:S01]  /*0d60*/  IMAD.WIDE.U32 R14, R8.reuse, 0x18, R14 ;  /* 0x00000018080e7825 */ /* 0x040fe200078e000e */
[----:B------:R-:W-:-:S02]  /*0d70*/  LEA.HI.X R24, R8, R13, RZ, 0x3, P0 ;  /* 0x0000000d08187211 */ /* 0x000fc400000f1cff */
[----:B------:R-:W-:Y:S01]  /*0d80*/  LEA.HI.X R26, R8, R13, RZ, 0x4, P1 ;  /* 0x0000000d081a7211 */ /* 0x000fe200008f24ff */
[----:B------:R-:W-:Y:S02]  /*0d90*/  IMAD R12, R29, 0x8, R12 ;  /* 0x000000081d0c7824 */ /* 0x000fe400078e020c */
[----:B------:R-:W-:Y:S02]  /*0da0*/  VIADD R28, R15, UR5 ;  /* 0x000000050f1c7c36 */ /* 0x000fe40008000000 */
[C-C-:B------:R-:W-:Y:S02]  /*0db0*/  IMAD R22, R23.reuse, 0x8, R12.reuse ;  /* 0x0000000817167824 */ /* 0x140fe400078e020c */
[C-C-:B------:R-:W-:Y:S02]  /*0dc0*/  IMAD R25, R23.reuse, 0x10, R12.reuse ;  /* 0x0000001017197824 */ /* 0x140fe400078e020c */
[----:B------:R-:W-:-:S07]  /*0dd0*/  IMAD R9, R23, 0x18, R12 ;  /* 0x0000001817097824 */ /* 0x000fce00078e020c */
.L_x_406:
[----:B------:R-:W-:-:S05]  /*0de0*/  IADD3 R18, P0, PT, R27, R11, RZ ;  /* 0x0000000b1b127210 */ /* 0x000fca0007f1e0ff */
[----:B------:R-:W-:Y:S01]  /*0df0*/  IMAD.X R19, R7, 0x1, R13, P0 ;  /* 0x0000000107137824 */ /* 0x000fe200000e060d */
[----:B------:R-:W-:-:S04]  /*0e00*/  IADD3 R16, P0, PT, R27, R20, RZ ;  /* 0x000000141b107210 */ /* 0x000fc80007f1e0ff */
[----:B------:R-:W-:Y:S01]  /*0e10*/  @!PT LDS RZ, [RZ] ;  /* 0x00000000fffff984 */ /* 0x000fe20000000800 */
[----:B------:R-:W-:Y:S01]  /*0e20*/  @!PT LDS RZ, [RZ] ;  /* 0x00000000fffff984 */ /* 0x000fe20000000800 */
[----:B------:R-:W-:Y:S01]  /*0e30*/  @!PT LDS RZ, [RZ] ;  /* 0x00000000fffff984 */ /* 0x000fe20000000800 */
[----:B------:R1:W-:Y:S01]  /*0e40*/  LDGSTS.E.64 [R12], desc[UR22][R18.64] ;  /* 0x00000000120c7fae */ /* 0x0003e2000b9a1416 */
[----:B------:R-:W-:-:S05]  /*0e50*/  IMAD.X R17, R7, 0x1, R24, P0 ;  /* 0x0000000107117824 */ /* 0x000fca00000e0618 */
[----:B------:R2:W-:Y:S01]  /*0e60*/  LDGSTS.E.64 [R22], desc[UR22][R16.64] ;  /* 0x0000000010167fae */ /* 0x0005e2000b9a1416 */
[----:B-1----:R-:W-:Y:S01]  /*0e70*/  IMAD R12, R23, 0x20, R12 ;  /* 0x00000020170c7824 */ /* 0x002fe200078e020c */
[----:B--2---:R-:W-:Y:S01]  /*0e80*/  IADD3 R16, P0, PT, R27, R21, RZ ;  /* 0x000000151b107210 */ /* 0x004fe20007f1e0ff */
[----:B------:R-:W-:-:S04]  /*0e90*/  IMAD R22, R23, 0x20, R22 ;  /* 0x0000002017167824 */ /* 0x000fc800078e0216 */
[----:B------:R-:W-:Y:S01]  /*0ea0*/  IMAD.X R17, R7, 0x1, R26, P0 ;  /* 0x0000000107117824 */ /* 0x000fe200000e061a */
[----:B------:R-:W-:-:S04]  /*0eb0*/  IADD3 R18, P0, PT, R27, R14, RZ ;  /* 0x0000000e1b127210 */ /* 0x000fc80007f1e0ff */
[----:B------:R1:W-:Y:S01]  /*0ec0*/  LDGSTS.E.64 [R25], desc[UR22][R16.64] ;  /* 0x0000000010197fae */ /* 0x0003e2000b9a1416 */
[----:B------:R-:W-:Y:S01]  /*0ed0*/  IMAD.X R19, R7, 0x1, R28, P0 ;  /* 0x0000000107137824 */ /* 0x000fe200000e061c */
[----:B------:R-:W-:-:S04]  /*0ee0*/  LEA R29, P0, R8, R29, 0x2 ;  /* 0x0000001d081d7211 */ /* 0x000fc800078010ff */
[----:B------:R-:W-:Y:S01]  /*0ef0*/  LEA.HI.X R10, R8, R10, RZ, 0x2, P0 ;  /* 0x0000000a080a7211 */ /* 0x000fe200000f14ff */
[----:B------:R2:W-:Y:S01]  /*0f00*/  LDGSTS.E.64 [R9], desc[UR22][R18.64] ;  /* 0x0000000012097fae */ /* 0x0005e2000b9a1416 */
[----:B------:R-:W-:-:S04]  /*0f10*/  ISETP.GE.U32.AND P0, PT, R29, R4, PT ;  /* 0x000000041d00720c */ /* 0x000fc80003f06070 */
[----:B------:R-:W-:Y:S01]  /*0f20*/  ISETP.GE.U32.AND.EX P0, PT, R10, R5, PT, P0 ;  /* 0x000000050a00720c */ /* 0x000fe20003f06100 */
[C---:B-1----:R-:W-:Y:S02]  /*0f30*/  IMAD R25, R23.reuse, 0x20, R25 ;  /* 0x0000002017197824 */ /* 0x042fe400078e0219 */
[----:B--2---:R-:W-:Y:S02]  /*0f40*/  IMAD.MOV.U32 R18, RZ, RZ, R27 ;  /* 0x000000ffff127224 */ /* 0x004fe400078e001b */
[----:B------:R-:W-:Y:S02]  /*0f50*/  IMAD.MOV.U32 R19, RZ, RZ, R7 ;  /* 0x000000ffff137224 */ /* 0x000fe400078e0007 */
[----:B------:R-:W-:Y:S02]  /*0f60*/  IMAD R9, R23, 0x20, R9 ;  /* 0x0000002017097824 */ /* 0x000fe400078e0209 */
[----:B------:R-:W-:-:S04]  /*0f70*/  IMAD.WIDE.U32 R18, R8, 0x20, R18 ;  /* 0x0000002008127825 */ /* 0x000fc800078e0012 */
[----:B------:R-:W-:Y:S01]  /*0f80*/  IMAD.MOV.U32 R7, RZ, RZ, R19 ;  /* 0x000000ffff077224 */ /* 0x000fe200078e0013 */
[----:B------:R-:W-:Y:S01]  /*0f90*/  MOV R27, R18 ;  /* 0x00000012001b7202 */ /* 0x000fe20000000f00 */
[----:B------:R-:W-:Y:S06]  /*0fa0*/  @!P0 BRA `(.L_x_406) ;  /* 0xfffffffc008c8947 */ /* 0x000fec000383ffff */
.L_x_399:
[----:B------:R-:W-:Y:S05]  /*0fb0*/  BSYNC.RECONVERGENT B0 ;  /* 0x0000000000007941 */ /* 0x000fea0003800200 */
.L_x_398:
[----:B------:R-:W-:Y:S01]  /*0fc0*/  ISETP.GT.U32.AND P0, PT, R4, R3, PT ;  /* 0x000000030400720c */ /* 0x000fe20003f04070 */
[----:B------:R-:W0:Y:S01]  /*0fd0*/  LDGDEPBAR ;  /* 0x00000000000079af */ /* 0x000e220000000000 */
[----:B------:R-:W-:Y:S02]  /*0fe0*/  BSSY.RECONVERGENT B0, `(.L_x_407) ;  /* 0x000009a000007945 */ /* 0x000fe40003800200 */
[----:B------:R-:W-:-:S13]  /*0ff0*/  ISETP.GT.U32.AND.EX P0, PT, R5, R6, PT, P0 ;  /* 0x000000060500720c */ /* 0x000fda0003f04100 */
        /* <DEDUP_REMOVED lines=17> */
[----:B------:R-:W-:Y:S01]  /*1110*/  ISETP.NE.U32.AND P2, PT, R8, RZ, PT ;  /* 0x000000ff0800720c */ /* 0x000fe20003f45070 */
[----:B------:R-:W-:-:S05]  /*1120*/  IMAD.MOV.U32 R10, RZ, RZ, RZ ;  /* 0x000000ffff0a7224 */ /* 0x000fca00078e00ff */
[----:B-1----:R-:W1:Y:S02]  /*1130*/  MUFU.RCP R13, R13 ;  /* 0x0000000d000d7308 */ /* 0x002e640000001000 */
[----:B-1----:R-:W-:-:S06]  /*1140*/  VIADD R11, R13, 0xffffffe ;  /* 0x0ffffffe0d0b7836 */ /* 0x002fcc0000000000 */
[----:B------:R-:W1:Y:S02]  /*1150*/  F2I.FTZ.U32.TRUNC.NTZ R11, R11 ;  /* 0x0000000b000b7305 */ /* 0x000e64000021f000 */
[----:B-1----:R-:W-:-:S04]  /*1160*/  IMAD R9, R9, R11, RZ ;  /* 0x0000000b09097224 */ /* 0x002fc800078e02ff */
[----:B------:R-:W-:-:S04]  /*1170*/  IMAD.HI.U32 R9, R11, R9, R10 ;  /* 0x000000090b097227 */ /* 0x000fc800078e000a */
[----:B------:R-:W-:Y:S02]  /*1180*/  IMAD.MOV.U32 R11, RZ, RZ, RZ ;  /* 0x000000ffff0b7224 */ /* 0x000fe400078e00ff */
[----:B------:R-:W-:-:S04]  /*1190*/  IMAD.HI.U32 R10, R9, R12, RZ ;  /* 0x0000000c090a7227 */ /* 0x000fc800078e00ff */
[----:B------:R-:W-:-:S04]  /*11a0*/  IMAD.MOV R9, RZ, RZ, -R10 ;  /* 0x000000ffff097224 */ /* 0x000fc800078e0a0a */
[----:B------:R-:W-:-:S05]  /*11b0*/  IMAD R9, R8, R9, R12 ;  /* 0x0000000908097224 */ /* 0x000fca00078e020c */
[----:B------:R-:W-:-:S13]  /*11c0*/  ISETP.GE.U32.AND P0, PT, R9, R8, PT ;  /* 0x000000080900720c */ /* 0x000fda0003f06070 */
[----:B------:R-:W-:Y:S01]  /*11d0*/  @P0 IADD3 R9, PT, PT, -R8, R9, RZ ;  /* 0x0000000908090210 */ /* 0x000fe20007ffe1ff */
[----:B------:R-:W-:-:S03]  /*11e0*/  @P0 VIADD R10, R10, 0x1 ;  /* 0x000000010a0a0836 */ /* 0x000fc60000000000 */
[----:B------:R-:W-:-:S13]  /*11f0*/  ISETP.GE.U32.AND P1, PT, R9, R8, PT ;  /* 0x000000080900720c */ /* 0x000fda0003f26070 */
[----:B------:R-:W-:Y:S01]  /*1200*/  @P1 VIADD R10, R10, 0x1 ;  /* 0x000000010a0a1836 */ /* 0x000fe20000000000 */
[----:B------:R-:W-:Y:S01]  /*1210*/  @!P2 LOP3.LUT R10, RZ, R8, RZ, 0x33, !PT ;  /* 0x00000008ff0aa212 */ /* 0x000fe200078e33ff */
[----:B------:R-:W-:Y:S06]  /*1220*/  BRA `(.L_x_411) ;  /* 0x00000000000c7947 */ /* 0x000fec0003800000 */
.L_x_410:
[----:B------:R-:W-:Y:S01]  /*1230*/  IMAD.MOV.U32 R9, RZ, RZ, R12 ;  /* 0x000000ffff097224 */ /* 0x000fe200078e000c */
[----:B------:R-:W-:-:S07]  /*1240*/  MOV R14, 0x1260 ;  /* 0x00001260000e7802 */ /* 0x000fce0000000f00 */
[----:B------:R-:W-:Y:S05]  /*1250*/  CALL.REL.NOINC `($__internal_2_$__cuda_sm20_div_u64) ;  /* 0x0000000800ec7944 */ /* 0x000fea0003c00000 */
.L_x_411:
[----:B------:R-:W-:Y:S05]  /*1260*/  BSYNC.RECONVERGENT B1 ;  /* 0x0000000000017941 */ /* 0x000fea0003800200 */
.L_x_409:
[----:B------:R-:W-:Y:S01]  /*1270*/  IADD3 R7, P0, PT, R10, R7, RZ ;  /* 0x000000070a077210 */ /* 0x000fe20007f1e0ff */
[----:B------:R-:W1:Y:S01]  /*1280*/  LDC R12, c[0x0][0x3b0] ;  /* 0x0000ec00ff0c7b82 */ /* 0x000e620000000800 */
[----:B------:R-:W-:Y:S02]  /*1290*/  BSSY.RECONVERGENT B1, `(.L_x_412) ;  /* 0x0000031000017945 */ /* 0x000fe40003800200 */
[C---:B------:R-:W-:Y:S01]  /*12a0*/  LOP3.LUT R9, R7.reuse, 0x3, RZ, 0xc0, !PT ;  /* 0x0000000307097812 */ /* 0x040fe200078ec0ff */
[----:B------:R-:W-:Y:S01]  /*12b0*/  IMAD.X R10, RZ, RZ, R11, P0 ;  /* 0x000000ffff0a7224 */ /* 0x000fe200000e060b */
[----:B------:R-:W-:Y:S02]  /*12c0*/  ISETP.GE.U32.AND P0, PT, R7, 0x3, PT ;  /* 0x000000030700780c */ /* 0x000fe40003f06070 */
[----:B------:R-:W-:Y:S02]  /*12d0*/  ISETP.NE.U32.AND P1, PT, R9, 0x3, PT ;  /* 0x000000030900780c */ /* 0x000fe40003f25070 */
[----:B------:R-:W-:-:S02]  /*12e0*/  ISETP.GE.U32.AND.EX P0, PT, R10, RZ, PT, P0 ;  /* 0x000000ff0a00720c */ /* 0x000fc40003f06100 */
[----:B------:R-:W-:Y:S02]  /*12f0*/  ISETP.NE.AND.EX P1, PT, RZ, RZ, PT, P1 ;  /* 0x000000ffff00720c */ /* 0x000fe40003f25310 */
[----:B-1----:R-:W-:-:S11]  /*1300*/  SHF.R.S32.HI R14, RZ, 0x1f, R12 ;  /* 0x0000001fff0e7819 */ /* 0x002fd6000001140c */
[----:B------:R-:W-:Y:S05]  /*1310*/  @!P1 BRA `(.L_x_413) ;  /* 0x0000000000a09947 */ /* 0x000fea0003800000 */
[----:B------:R-:W1:Y:S01]  /*1320*/  S2UR UR7, SR_CgaCtaId ;  /* 0x00000000000779c3 */ /* 0x000e620000008800 */
[----:B------:R-:W2:Y:S01]  /*1330*/  LDCU.64 UR12, c[0x0][0x3a8] ;  /* 0x00007500ff0c77ac */ /* 0x000ea20008000a00 */
[----:B------:R-:W-:Y:S02]  /*1340*/  IMAD.SHL.U32 R13, R3, 0x8, RZ ;  /* 0x00000008030d7824 */ /* 0x000fe400078e00ff */
[----:B------:R-:W-:Y:S01]  /*1350*/  IMAD.U32 R10, RZ, RZ, UR20 ;  /* 0x00000014ff0a7e24 */ /* 0x000fe2000f8e00ff */
[----:B------:R-:W-:Y:S01]  /*1360*/  UMOV UR5, 0x400 ;  /* 0x0000040000057882 */ /* 0x000fe20000000000 */
[----:B------:R-:W-:Y:S01]  /*1370*/  IMAD.U32 R11, RZ, RZ, UR21 ;  /* 0x00000015ff0b7e24 */ /* 0x000fe2000f8e00ff */
[----:B------:R-:W-:Y:S01]  /*1380*/  UIADD3 UR5, UPT, UPT, UR5, 0x80, URZ ;  /* 0x0000008005057890 */ /* 0x000fe2000fffe0ff */
[----:B------:R-:W3:Y:S01]  /*1390*/  LDC R16, c[0x0][0x388] ;  /* 0x0000e200ff107b82 */ /* 0x000ee20000000800 */
[----:B------:R-:W-:Y:S01]  /*13a0*/  VIADD R9, R7, 0x1 ;  /* 0x0000000107097836 */ /* 0x000fe20000000000 */
[----:B------:R-:W-:Y:S01]  /*13b0*/  SHF.L.U64.HI R7, R3, 0x3, R6 ;  /* 0x0000000303077819 */ /* 0x000fe20000010206 */
[----:B------:R-:W-:Y:S01]  /*13c0*/  IMAD.U32 R11, RZ, RZ, UR6 ;  /* 0x00000006ff0b7e24 */ /* 0x000fe2000f8e00ff */
[----:B------:R-:W-:Y:S01]  /*13d0*/  LEA R13, P1, R10, R13, 0x3 ;  /* 0x0000000d0a0d7211 */ /* 0x000fe200078218ff */
[----:B------:R-:W-:Y:S01]  /*13e0*/  IMAD R17, R2, UR10, RZ ;  /* 0x0000000a02117c24 */ /* 0x000fe2000f8e02ff */
[----:B------:R-:W-:-:S02]  /*13f0*/  LOP3.LUT R9, R9, 0x3, RZ, 0xc0, !PT ;  /* 0x0000000309097812 */ /* 0x000fc400078ec0ff */
[----:B------:R-:W-:Y:S01]  /*1400*/  LEA.HI.X R11, R10, R7, R11, 0x3, P1 ;  /* 0x000000070a0b7211 */ /* 0x000fe200008f1c0b */
[----:B------:R-:W-:Y:S01]  /*1410*/  IMAD R18, R17, UR9, RZ ;  /* 0x0000000911127c24 */ /* 0x000fe2000f8e02ff */
[----:B------:R-:W-:Y:S02]  /*1420*/  IADD3 R9, P3, PT, RZ, -R9, RZ ;  /* 0x80000009ff097210 */ /* 0x000fe40007f7e0ff */
[----:B--2---:R-:W-:-:S03]  /*1430*/  IADD3 R15, P1, P2, R13, UR12, R12 ;  /* 0x0000000c0d0f7c10 */ /* 0x004fc6000fa3e00c */
[----:B------:R-:W-:Y:S01]  /*1440*/  IMAD.X R13, RZ, RZ, -0x1, P3 ;  /* 0xffffffffff0d7424 */ /* 0x000fe200018e06ff */
[----:B-1----:R-:W-:-:S06]  /*1450*/  ULEA UR5, UR7, UR5, 0x18 ;  /* 0x0000000507057291 */ /* 0x002fcc000f8ec0ff */
[----:B------:R-:W-:-:S05]  /*1460*/  IADD3 R7, PT, PT, R12, UR5, RZ ;  /* 0x000000050c077c10 */ /* 0x000fca000fffe0ff */
[----:B---3--:R-:W-:Y:S01]  /*1470*/  IMAD R10, R16, 0x400, R7 ;  /* 0x00000400100a7824 */ /* 0x008fe200078e0207 */
[----:B------:R-:W-:-:S03]  /*1480*/  IADD3.X R16, PT, PT, R11, UR13, R14, P1, P2 ;  /* 0x0000000d0b107c10 */ /* 0x000fc60008fe440e */
[----:B------:R-:W-:-:S07]  /*1490*/  IMAD R7, R3, 0x8, R10 ;  /* 0x0000000803077824 */ /* 0x000fce00078e020a */
.L_x_414:
        /* <DEDUP_REMOVED lines=11> */
[----:B------:R1:W-:Y:S01]  /*1550*/  LDGSTS.E.64 [R7+0x80], desc[UR22][R10.64] ;  /* 0x000800000a077fae */ /* 0x0003e2000b9a1416 */
[----:B------:R-:W-:Y:S02]  /*1560*/  LEA.HI.X R16, R8, R16, RZ, 0x3, P3 ;  /* 0x0000001008107211 */ /* 0x000fe400018f1cff */
[----:B------:R-:W-:Y:S01]  /*1570*/  ISETP.NE.AND.EX P1, PT, R13, RZ, PT, P1 ;  /* 0x000000ff0d00720c */ /* 0x000fe20003f25310 */
[----:B-1----:R-:W-:-:S12]  /*1580*/  IMAD R7, R18, 0x8, R7 ;  /* 0x0000000812077824 */ /* 0x002fd800078e0207 */
[----:B------:R-:W-:Y:S05]  /*1590*/  @P1 BRA `(.L_x_414) ;  /* 0xfffffffc00c01947 */ /* 0x000fea000383ffff */
.L_x_413:
[----:B------:R-:W-:Y:S05]  /*15a0*/  BSYNC.RECONVERGENT B1 ;  /* 0x0000000000017941 */ /* 0x000fea0003800200 */
.L_x_412:
[----:B------:R-:W-:Y:S05]  /*15b0*/  @!P0 BRA `(.L_x_408) ;  /* 0x0000000000f08947 */ /* 0x000fea0003800000 */
[----:B------:R-:W1:Y:S01]  /*15c0*/  S2UR UR7, SR_CgaCtaId ;  /* 0x00000000000779c3 */ /* 0x000e620000008800 */
[----:B------:R-:W2:Y:S01]  /*15d0*/  LDCU.64 UR12, c[0x0][0x3a8] ;  /* 0x00007500ff0c77ac */ /* 0x000ea20008000a00 */
[C---:B------:R-:W-:Y:S01]  /*15e0*/  IADD3 R16, P0, PT, R3.reuse, UR20, RZ ;  /* 0x0000001403107c10 */ /* 0x040fe2000ff1e0ff */
[C---:B------:R-:W-:Y:S01]  /*15f0*/  IMAD.SHL.U32 R9, R3.reuse, 0x8, RZ ;  /* 0x0000000803097824 */ /* 0x040fe200078e00ff */
[----:B------:R-:W-:Y:S01]  /*1600*/  MOV R11, UR21 ;  /* 0x00000015000b7c02 */ /* 0x000fe20008000f00 */
[----:B------:R-:W-:Y:S01]  /*1610*/  UMOV UR5, 0x400 ;  /* 0x0000040000057882 */ /* 0x000fe20000000000 */
[----:B------:R-:W-:Y:S01]  /*1620*/  IMAD.U32 R10, RZ, RZ, UR20 ;  /* 0x00000014ff0a7e24 */ /* 0x000fe2000f8e00ff */
[----:B------:R-:W-:Y:S01]  /*1630*/  UIADD3 UR5, UPT, UPT, UR5, 0x80, URZ ;  /* 0x0000008005057890 */ /* 0x000fe2000fffe0ff */
[----:B------:R-:W3:Y:S01]  /*1640*/  LDC R18, c[0x0][0x388] ;  /* 0x0000e200ff127b82 */ /* 0x000ee20000000800 */
[----:B------:R-:W-:Y:S01]  /*1650*/  IADD3.X R15, PT, PT, R6, UR6, RZ, P0, !PT ;  /* 0x00000006060f7c10 */ /* 0x000fe200087fe4ff */
[----:B------:R-:W-:Y:S01]  /*1660*/  IMAD.U32 R17, RZ, RZ, UR6 ;  /* 0x00000006ff117e24 */ /* 0x000fe2000f8e00ff */
[----:B------:R-:W-:Y:S01]  /*1670*/  SHF.L.U64.HI R13, R3, 0x3, R6 ;  /* 0x00000003030d7819 */ /* 0x000fe20000010206 */
[----:B------:R-:W-:Y:S01]  /*1680*/  IMAD R23, R2, UR10, RZ ;  /* 0x0000000a02177c24 */ /* 0x000fe2000f8e02ff */
[----:B------:R-:W-:-:S02]  /*1690*/  LEA R9, P2, R10, R9, 0x3 ;  /* 0x000000090a097211 */ /* 0x000fc400078418ff */
[----:B------:R-:W-:Y:S01]  /*16a0*/  SHF.L.U64.HI R15, R16, 0x3, R15 ;  /* 0x00000003100f7819 */ /* 0x000fe2000001020f */
[----:B------:R-:W-:Y:S01]  /*16b0*/  IMAD R23, R23, UR9, RZ ;  /* 0x0000000917177c24 */ /* 0x000fe2000f8e02ff */
[----:B------:R-:W-:Y:S02]  /*16c0*/  LEA.HI.X R13, R10, R13, R17, 0x3, P2 ;  /* 0x0000000d0a0d7211 */ /* 0x000fe400010f1c11 */
[----:B--2---:R-:W-:Y:S02]  /*16d0*/  IADD3 R7, P1, PT, R12, UR12, RZ ;  /* 0x0000000c0c077c10 */ /* 0x004fe4000ff3e0ff */
[----:B------:R-:W-:Y:S01]  /*16e0*/  LEA R10, P0, R8, R9, 0x3 ;  /* 0x00000009080a7211 */ /* 0x000fe200078018ff */
[----:B-1----:R-:W-:-:S03]  /*16f0*/  ULEA UR5, UR7, UR5, 0x18 ;  /* 0x0000000507057291 */ /* 0x002fc6000f8ec0ff */
[----:B------:R-:W-:-:S03]  /*1700*/  LEA.HI.X R24, R8, R13, RZ, 0x3, P0 ;  /* 0x0000000d08187211 */ /* 0x000fc600000f1cff */
[----:B------:R-:W-:Y:S01]  /*1710*/  VIADD R11, R12, UR5 ;  /* 0x000000050c0b7c36 */ /* 0x000fe20008000000 */
[----:B------:R-:W-:-:S03]  /*1720*/  UMOV UR5, URZ ;  /* 0x000000ff00057c82 */ /* 0x000fc60008000000 */
[----:B---3--:R-:W-:Y:S01]  /*1730*/  IMAD R18, R18, 0x400, R11 ;  /* 0x0000040012127824 */ /* 0x008fe200078e020b */
[----:B------:R-:W-:Y:S01]  /*1740*/  IADD3.X R11, PT, PT, R14, UR13, RZ, P1, !PT ;  /* 0x0000000d0e0b7c10 */ /* 0x000fe20008ffe4ff */
[----:B------:R-:W-:Y:S01]  /*1750*/  IMAD.SHL.U32 R14, R16, 0x8, RZ ;  /* 0x00000008100e7824 */ /* 0x000fe200078e00ff */
[C---:B------:R-:W-:Y:S01]  /*1760*/  LEA R12, P1, R8.reuse, R9, 0x4 ;  /* 0x00000009080c7211 */ /* 0x040fe200078220ff */
[----:B------:R-:W-:Y:S02]  /*1770*/  IMAD R2, R3, 0x8, R18 ;  /* 0x0000000803027824 */ /* 0x000fe400078e0212 */
[C---:B------:R-:W-:Y:S01]  /*1780*/  IMAD.WIDE.U32 R14, R8.reuse, 0x18, R14 ;  /* 0x00000018080e7825 */ /* 0x040fe200078e000e */
[----:B------:R-:W-:-:S03]  /*1790*/  LEA.HI.X R26, R8, R13, RZ, 0x4, P1 ;  /* 0x0000000d081a7211 */ /* 0x000fc600008f24ff */
[----:B------:R-:W-:Y:S02]  /*17a0*/  VIADD R28, R15, UR5 ;  /* 0x000000050f1c7c36 */ /* 0x000fe40008000000 */
[C-C-:B------:R-:W-:Y:S02]  /*17b0*/  IMAD R22, R23.reuse, 0x8, R2.reuse ;  /* 0x0000000817167824 */ /* 0x140fe400078e0202 */
[C-C-:B------:R-:W-:Y:S02]  /*17c0*/  IMAD R25, R23.reuse, 0x10, R2.reuse ;  /* 0x0000001017197824 */ /* 0x140fe400078e0202 */
[----:B------:R-:W-:-:S07]  /*17d0*/  IMAD R27, R23, 0x18, R2 ;  /* 0x00000018171b7824 */ /* 0x000fce00078e0202 */
.L_x_415:
[C---:B------:R-:W-:Y:S02]  /*17e0*/  IADD3 R16, P0, PT, R7.reuse, R9, RZ ;  /* 0x0000000907107210 */ /* 0x040fe40007f1e0ff */
[----:B------:R-:W-:-:S03]  /*17f0*/  IADD3 R20, P1, PT, R7, R10, RZ ;  /* 0x0000000a07147210 */ /* 0x000fc60007f3e0ff */
[C---:B------:R-:W-:Y:S02]  /*1800*/  IMAD.X R17, R11.reuse, 0x1, R13, P0 ;  /* 0x000000010b117824 */ /* 0x040fe400000e060d */
[----:B------:R-:W-:Y:S01]  /*1810*/  IMAD.X R21, R11, 0x1, R24, P1 ;  /* 0x000000010b157824 */ /* 0x000fe200008e0618 */
[----:B------:R-:W-:Y:S02]  /*1820*/  IADD3 R18, P1, PT, R7, R14, RZ ;  /* 0x0000000e07127210 */ /* 0x000fe40007f3e0ff */
[----:B------:R-:W-:Y:S01]  /*1830*/  @!PT LDS RZ, [RZ] ;  /* 0x00000000fffff984 */ /* 0x000fe20000000800 */
[----:B------:R-:W-:Y:S01]  /*1840*/  @!PT LDS RZ, [RZ] ;  /* 0x00000000fffff984 */ /* 0x000fe20000000800 */
[----:B------:R-:W-:Y:S01]  /*1850*/  @!PT LDS RZ, [RZ] ;  /* 0x00000000fffff984 */ /* 0x000fe20000000800 */
[----:B------:R1:W-:Y:S03]  /*1860*/  LDGSTS.E.64 [R2+0x80], desc[UR22][R16.64] ;  /* 0x0008000010027fae */ /* 0x0003e6000b9a1416 */
[----:B------:R-:W-:Y:S01]  /*1870*/  IMAD.X R19, R11, 0x1, R28, P1 ;  /* 0x000000010b137824 */ /* 0x000fe200008e061c */
[----:B------:R2:W-:Y:S01]  /*1880*/  LDGSTS.E.64 [R22+0x80], desc[UR22][R20.64] ;  /* 0x0008000014167fae */ /* 0x0005e2000b9a1416 */
[----:B-1----:R-:W-:Y:S01]  /*1890*/  IADD3 R16, P0, PT, R7, R12, RZ ;  /* 0x0000000c07107210 */ /* 0x002fe20007f1e0ff */
[----:B------:R-:W-:Y:S01]  /*18a0*/  IMAD R2, R23, 0x20, R2 ;  /* 0x0000002017027824 */ /* 0x000fe200078e0202 */
[----:B------:R-:W-:-:S02]  /*18b0*/  LEA R7, P1, R8, R7, 0x5 ;  /* 0x0000000708077211 */ /* 0x000fc400078228ff */
[----:B------:R-:W-:Y:S01]  /*18c0*/  IADD3.X R17, PT, PT, R11, R26, RZ, P0, !PT ;  /* 0x0000001a0b117210 */ /* 0x000fe200007fe4ff */
[----:B--2---:R-:W-:Y:S01]  /*18d0*/  IMAD R22, R23, 0x20, R22 ;  /* 0x0000002017167824 */ /* 0x004fe200078e0216 */
[C---:B------:R-:W-:Y:S02]  /*18e0*/  LEA R3, P0, R8.reuse, R3, 0x2 ;  /* 0x0000000308037211 */ /* 0x040fe400078010ff */
[C---:B------:R-:W-:Y:S01]  /*18f0*/  LEA.HI.X R11, R8.reuse, R11, RZ, 0x5, P1 ;  /* 0x0000000b080b7211 */ /* 0x040fe200008f2cff */
[----:B------:R1:W-:Y:S01]  /*1900*/  LDGSTS.E.64 [R25+0x80], desc[UR22][R16.64] ;  /* 0x0008000010197fae */ /* 0x0003e2000b9a1416 */
[----:B------:R-:W-:Y:S02]  /*1910*/  LEA.HI.X R6, R8, R6, RZ, 0x2, P0 ;  /* 0x0000000608067211 */ /* 0x000fe400000f14ff */
[----:B------:R-:W-:Y:S01]  /*1920*/  ISETP.GE.U32.AND P0, PT, R3, R4, PT ;  /* 0x000000040300720c */ /* 0x000fe20003f06070 */
[----:B------:R2:W-:Y:S03]  /*1930*/  LDGSTS.E.64 [R27+0x80], desc[UR22][R18.64] ;  /* 0x00080000121b7fae */ /* 0x0005e6000b9a1416 */
[----:B------:R-:W-:Y:S01]  /*1940*/  ISETP.GE.U32.AND.EX P0, PT, R6, R5, PT, P0 ;  /* 0x000000050600720c */ /* 0x000fe20003f06100 */
[----:B-1----:R-:W-:-:S02]  /*1950*/  IMAD R25, R23, 0x20, R25 ;  /* 0x0000002017197824 */ /* 0x002fc400078e0219 */
[----:B--2---:R-:W-:-:S10]  /*1960*/  IMAD R27, R23, 0x20, R27 ;  /* 0x00000020171b7824 */ /* 0x004fd400078e021b */
[----:B------:R-:W-:Y:S05]  /*1970*/  @!P0 BRA `(.L_x_415) ;  /* 0xfffffffc00988947 */ /* 0x000fea000383ffff */
.L_x_408:
[----:B------:R-:W-:Y:S05]  /*1980*/  BSYNC.RECONVERGENT B0 ;  /* 0x0000000000007941 */ /* 0x000fea0003800200 */
.L_x_407:
[----:B------:R-:W0:Y:S01]  /*1990*/  LDGDEPBAR ;  /* 0x00000000000079af */ /* 0x000e220000000000 */
[----:B------:R-:W-:-:S04]  /*19a0*/  DEPBAR.LE SB0, 0x0 ;  /* 0x000080000000791a */ /* 0x000fc80000000000 */
[----:B------:R-:W-:Y:S06]  /*19b0*/  BAR.SYNC.DEFER_BLOCKING 0x0 ;  /* 0x0000000000007b1d */ /* 0x000fec0000010000 */
.L_x_397:
[----:B------:R-:W-:-:S13]  /*19c0*/  ISETP.NE.AND P0, PT, R0, UR19, PT ;  /* 0x0000001300007c0c */ /* 0x000fda000bf05270 */
[----:B------:R-:W-:Y:S05]  /*19d0*/  @!P0 BRA `(.L_x_416) ;  /* 0x0000000000888947 */ /* 0x000fea0003800000 */
[----:B------:R-:W1:Y:S02]  /*19e0*/  LDC R8, c[0x0][0x388] ;  /* 0x0000e200ff087b82 */ /* 0x000e640000000800 */
[----:B-1----:R-:W-:-:S13]  /*19f0*/  ISETP.GE.AND P0, PT, R8, 0x1, PT ;  /* 0x000000010800780c */ /* 0x002fda0003f06270 */
[----:B------:R-:W-:Y:S05]  /*1a00*/  @!P0 EXIT ;  /* 0x000000000000894d */ /* 0x000fea0003800000 */
[----:B------:R-:W1:Y:S01]  /*1a10*/  S2R R5, SR_CgaCtaId ;  /* 0x0000000000057919 */ /* 0x000e620000008800 */
[----:B------:R-:W2:Y:S01]  /*1a20*/  LDC R3, c[0x0][0x3b0] ;  /* 0x0000ec00ff037b82 */ /* 0x000ea20000000800 */
[----:B------:R-:W3:Y:S01]  /*1a30*/  LDCU UR7, c[0x0][0x3a0] ;  /* 0x00007400ff0777ac */ /* 0x000ee20008000800 */
[----:B------:R-:W-:Y:S01]  /*1a40*/  MOV R2, 0x400 ;  /* 0x0000040000027802 */ /* 0x000fe20000000f00 */
[----:B------:R-:W3:Y:S01]  /*1a50*/  S2R R9, SR_TID.X ;  /* 0x0000000000097919 */ /* 0x000ee20000002100 */
[----:B------:R-:W4:Y:S03]  /*1a60*/  LDCU.64 UR4, c[0x0][0x390] ;  /* 0x00007200ff0477ac */ /* 0x000f260008000a00 */
[----:B------:R-:W-:Y:S01]  /*1a70*/  VIADD R4, R2, 0x80 ;  /* 0x0000008002047836 */ /* 0x000fe20000000000 */
[----:B----4-:R-:W-:Y:S01]  /*1a80*/  ULEA UR4, UP0, UR20, UR4, 0x3 ;  /* 0x0000000414047291 */ /* 0x010fe2000f8018ff */
[----:B--2---:R-:W-:-:S02]  /*1a90*/  IMAD R2, R8, 0x400, R3 ;  /* 0x0000040008027824 */ /* 0x004fc400078e0203 */
[----:B------:R-:W-:Y:S01]  /*1aa0*/  IMAD.MOV R8, RZ, RZ, -R8 ;  /* 0x000000ffff087224 */ /* 0x000fe200078e0a08 */
[----:B------:R-:W-:Y:S01]  /*1ab0*/  ULEA.HI.X UR5, UR20, UR5, UR6, 0x3, UP0 ;  /* 0x0000000514057291 */ /* 0x000fe200080f1c06 */
[----:B-1----:R-:W-:Y:S02]  /*1ac0*/  LEA R4, R5, R4, 0x18 ;  /* 0x0000000405047211 */ /* 0x002fe400078ec0ff */
[C---:B---3--:R-:W-:Y:S01]  /*1ad0*/  LEA R3, R9.reuse, UR7, 0x3 ;  /* 0x0000000709037c11 */ /* 0x048fe2000f8e18ff */
[----:B------:R-:W-:-:S04]  /*1ae0*/  IMAD R2, R9, 0x8, R2 ;  /* 0x0000000809027824 */ /* 0x000fc800078e0202 */
[----:B------:R-:W-:Y:S01]  /*1af0*/  IMAD.IADD R11, R4, 0x1, R3 ;  /* 0x00000001040b7824 */ /* 0x000fe200078e0203 */
[----:B------:R-:W-:-:S07]  /*1b00*/  IADD3 R10, PT, PT, R2, 0x80, R4 ;  /* 0x00000080020a7810 */ /* 0x000fce0007ffe004 */
.L_x_417:
[----:B------:R-:W-:Y:S01]  /*1b10*/  ISETP.GE.AND P0, PT, R9, R0, PT ;  /* 0x000000000900720c */ /* 0x000fe20003f06270 */
[----:B------:R-:W-:Y:S01]  /*1b20*/  IMAD.U32 R7, RZ, RZ, UR5 ;  /* 0x00000005ff077e24 */ /* 0x000fe2000f8e00ff */
[----:B------:R-:W-:Y:S01]  /*1b30*/  MOV R6, UR4 ;  /* 0x0000000400067c02 */ /* 0x000fe20008000f00 */
[----:B------:R-:W-:-:S10]  /*1b40*/  VIADD R8, R8, 0x1 ;  /* 0x0000000108087836 */ /* 0x000fd40000000000 */
[----:B------:R1:W-:Y:S04]  /*1b50*/  @!P0 LDS.64 R2, [R11] ;  /* 0x000000000b028984 */ /* 0x0003e80000000a00 */
[----:B------:R2:W3:Y:S01]  /*1b60*/  @!P0 LDS.64 R4, [R10] ;  /* 0x000000000a048984 */ /* 0x0004e20000000a00 */
[----:B-1----:R-:W-:Y:S02]  /*1b70*/  VIADD R11, R11, 0x400 ;  /* 0x000004000b0b7836 */ /* 0x002fe40000000000 */
[----:B--2---:R-:W-:Y:S01]  /*1b80*/  VIADD R10, R10, 0x400 ;  /* 0x000004000a0a7836 */ /* 0x004fe20000000000 */
[----:B---3--:R-:W-:Y:S01]  /*1b90*/  @!P0 DADD R2, R2, -R4 ;  /* 0x0000000002028229 */ /* 0x008fe20000000804 */
[----:B------:R-:W-:-:S04]  /*1ba0*/  @!P0 IMAD.WIDE R4, R9, 0x8, R6 ;  /* 0x0000000809048825 */ /* 0x000fc800078e0206 */
[----:B------:R-:W-:Y:S02]  /*1bb0*/  VIADD R9, R9, 0x80 ;  /* 0x0000008009097836 */ /* 0x000fe40000000000 */
[----:B------:R1:W-:Y:S01]  /*1bc0*/  @!P0 STG.E.64 desc[UR22][R4.64], R2 ;  /* 0x0000000204008986 */ /* 0x0003e2000c101b16 */
[----:B------:R-:W-:-:S13]  /*1bd0*/  ISETP.NE.AND P0, PT, R8, RZ, PT ;  /* 0x000000ff0800720c */ /* 0x000fda0003f05270 */
[----:B-1----:R-:W-:Y:S05]  /*1be0*/  @P0 BRA `(.L_x_417) ;  /* 0xfffffffc00c80947 */ /* 0x002fea000383ffff */
[----:B------:R-:W-:Y:S05]  /*1bf0*/  EXIT ;  /* 0x000000000000794d */ /* 0x000fea0003800000 */
.L_x_416:
        /* <DEDUP_REMOVED lines=19> */
.L_x_418:
[----:B-1----:R-:W-:Y:S01]  /*1d30*/  LDS.64 R2, [R10] ;  /* 0x000000000a027984 */ /* 0x002fe20000000a00 */
[----:B------:R-:W-:Y:S01]  /*1d40*/  VIADD R0, R0, 0x1 ;  /* 0x0000000100007836 */ /* 0x000fe20000000000 */
[----:B------:R-:W-:Y:S01]  /*1d50*/  MOV R6, UR4 ;  /* 0x0000000400067c02 */ /* 0x000fe20008000f00 */
[----:B------:R-:W-:Y:S01]  /*1d60*/  IMAD.U32 R7, RZ, RZ, UR5 ;  /* 0x00000005ff077e24 */ /* 0x000fe2000f8e00ff */
[----:B------:R-:W1:Y:S02]  /*1d70*/  LDS.64 R4, [R8] ;  /* 0x0000000008047984 */ /* 0x000e640000000a00 */
[----:B------:R-:W-:Y:S01]  /*1d80*/  ISETP.NE.AND P0, PT, R0, RZ, PT ;  /* 0x000000ff0000720c */ /* 0x000fe20003f05270 */
[----:B-1----:R-:W-:Y:S01]  /*1d90*/  DADD R4, R2, -R4 ;  /* 0x0000000002047229 */ /* 0x002fe20000000804 */
[----:B------:R-:W-:-:S06]  /*1da0*/  IMAD.WIDE R2, R9, 0x8, R6 ;  /* 0x0000000809027825 */ /* 0x000fcc00078e0206 */
[----:B------:R1:W-:Y:S05]  /*1db0*/  STG.E.64 desc[UR22][R2.64], R4 ;  /* 0x0000000402007986 */ /* 0x0003ea000c101b16 */
[----:B------:R-:W-:Y:S05]  /*1dc0*/  @!P0 EXIT ;  /* 0x000000000000894d */ /* 0x000fea0003800000 */
[----:B------:R-:W-:Y:S02]  /*1dd0*/  VIADD R8, R8, 0x400 ;  /* 0x0000040008087836 */ /* 0x000fe40000000000 */
[----:B------:R-:W-:Y:S02]  /*1de0*/  VIADD R10, R10, 0x400 ;  /* 0x000004000a0a7836 */ /* 0x000fe40000000000 */
[----:B------:R-:W-:Y:S01]  /*1df0*/  VIADD R9, R9, 0x80 ;  /* 0x0000008009097836 */ /* 0x000fe20000000000 */
[----:B------:R-:W-:Y:S06]  /*1e00*/  BRA `(.L_x_418) ;  /* 0xfffffffc00c87947 */ /* 0x000fec000383ffff */
        .weak           $__internal_2_$__cuda_sm20_div_u64
        .type           $__internal_2_$__cuda_sm20_div_u64,@function
        .size           $__internal_2_$__cuda_sm20_div_u64,(.L_x_452 - $__internal_2_$__cuda_sm20_div_u64)
$__internal_2_$__cuda_sm20_div_u64:
[----:B------:R-:W-:Y:S02]  /*1e10*/  IMAD.MOV.U32 R16, RZ, RZ, R8 ;  /* 0x000000ffff107224 */ /* 0x000fe400078e0008 */
[----:B------:R-:W-:-:S04]  /*1e20*/  IMAD.U32 R17, RZ, RZ, UR4 ;  /* 0x00000004ff117e24 */ /* 0x000fc8000f8e00ff */
[----:B------:R-:W1:Y:S08]  /*1e30*/  I2F.U64.RP R16, R16 ;  /* 0x0000001000107312 */ /* 0x000e700000309000 */
[----:B-1----:R-:W1:Y:S02]  /*1e40*/  MUFU.RCP R10, R16 ;  /* 0x00000010000a7308 */ /* 0x002e640000001000 */
[----:B-1----:R-:W-:-:S06]  /*1e50*/  VIADD R10, R10, 0x1ffffffe ;  /* 0x1ffffffe0a0a7836 */ /* 0x002fcc0000000000 */
[----:B------:R-:W1:Y:S02]  /*1e60*/  F2I.U64.TRUNC R10, R10 ;  /* 0x0000000a000a7311 */ /* 0x000e64000020d800 */
[----:B-1----:R-:W-:-:S04]  /*1e70*/  IMAD.WIDE.U32 R12, R10, R8, RZ ;  /* 0x000000080a0c7225 */ /* 0x002fc800078e00ff */
[----:B------:R-:W-:Y:S01]  /*1e80*/  IMAD R13, R10, UR4, R13 ;  /* 0x000000040a0d7c24 */ /* 0x000fe2000f8e020d */
[----:B------:R-:W-:-:S03]  /*1e90*/  IADD3 R19, P0, PT, RZ, -R12, RZ ;  /* 0x8000000cff137210 */ /* 0x000fc60007f1e0ff */
[----:B------:R-:W-:Y:S02]  /*1ea0*/  IMAD R13, R11, R8, R13 ;  /* 0x000000080b0d7224 */ /* 0x000fe400078e020d */
[----:B------:R-:W-:-:S04]  /*1eb0*/  IMAD.HI.U32 R12, R10, R19, RZ ;  /* 0x000000130a0c7227 */ /* 0x000fc800078e00ff */
[----:B------:R-:W-:Y:S02]  /*1ec0*/  IMAD.X R21, RZ, RZ, ~R13, P0 ;  /* 0x000000ffff157224 */ /* 0x000fe400000e0e0d */
[----:B------:R-:W-:Y:S02]  /*1ed0*/  IMAD.MOV.U32 R13, RZ, RZ, R10 ;  /* 0x000000ffff0d7224 */ /* 0x000fe400078e000a */
[-C--:B------:R-:W-:Y:S02]  /*1ee0*/  IMAD R17, R11, R21.reuse, RZ ;  /* 0x000000150b117224 */ /* 0x080fe400078e02ff */
[----:B------:R-:W-:-:S04]  /*1ef0*/  IMAD.WIDE.U32 R12, P0, R10, R21, R12 ;  /* 0x000000150a0c7225 */ /* 0x000fc8000780000c */
[----:B------:R-:W-:-:S04]  /*1f00*/  IMAD.HI.U32 R21, R11, R21, RZ ;  /* 0x000000150b157227 */ /* 0x000fc800078e00ff */
[----:B------:R-:W-:-:S05]  /*1f10*/  IMAD.HI.U32 R12, P1, R11, R19, R12 ;  /* 0x000000130b0c7227 */ /* 0x000fca000782000c */
[----:B------:R-:W-:Y:S02]  /*1f20*/  IADD3 R13, P2, PT, R17, R12, RZ ;  /* 0x0000000c110d7210 */ /* 0x000fe40007f5e0ff */
[----:B------:R-:W-:-:S03]  /*1f30*/  IADD3.X R12, PT, PT, R21, R11, RZ, P0, !PT ;  /* 0x0000000b150c7210 */ /* 0x000fc600007fe4ff */
[----:B------:R-:W-:Y:S01]  /*1f40*/  IMAD.WIDE.U32 R10, R13, R8, RZ ;  /* 0x000000080d0a7225 */ /* 0x000fe200078e00ff */
[----:B------:R-:W-:-:S03]  /*1f50*/  IADD3.X R17, PT, PT, RZ, RZ, R12, P2, P1 ;  /* 0x000000ffff117210 */ /* 0x000fc600017e240c */
[----:B------:R-:W-:Y:S01]  /*1f60*/  IMAD R11, R13, UR4, R11 ;  /* 0x000000040d0b7c24 */ /* 0x000fe2000f8e020b */
[----:B------:R-:W-:-:S03]  /*1f70*/  IADD3 R19, P0, PT, RZ, -R10, RZ ;  /* 0x8000000aff137210 */ /* 0x000fc60007f1e0ff */
[----:B------:R-:W-:Y:S02]  /*1f80*/  IMAD R11, R17, R8, R11 ;  /* 0x00000008110b7224 */ /* 0x000fe400078e020b */
[----:B------:R-:W-:-:S04]  /*1f90*/  IMAD.HI.U32 R12, R13, R19, RZ ;  /* 0x000000130d0c7227 */ /* 0x000fc800078e00ff */
[----:B------:R-:W-:-:S04]  /*1fa0*/  IMAD.X R10, RZ, RZ, ~R11, P0 ;  /* 0x000000ffff0a7224 */ /* 0x000fc800000e0e0b */
[----:B------:R-:W-:-:S04]  /*1fb0*/  IMAD.WIDE.U32 R12, P0, R13, R10, R12 ;  /* 0x0000000a0d0c7225 */ /* 0x000fc8000780000c */
[C---:B------:R-:W-:Y:S02]  /*1fc0*/  IMAD R11, R17.reuse, R10, RZ ;  /* 0x0000000a110b7224 */ /* 0x040fe400078e02ff */
[----:B------:R-:W-:-:S04]  /*1fd0*/  IMAD.HI.U32 R12, P1, R17, R19, R12 ;  /* 0x00000013110c7227 */ /* 0x000fc8000782000c */
[----:B------:R-:W-:Y:S01]  /*1fe0*/  IMAD.HI.U32 R10, R17, R10, RZ ;  /* 0x0000000a110a7227 */ /* 0x000fe200078e00ff */
[----:B------:R-:W-:-:S03]  /*1ff0*/  IADD3 R12, P2, PT, R11, R12, RZ ;  /* 0x0000000c0b0c7210 */ /* 0x000fc60007f5e0ff */
[----:B------:R-:W-:Y:S02]  /*2000*/  IMAD.X R17, R10, 0x1, R17, P0 ;  /* 0x000000010a117824 */ /* 0x000fe400000e0611 */
[----:B------:R-:W-:-:S03]  /*2010*/  IMAD.HI.U32 R10, R12, R9, RZ ;  /* 0x000000090c0a7227 */ /* 0x000fc600078e00ff */
[----:B------:R-:W-:Y:S01]  /*2020*/  IADD3.X R16, PT, PT, RZ, RZ, R17, P2, P1 ;  /* 0x000000ffff107210 */ /* 0x000fe200017e2411 */
[----:B------:R-:W-:Y:S02]  /*2030*/  IMAD.MOV.U32 R11, RZ, RZ, RZ ;  /* 0x000000ffff0b7224 */ /* 0x000fe400078e00ff */
[----:B------:R-:W-:-:S04]  /*2040*/  IMAD.WIDE.U32 R10, R12, R15, R10 ;  /* 0x0000000f0c0a7225 */ /* 0x000fc800078e000a */
[C---:B------:R-:W-:Y:S02]  /*2050*/  IMAD R13, R16.reuse, R15, RZ ;  /* 0x0000000f100d7224 */ /* 0x040fe400078e02ff */
[----:B------:R-:W-:-:S04]  /*2060*/  IMAD.HI.U32 R10, P0, R16, R9, R10 ;  /* 0x00000009100a7227 */ /* 0x000fc8000780000a */
[----:B------:R-:W-:Y:S01]  /*2070*/  IMAD.HI.U32 R12, R16, R15, RZ ;  /* 0x0000000f100c7227 */ /* 0x000fe200078e00ff */
[----:B------:R-:W-:-:S03]  /*2080*/  IADD3 R13, P1, PT, R13, R10, RZ ;  /* 0x0000000a0d0d7210 */ /* 0x000fc60007f3e0ff */
[----:B------:R-:W-:Y:S02]  /*2090*/  IMAD.X R12, RZ, RZ, R12, P0 ;  /* 0x000000ffff0c7224 */ /* 0x000fe400000e060c */
[----:B------:R-:W-:-:S04]  /*20a0*/  IMAD.WIDE.U32 R10, R13, R8, RZ ;  /* 0x000000080d0a7225 */ /* 0x000fc800078e00ff */
[----:B------:R-:W-:Y:S01]  /*20b0*/  IMAD.X R17, RZ, RZ, R12, P1 ;  /* 0x000000ffff117224 */ /* 0x000fe200008e060c */
[----:B------:R-:W-:Y:S01]  /*20c0*/  IADD3 R19, P1, PT, -R10, R9, RZ ;  /* 0x000000090a137210 */ /* 0x000fe20007f3e1ff */
[----:B------:R-:W-:-:S03]  /*20d0*/  IMAD R11, R13, UR4, R11 ;  /* 0x000000040d0b7c24 */ /* 0x000fc6000f8e020b */
[-C--:B------:R-:W-:Y:S01]  /*20e0*/  ISETP.GE.U32.AND P0, PT, R19, R8.reuse, PT ;  /* 0x000000081300720c */ /* 0x080fe20003f06070 */
[----:B------:R-:W-:-:S04]  /*20f0*/  IMAD R10, R17, R8, R11 ;  /* 0x00000008110a7224 */ /* 0x000fc800078e020b */
[----:B------:R-:W-:Y:S01]  /*2100*/  IMAD.X R16, R15, 0x1, ~R10, P1 ;  /* 0x000000010f107824 */ /* 0x000fe200008e0e0a */
[----:B------:R-:W-:Y:S01]  /*2110*/  IADD3 R10, P2, PT, R13, 0x1, RZ ;  /* 0x000000010d0a7810 */ /* 0x000fe20007f5e0ff */
[----:B------:R-:W-:Y:S01]  /*2120*/  IMAD.MOV.U32 R15, RZ, RZ, 0x0 ;  /* 0x00000000ff0f7424 */ /* 0x000fe200078e00ff */
[-C--:B------:R-:W-:Y:S02]  /*2130*/  IADD3 R9, P1, PT, -R8, R19.reuse, RZ ;  /* 0x0000001308097210 */ /* 0x080fe40007f3e1ff */
[C---:B------:R-:W-:Y:S01]  /*2140*/  ISETP.GE.U32.AND.EX P0, PT, R16.reuse, UR4, PT, P0 ;  /* 0x0000000410007c0c */ /* 0x040fe2000bf06100 */
[----:B------:R-:W-:Y:S01]  /*2150*/  IMAD.X R12, RZ, RZ, R17, P2 ;  /* 0x000000ffff0c7224 */ /* 0x000fe200010e0611 */
[----:B------:R-:W-:Y:S02]  /*2160*/  IADD3.X R11, PT, PT, R16, ~UR4, RZ, P1, !PT ;  /* 0x80000004100b7c10 */ /* 0x000fe40008ffe4ff */
[----:B------:R-:W-:Y:S02]  /*2170*/  SEL R9, R9, R19, P0 ;  /* 0x0000001309097207 */ /* 0x000fe40000000000 */
[----:B------:R-:W-:-:S02]  /*2180*/  SEL R13, R10, R13, P0 ;  /* 0x0000000d0a0d7207 */ /* 0x000fc40000000000 */
[----:B------:R-:W-:Y:S02]  /*2190*/  SEL R11, R11, R16, P0 ;  /* 0x000000100b0b7207 */ /* 0x000fe40000000000 */
[----:B------:R-:W-:Y:S02]  /*21a0*/  SEL R12, R12, R17, P0 ;  /* 0x000000110c0c7207 */ /* 0x000fe40000000000 */
[----:B------:R-:W-:Y:S02]  /*21b0*/  ISETP.GE.U32.AND P0, PT, R9, R8, PT ;  /* 0x000000080900720c */ /* 0x000fe40003f06070 */
[----:B------:R-:W-:Y:S02]  /*21c0*/  IADD3 R10, P2, PT, R13, 0x1, RZ ;  /* 0x000000010d0a7810 */ /* 0x000fe40007f5e0ff */
[----:B------:R-:W-:Y:S02]  /*21d0*/  ISETP.GE.U32.AND.EX P0, PT, R11, UR4, PT, P0 ;  /* 0x000000040b007c0c */ /* 0x000fe4000bf06100 */
[----:B------:R-:W-:Y:S01]  /*21e0*/  ISETP.NE.U32.AND P1, PT, R8, RZ, PT ;  /* 0x000000ff0800720c */ /* 0x000fe20003f25070 */
[----:B------:R-:W-:Y:S01]  /*21f0*/  IMAD.X R11, RZ, RZ, R12, P2 ;  /* 0x000000ffff0b7224 */ /* 0x000fe200010e060c */
[----:B------:R-:W-:-:S02]  /*2200*/  SEL R10, R10, R13, P0 ;  /* 0x0000000d0a0a7207 */ /* 0x000fc40000000000 */
[----:B------:R-:W-:Y:S02]  /*2210*/  ISETP.NE.AND.EX P1, PT, RZ, UR4, PT, P1 ;  /* 0x00000004ff007c0c */ /* 0x000fe4000bf25310 */
[----:B------:R-:W-:Y:S02]  /*2220*/  SEL R11, R11, R12, P0 ;  /* 0x0000000c0b0b7207 */ /* 0x000fe40000000000 */
[----:B------:R-:W-:Y:S02]  /*2230*/  SEL R10, R10, 0xffffffff, P1 ;  /* 0xffffffff0a0a7807 */ /* 0x000fe40000800000 */
[----:B------:R-:W-:Y:S01]  /*2240*/  SEL R11, R11, 0xffffffff, P1 ;  /* 0xffffffff0b0b7807 */ /* 0x000fe20000800000 */
[----:B------:R-:W-:Y:S06]  /*2250*/  RET.REL.NODEC R14 `(_ZN3cub18CUB_300001_SM_10006detail9transform16transform_kernelINS2_10policy_hubILb0EN4cuda3std3__45tupleIJN6thrust24THRUST_300001_SM_1000_NS6detail15normal_iteratorINSA_10device_ptrIdEEEESF_EEEE10policy1000ElNS7_5minusIdEESF_JPdSL_EEEvT0_iT1_T2_DpNS2_10kernel_argIT3_EE) ;  /* 0xffffffdc0e687950 */ /* 0x000fec0003c3ffff */
.L_x_419:
        /* <DEDUP_REMOVED lines=10> */
.L_x_452:


//--------------------- .text._ZN3cub18CUB_300001_SM_10006detail9transform16transform_kernelINS2_10policy_hubILb0EN4cuda3std3__45tupleIJN6thrust24THRUST_300001_SM_1000_NS6detail15normal_iteratorINSA_10device_ptrIdEEEESF_EEEE10policy1000EiNS7_5minusIdEESF_JPdSL_EEEvT0_iT1_T2_DpNS2_10kernel_argIT3_EE --------------------------
	.section	.text._ZN3cub18CUB_300001_SM_10006detail9transform16transform_kernelINS2_10policy_hubILb0EN4cuda3std3__45tupleIJN6thrust24THRUST_300001_SM_1000_NS6detail15normal_iteratorINSA_10device_ptrIdEEEESF_EEEE10policy1000EiNS7_5minusIdEESF_JPdSL_EEEvT0_iT1_T2_DpNS2_10kernel_argIT3_EE,"ax",@progbits
	.align	128
        .global         _ZN3cub18CUB_300001_SM_10006detail9transform16transform_kernelINS2_10policy_hubILb0EN4cuda3std3__45tupleIJN6thrust24THRUST_300001_SM_1000_NS6detail15normal_iteratorINSA_10device_ptrIdEEEESF_EEEE10policy1000EiNS7_5minusIdEESF_JPdSL_EEEvT0_iT1_T2_DpNS2_10kernel_argIT3_EE
        .type           _ZN3cub18CUB_300001_SM_10006detail9transform16transform_kernelINS2_10policy_hubILb0EN4cuda3std3__45tupleIJN6thrust24THRUST_300001_SM_1000_NS6detail15normal_iteratorINSA_10device_ptrIdEEEESF_EEEE10policy1000EiNS7_5minusIdEESF_JPdSL_EEEvT0_iT1_T2_DpNS2_10kernel_argIT3_EE,@function
        .size           _ZN3cub18CUB_300001_SM_10006detail9transform16transform_kernelINS2_10policy_hubILb0EN4cuda3std3__45tupleIJN6thrust24THRUST_300001_SM_1000_NS6detail15normal_iteratorINSA_10device_ptrIdEEEESF_EEEE10policy1000EiNS7_5minusIdEESF_JPdSL_EEEvT0_iT1_T2_DpNS2_10kernel_argIT3_EE,(.L_x_453 - _ZN3cub18CUB_300001_SM_10006detail9transform16transform_kernelINS2_10policy_hubILb0EN4cuda3std3__45tupleIJN6thrust24THRUST_300001_SM_1000_NS6detail15normal_iteratorINSA_10device_ptrIdEEEESF_EEEE10policy1000EiNS7_5minusIdEESF_JPdSL_EEEvT0_iT1_T2_DpNS2_10kernel_argIT3_EE)
        .other          _ZN3cub18CUB_300001_SM_10006detail9transform16transform_kernelINS2_10policy_hubILb0EN4cuda3std3__45tupleIJN6thrust24THRUST_300001_SM_1000_NS6detail15normal_iteratorINSA_10device_ptrIdEEEESF_EEEE10policy1000EiNS7_5minusIdEESF_JPdSL_EEEvT0_iT1_T2_DpNS2_10kernel_argIT3_EE,@"STO_CUDA_ENTRY STV_DEFAULT"
_ZN3cub18CUB_300001_SM_10006detail9transform16transform_kernelINS2_10policy_hubILb0EN4cuda3std3__45tupleIJN6thrust24THRUST_300001_SM_1000_NS6detail15normal_iteratorINSA_10device_ptrIdEEEESF_EEEE10policy1000EiNS7_5minusIdEESF_JPdSL_EEEvT0_iT1_T2_DpNS2_10kernel_argIT3_EE:
.text._ZN3cub18CUB_300001_SM_10006detail9transform16transform_kernelINS2_10policy_hubILb0EN4cuda3std3__45tupleIJN6thrust24THRUST_300001_SM_1000_NS6detail15normal_iteratorINSA_10device_ptrIdEEEESF_EEEE10policy1000EiNS7_5minusIdEESF_JPdSL_EEEvT0_iT1_T2_DpNS2_10kernel_argIT3_EE:
[----:B------:R-:W-:Y:S08]  /*0000*/  LDC R1, c[0x0][0x37c] ;  /* 0x0000df00ff017b82 */ /* 0x000ff00000000800 */
[----:B------:R-:W1:Y:S01]  /*0010*/  S2UR UR5, SR_CTAID.X ;  /* 0x00000000000579c3 */ /* 0x000e620000002500 */
[----:B------:R-:W2:Y:S01]  /*0020*/  LDCU UR7, c[0x0][0x370] ;  /* 0x00006e00ff0777ac */ /* 0x000ea20008000800 */
[----:B------:R-:W3:Y:S01]  /*0030*/  LDCU.64 UR16, c[0x0][0x380] ;  /* 0x00007000ff1077ac */ /* 0x000ee20008000a00 */
[----:B------:R-:W4:Y:S01]  /*0040*/  LDCU.64 UR20, c[0x0][0x358] ;  /* 0x00006b00ff1477ac */ /* 0x000f220008000a00 */
[----:B---3--:R-:W-:-:S02]  /*0050*/  USHF.L.U32 UR24, UR17, 0x7, URZ ;  /* 0x0000000711187899 */ /* 0x008fc400080006ff */
[----:B-1----:R-:W-:Y:S02]  /*0060*/  UIADD3 UR4, UPT, UPT, UR5, 0x2, URZ ;  /* 0x0000000205047890 */ /* 0x002fe4000fffe0ff */
[----:B------:R-:W-:Y:S02]  /*0070*/  UIMAD UR22, UR24, UR5, URZ ;  /* 0x00000005181672a4 */ /* 0x000fe4000f8e02ff */
[----:B--2---:R-:W-:Y:S02]  /*0080*/  UISETP.GE.U32.AND UP0, UPT, UR4, UR7, UPT ;  /* 0x000000070400728c */ /* 0x004fe4000bf06070 */
[----:B------:R-:W-:Y:S02]  /*0090*/  UIADD3 UR6, UPT, UPT, -UR22, UR16, URZ ;  /* 0x0000001016067290 */ /* 0x000fe4000fffe1ff */
[----:B------:R-:W-:Y:S02]  /*00a0*/  UISETP.EQ.OR UP0, UPT, UR5, URZ, UP0 ;  /* 0x000000ff0500728c */ /* 0x000fe40008702670 */
[----:B------:R-:W-:-:S04]  /*00b0*/  UISETP.LT.AND UP1, UPT, UR24, UR6, UPT ;  /* 0x000000061800728c */ /* 0x000fc8000bf21270 */
[----:B------:R-:W-:-:S03]  /*00c0*/  USEL UR23, UR24, UR6, UP1 ;  /* 0x0000000618177287 */ /* 0x000fc60008800000 */
[----:B----4-:R-:W-:Y:S09]  /*00d0*/  BRA.U UP0, `(.L_x_420) ;  /* 0x0000000100dc7547 */ /* 0x010ff2000b800000 */
        /* <DEDUP_REMOVED lines=20> */
[----:B------:R-:W-:Y:S02]  /*0220*/  ULOP3.LUT UR13, UR13, 0xfffffff0, URZ, 0xc0, !UPT ;  /* 0xfffffff00d0d7892 */ /* 0x000fe4000f8ec0ff */
[----:B------:R-:W-:Y:S02]  /*0230*/  ULOP3.LUT UR12, UR12, 0xfffffff0, URZ, 0xc0, !UPT ;  /* 0xfffffff00c0c7892 */ /* 0x000fe4000f8ec0ff */
[----:B------:R-:W-:Y:S02]  /*0240*/  ULEA UR14, UR16, UR14, 0x18 ;  /* 0x0000000e100e7291 */ /* 0x000fe4000f8ec0ff */
[----:B------:R-:W-:Y:S01]  /*0250*/  USHF.R.U32.HI UR7, URZ, 0x4, UR13 ;  /* 0x00000004ff077899 */ /* 0x000fe2000801160d */
        /* <DEDUP_REMOVED lines=8> */
[----:B------:R-:W-:-:S02]  /*02e0*/  UIADD3 UR13, UPT, UPT, UR13, UR12, URZ ;  /* 0x0000000c0d0d7290 */ /* 0x000fc4000fffe0ff */
[----:B------:R-:W-:Y:S02]  /*02f0*/  ULEA UR16, UR17, UR14, 0xa ;  /* 0x0000000e11107291 */ /* 0x000fe4000f8e50ff */
[----:B------:R-:W-:Y:S02]  /*0300*/  USHF.R.U32.HI UR12, URZ, 0x4, UR12 ;  /* 0x00000004ff0c7899 */ /* 0x000fe4000801160c */
[----:B----4-:R-:W-:Y:S01]  /*0310*/  UIMAD.WIDE UR4, UR22, 0x8, UR4 ;  /* 0x00000008160478a5 */ /* 0x010fe2000f8e0204 */
[----:B------:R-:W-:Y:S01]  /*0320*/  IMAD.U32 R0, RZ, RZ, UR13 ;  /* 0x0000000dff007e24 */ /* 0x000fe2000f8e00ff */
[----:B------:R-:W-:Y:S02]  /*0330*/  UPRMT UR7, UR7, 0x5410, URZ ;  /* 0x0000541007077896 */ /* 0x000fe400080000ff */
[----:B--2---:R-:W-:Y:S02]  /*0340*/  UIMAD.WIDE UR8, UR22, 0x8, UR8 ;  /* 0x00000008160878a5 */ /* 0x004fe4000f8e0208 */
[----:B------:R-:W-:-:S02]  /*0350*/  UIADD3 UR18, UPT, UPT, UR16, 0x80, URZ ;  /* 0x0000008010127890 */ /* 0x000fc4000fffe0ff */
[----:B------:R-:W-:Y:S01]  /*0360*/  UPRMT UR12, UR12, 0x5410, URZ ;  /* 0x000054100c0c7896 */ /* 0x000fe200080000ff */
[----:B------:R-:W-:Y:S02]  /*0370*/  UMOV UR19, UR15 ;  /* 0x0000000f00137c82 */ /* 0x000fe40008000000 */
[----:B---3--:R1:W-:Y:S06]  /*0380*/  UBLKCP.S.G [UR14], [UR4], UR7 ;  /* 0x0000000e040073ba */ /* 0x0083ec0008000207 */
[----:B------:R1:W-:Y:S01]  /*0390*/  UBLKCP.S.G [UR18], [UR8], UR12 ;  /* 0x00000012080073ba */ /* 0x0003e2000800020c */
[----:B------:R1:W-:Y:S01]  /*03a0*/  SYNCS.ARRIVE.TRANS64 RZ, [UR15], R0 ;  /* 0x00000000ffff79a7 */ /* 0x0003e2000800000f */
[----:B------:R-:W-:Y:S01]  /*03b0*/  NOP ;  /* 0x0000000000007918 */ /* 0x000fe20000000000 */
.L_x_422:
[----:B-1----:R-:W-:Y:S05]  /*03c0*/  BSYNC.RECONVERGENT B0 ;  /* 0x0000000000007941 */ /* 0x002fea0003800200 */
.L_x_421:
[----:B------:R-:W1:Y:S08]  /*03d0*/  S2UR UR5, SR_CgaCtaId ;  /* 0x00000000000579c3 */ /* 0x000e700000008800 */
[----:B------:R-:W-:Y:S01]  /*03e0*/  BAR.SYNC.DEFER_BLOCKING 0x0 ;  /* 0x0000000000007b1d */ /* 0x000fe20000010000 */
[----:B------:R-:W-:-:S05]  /*03f0*/  SHF.L.U32 R0, RZ, 0x1f, RZ ;  /* 0x0000001fff007819 */ /* 0x000fca00000006ff */
[----:B------:R-:W-:Y:S02]  /*0400*/  UMOV UR4, 0x400 ;  /* 0x0000040000047882 */ /* 0x000fe40000000000 */
[----:B-1----:R-:W-:-:S12]  /*0410*/  ULEA UR4, UR5, UR4, 0x18 ;  /* 0x0000000405047291 */ /* 0x002fd8000f8ec0ff */
.L_x_423:
[----:B------:R-:W1:Y:S02]  /*0420*/  SYNCS.PHASECHK.TRANS64.TRYWAIT P0, [UR4], R0 ;  /* 0x00000000ff0075a7 */ /* 0x000e640008001104 */
[----:B-1----:R-:W-:Y:S05]  /*0430*/  @!P0 BRA `(.L_x_423) ;  /* 0xfffffffc00f88947 */ /* 0x002fea000383ffff */
[----:B------:R-:W-:Y:S05]  /*0440*/  BRA `(.L_x_424) ;  /* 0x00000014004c7947 */ /* 0x000fea0003800000 */
.L_x_420:
[----:B------:R-:W1:Y:S01]  /*0450*/  S2R R2, SR_TID.Y ;  /* 0x0000000000027919 */ /* 0x000e620000002200 */
[----:B------:R-:W2:Y:S01]  /*0460*/  LDCU UR10, c[0x0][0x360] ;  /* 0x00006c00ff0a77ac */ /* 0x000ea20008000800 */
[----:B------:R-:W-:Y:S01]  /*0470*/  BSSY.RECONVERGENT B0, `(.L_x_425) ;  /* 0x00000af000007945 */ /* 0x000fe20003800200 */
[----:B------:R-:W1:Y:S01]  /*0480*/  S2R R3, SR_TID.Z ;  /* 0x0000000000037919 */ /* 0x000e620000002300 */
[----:B------:R-:W2:Y:S01]  /*0490*/  LDCU UR11, c[0x0][0x364] ;  /* 0x00006c80ff0b77ac */ /* 0x000ea20008000800 */
[----:B------:R-:W3:Y:S01]  /*04a0*/  LDC R0, c[0x0][0x368] ;  /* 0x0000da00ff007b82 */ /* 0x000ee20000000800 */
[----:B------:R-:W4:Y:S01]  /*04b0*/  S2R R5, SR_TID.X ;  /* 0x0000000000057919 */ /* 0x000f220000002100 */
[----:B------:R-:W-:Y:S02]  /*04c0*/  USHF.L.U32 UR4, UR23, 0x3, URZ ;  /* 0x0000000317047899 */ /* 0x000fe400080006ff */
[----:B------:R-:W-:Y:S02]  /*04d0*/  USHF.R.S32.HI UR12, URZ, 0x1f, UR22 ;  /* 0x0000001fff0c7899 */ /* 0x000fe40008011416 */
[----:B------:R-:W-:-:S04]  /*04e0*/  USHF.R.S32.HI UR5, URZ, 0x1f, UR4 ;  /* 0x0000001fff057899 */ /* 0x000fc80008011404 */
[----:B------:R-:W-:Y:S02]  /*04f0*/  USHF.R.U32.HI UR13, URZ, 0x3, UR5 ;  /* 0x00000003ff0d7899 */ /* 0x000fe40008011605 */
[----:B------:R-:W-:Y:S02]  /*0500*/  USHF.R.U64 UR7, UR4, 0x3, UR5 ;  /* 0x0000000304077899 */ /* 0x000fe40008001205 */
[----:B--2---:R-:W-:Y:S02]  /*0510*/  UIMAD UR4, UR10, UR11, URZ ;  /* 0x0000000b0a0472a4 */ /* 0x004fe4000f8e02ff */
[----:B-1----:R-:W-:Y:S02]  /*0520*/  IMAD R2, R3, UR11, R2 ;  /* 0x0000000b03027c24 */ /* 0x002fe4000f8e0202 */
[----:B------:R-:W-:Y:S02]  /*0530*/  IMAD.U32 R3, RZ, RZ, UR13 ;  /* 0x0000000dff037e24 */ /* 0x000fe4000f8e00ff */
[----:B----4-:R-:W-:-:S02]  /*0540*/  IMAD R2, R2, UR10, R5 ;  /* 0x0000000a02027c24 */ /* 0x010fc4000f8e0205 */
[----:B---3--:R-:W-:Y:S01]  /*0550*/  IMAD R5, R0, UR4, RZ ;  /* 0x0000000400057c24 */ /* 0x008fe2000f8e02ff */
[----:B------:R-:W-:Y:S02]  /*0560*/  UMOV UR4, URZ ;  /* 0x000000ff00047c82 */ /* 0x000fe40008000000 */
[----:B------:R-:W-:-:S04]  /*0570*/  ISETP.LT.U32.AND P0, PT, R2, UR7, PT ;  /* 0x0000000702007c0c */ /* 0x000fc8000bf01070 */
[----:B------:R-:W-:Y:S01]  /*0580*/  ISETP.GT.U32.AND.EX P0, PT, R3, RZ, PT, P0 ;  /* 0x000000ff0300720c */ /* 0x000fe20003f04100 */
[----:B------:R-:W-:-:S12]  /*0590*/  IMAD.MOV.U32 R3, RZ, RZ, RZ ;  /* 0x000000ffff037224 */ /* 0x000fd800078e00ff */
[----:B------:R-:W-:Y:S05]  /*05a0*/  @!P0 BRA `(.L_x_426) ;  /* 0x00000008006c8947 */ /* 0x000fea0003800000 */
[----:B------:R-:W-:Y:S01]  /*05b0*/  IMAD.IADD R7, R5, 0x1, R2 ;  /* 0x0000000105077824 */ /* 0x000fe200078e0202 */
[----:B------:R-:W-:Y:S01]  /*05c0*/  MOV R6, UR7 ;  /* 0x0000000700067c02 */ /* 0x000fe20008000f00 */
[----:B------:R-:W-:Y:S01]  /*05d0*/  IMAD.U32 R4, RZ, RZ, UR13 ;  /* 0x0000000dff047e24 */ /* 0x000fe2000f8e00ff */
[----:B------:R-:W-:Y:S01]  /*05e0*/  BSSY.RECONVERGENT B1, `(.L_x_427) ;  /* 0x0000029000017945 */ /* 0x000fe20003800200 */
[----:B------:R-:W-:Y:S01]  /*05f0*/  IMAD.U32 R8, RZ, RZ, UR13 ;  /* 0x0000000dff087e24 */ /* 0x000fe2000f8e00ff */
[C---:B------:R-:W-:Y:S01]  /*0600*/  ISETP.LT.U32.AND P2, PT, R7.reuse, UR7, PT ;  /* 0x0000000707007c0c */ /* 0x040fe2000bf41070 */
[----:B------:R-:W-:Y:S01]  /*0610*/  IMAD.MOV.U32 R9, RZ, RZ, -0x1 ;  /* 0xffffffffff097424 */ /* 0x000fe200078e00ff */
[----:B------:R-:W-:Y:S02]  /*0620*/  ISETP.LT.U32.AND P1, PT, R7, UR7, PT ;  /* 0x0000000707007c0c */ /* 0x000fe4000bf21070 */
[----:B------:R-:W-:Y:S02]  /*0630*/  ISETP.GT.U32.AND.EX P2, PT, R4, RZ, PT, P2 ;  /* 0x000000ff0400720c */ /* 0x000fe40003f44120 */
[----:B------:R-:W-:Y:S01]  /*0640*/  ISETP.GT.U32.AND.EX P1, PT, R8, RZ, PT, P1 ;  /* 0x000000ff0800720c */ /* 0x000fe20003f24110 */
[----:B------:R-:W-:Y:S01]  /*0650*/  IMAD.U32 R8, RZ, RZ, UR13 ;  /* 0x0000000dff087e24 */ /* 0x000fe2000f8e00ff */
[----:B------:R-:W-:-:S02]  /*0660*/  SEL R6, R6, R7, P2 ;  /* 0x0000000706067207 */ /* 0x000fc40001000000 */
[----:B------:R-:W-:Y:S02]  /*0670*/  SEL R4, RZ, 0x1, !P1 ;  /* 0x00000001ff047807 */ /* 0x000fe40004800000 */
        /* <DEDUP_REMOVED lines=23> */
[----:B------:R-:W-:-:S05]  /*07f0*/  @!P3 LOP3.LUT R7, RZ, R5, RZ, 0x33, !PT ;  /* 0x00000005ff07b212 */ /* 0x000fca00078e33ff */
[----:B------:R-:W-:Y:S01]  /*0800*/  IMAD.MOV.U32 R8, RZ, RZ, R7 ;  /* 0x000000ffff087224 */ /* 0x000fe200078e0007 */
[----:B------:R-:W-:Y:S06]  /*0810*/  BRA `(.L_x_429) ;  /* 0x0000000000147947 */ /* 0x000fec0003800000 */
.L_x_428:
[----:B------:R-:W-:Y:S01]  /*0820*/  IMAD.MOV.U32 R9, RZ, RZ, R12 ;  /* 0x000000ffff097224 */ /* 0x000fe200078e000c */
[----:B------:R-:W-:-:S07]  /*0830*/  MOV R8, 0x850 ;  /* 0x0000085000087802 */ /* 0x000fce0000000f00 */
[----:B------:R-:W-:Y:S05]  /*0840*/  CALL.REL.NOINC `($__internal_3_$__cuda_sm20_div_u64) ;  /* 0x0000001400587944 */ /* 0x000fea0003c00000 */
[----:B------:R-:W-:Y:S01]  /*0850*/  IMAD.MOV.U32 R8, RZ, RZ, R6 ;  /* 0x000000ffff087224 */ /* 0x000fe200078e0006 */
[----:B------:R-:W-:-:S07]  /*0860*/  MOV R9, R7 ;  /* 0x0000000700097202 */ /* 0x000fce0000000f00 */
.L_x_429:
[----:B------:R-:W-:Y:S05]  /*0870*/  BSYNC.RECONVERGENT B1 ;  /* 0x0000000000017941 */ /* 0x000fea0003800200 */
.L_x_427:
[----:B------:R-:W-:Y:S01]  /*0880*/  IADD3 R4, P1, PT, R8, R4, RZ ;  /* 0x0000000408047210 */ /* 0x000fe20007f3e0ff */
[----:B------:R-:W1:Y:S01]  /*0890*/  LDC R6, c[0x0][0x3a0] ;  /* 0x0000e800ff067b82 */ /* 0x000e620000000800 */
[----:B------:R-:W-:Y:S01]  /*08a0*/  BSSY.RECONVERGENT B1, `(.L_x_430) ;  /* 0x0000030000017945 */ /* 0x000fe20003800200 */
[----:B------:R-:W-:Y:S01]  /*08b0*/  IMAD.MOV.U32 R28, RZ, RZ, R2 ;  /* 0x000000ffff1c7224 */ /* 0x000fe200078e0002 */
[C---:B------:R-:W-:Y:S01]  /*08c0*/  LOP3.LUT R7, R4.reuse, 0x3, RZ, 0xc0, !PT ;  /* 0x0000000304077812 */ /* 0x040fe200078ec0ff */
[----:B------:R-:W-:Y:S01]  /*08d0*/  IMAD.X R8, RZ, RZ, R9, P1 ;  /* 0x000000ffff087224 */ /* 0x000fe200008e0609 */
[----:B------:R-:W-:Y:S01]  /*08e0*/  ISETP.GE.U32.AND P1, PT, R4, 0x3, PT ;  /* 0x000000030400780c */ /* 0x000fe20003f26070 */
[----:B------:R-:W-:Y:S01]  /*08f0*/  IMAD.MOV.U32 R29, RZ, RZ, R3 ;  /* 0x000000ffff1d7224 */ /* 0x000fe200078e0003 */
[----:B------:R-:W-:Y:S02]  /*0900*/  ISETP.NE.U32.AND P2, PT, R7, 0x3, PT ;  /* 0x000000030700780c */ /* 0x000fe40003f45070 */
[----:B------:R-:W-:-:S02]  /*0910*/  ISETP.GE.U32.AND.EX P1, PT, R8, RZ, PT, P1 ;  /* 0x000000ff0800720c */ /* 0x000fc40003f26110 */
[----:B------:R-:W-:Y:S02]  /*0920*/  ISETP.NE.AND.EX P2, PT, RZ, RZ, PT, P2 ;  /* 0x000000ffff00720c */ /* 0x000fe40003f45320 */
[----:B-1----:R-:W-:-:S11]  /*0930*/  SHF.R.S32.HI R10, RZ, 0x1f, R6 ;  /* 0x0000001fff0a7819 */ /* 0x002fd60000011406 */
[----:B------:R-:W-:Y:S05]  /*0940*/  @!P2 BRA `(.L_x_431) ;  /* 0x000000000094a947 */ /* 0x000fea0003800000 */
[----:B------:R-:W1:Y:S01]  /*0950*/  S2UR UR8, SR_CgaCtaId ;  /* 0x00000000000879c3 */ /* 0x000e620000008800 */
[----:B------:R-:W2:Y:S01]  /*0960*/  LDCU.64 UR14, c[0x0][0x398] ;  /* 0x00007300ff0e77ac */ /* 0x000ea20008000a00 */
[----:B------:R-:W-:Y:S01]  /*0970*/  VIADD R11, R4, 0x1 ;  /* 0x00000001040b7836 */ /* 0x000fe20000000000 */
[----:B------:R-:W-:Y:S01]  /*0980*/  MOV R29, R3 ;  /* 0x00000003001d7202 */ /* 0x000fe20000000f00 */
[----:B------:R-:W-:Y:S01]  /*0990*/  IMAD R4, R0, UR11, RZ ;  /* 0x0000000b00047c24 */ /* 0x000fe2000f8e02ff */
[----:B------:R-:W-:Y:S01]  /*09a0*/  USHF.L.U32 UR5, UR22, 0x3, URZ ;  /* 0x0000000316057899 */ /* 0x000fe200080006ff */
[----:B------:R-:W-:Y:S01]  /*09b0*/  IMAD.MOV.U32 R28, RZ, RZ, R2 ;  /* 0x000000ffff1c7224 */ /* 0x000fe200078e0002 */
[----:B------:R-:W-:Y:S01]  /*09c0*/  USHF.L.U64.HI UR9, UR22, 0x3, UR12 ;  /* 0x0000000316097899 */ /* 0x000fe2000801020c */
[----:B------:R-:W-:Y:S01]  /*09d0*/  LOP3.LUT R11, R11, 0x3, RZ, 0xc0, !PT ;  /* 0x000000030b0b7812 */ /* 0x000fe200078ec0ff */
[----:B------:R-:W-:Y:S02]  /*09e0*/  IMAD R4, R4, UR10, RZ ;  /* 0x0000000a04047c24 */ /* 0x000fe4000f8e02ff */
[----:B------:R-:W-:Y:S01]  /*09f0*/  LEA R7, P2, R2, UR5, 0x3 ;  /* 0x0000000502077c11 */ /* 0x000fe2000f8418ff */
[----:B------:R-:W-:-:S02]  /*0a00*/  UMOV UR5, 0x400 ;  /* 0x0000040000057882 */ /* 0x000fc40000000000 */
[----:B------:R-:W-:Y:S01]  /*0a10*/  UIADD3 UR5, UPT, UPT, UR5, 0x80, URZ ;  /* 0x0000008005057890 */ /* 0x000fe2000fffe0ff */
[----:B------:R-:W-:Y:S02]  /*0a20*/  LEA.HI.X R15, R2, UR9, R3, 0x3, P2 ;  /* 0x00000009020f7c11 */ /* 0x000fe400090f1c03 */
[----:B------:R-:W-:Y:S02]  /*0a30*/  IADD3 R11, P2, PT, RZ, -R11, RZ ;  /* 0x8000000bff0b7210 */ /* 0x000fe40007f5e0ff */
[----:B--2---:R-:W-:-:S03]  /*0a40*/  IADD3 R14, P3, P4, R7, UR14, R6 ;  /* 0x0000000e070e7c10 */ /* 0x004fc6000fc7e006 */
[----:B------:R-:W-:Y:S01]  /*0a50*/  IMAD.X R12, RZ, RZ, -0x1, P2 ;  /* 0xffffffffff0c7424 */ /* 0x000fe200010e06ff */
[----:B------:R-:W-:Y:S01]  /*0a60*/  IADD3.X R15, PT, PT, R15, UR15, R10, P3, P4 ;  /* 0x0000000f0f0f7c10 */ /* 0x000fe20009fe840a */
[----:B-1----:R-:W-:-:S06]  /*0a70*/  ULEA UR5, UR8, UR5, 0x18 ;  /* 0x0000000508057291 */ /* 0x002fcc000f8ec0ff */
[----:B------:R-:W-:-:S04]  /*0a80*/  VIADD R7, R6, UR5 ;  /* 0x0000000506077c36 */ /* 0x000fc80008000000 */
[----:B------:R-:W-:-:S07]  /*0a90*/  IMAD R7, R2, 0x8, R7 ;  /* 0x0000000802077824 */ /* 0x000fce00078e0207 */
.L_x_432:
[----:B------:R-:W-:Y:S01]  /*0aa0*/  IADD3 R11, P2, PT, R11, 0x1, RZ ;  /* 0x000000010b0b7810 */ /* 0x000fe20007f5e0ff */
[----:B------:R-:W-:Y:S01]  /*0ab0*/  IMAD.MOV.U32 R8, RZ, RZ, R14 ;  /* 0x000000ffff087224 */ /* 0x000fe200078e000e */
[C---:B------:R-:W-:Y:S01]  /*0ac0*/  IADD3 R28, P3, PT, R5.reuse, R28, RZ ;  /* 0x0000001c051c7210 */ /* 0x040fe20007f7e0ff */
[----:B------:R-:W-:Y:S01]  /*0ad0*/  IMAD.MOV.U32 R9, RZ, RZ, R15 ;  /* 0x000000ffff097224 */ /* 0x000fe200078e000f */
[----:B------:R-:W-:Y:S01]  /*0ae0*/  LEA R14, P4, R5, R14, 0x3 ;  /* 0x0000000e050e7211 */ /* 0x000fe200078818ff */
        /* <DEDUP_REMOVED lines=8> */
[----:B------:R-:W-:-:S02]  /*0b70*/  ISETP.NE.AND.EX P2, PT, R12, RZ, PT, P2 ;  /* 0x000000ff0c00720c */ /* 0x000fc40003f45320 */
[----:B-1----:R-:W-:-:S11]  /*0b80*/  LEA R7, R4, R7, 0x3 ;  /* 0x0000000704077211 */ /* 0x002fd600078e18ff */
[----:B------:R-:W-:Y:S05]  /*0b90*/  @P2 BRA `(.L_x_432) ;  /* 0xfffffffc00c02947 */ /* 0x000fea000383ffff */
.L_x_431:
[----:B------:R-:W-:Y:S05]  /*0ba0*/  BSYNC.RECONVERGENT B1 ;  /* 0x0000000000017941 */ /* 0x000fea0003800200 */
.L_x_430:
[----:B------:R-:W-:Y:S05]  /*0bb0*/  @!P1 BRA `(.L_x_426) ;  /* 0x0000000000e89947 */ /* 0x000fea0003800000 */
[----:B------:R-:W1:Y:S01]  /*0bc0*/  S2UR UR9, SR_CgaCtaId ;  /* 0x00000000000979c3 */ /* 0x000e620000008800 */
[----:B------:R-:W2:Y:S01]  /*0bd0*/  LDCU.64 UR16, c[0x0][0x398] ;  /* 0x00007300ff1077ac */ /* 0x000ea20008000a00 */
[----:B------:R-:W-:Y:S01]  /*0be0*/  IADD3 R4, P1, PT, R28, UR22, RZ ;  /* 0x000000161c047c10 */ /* 0x000fe2000ff3e0ff */
[----:B------:R-:W-:Y:S01]  /*0bf0*/  IMAD R9, R0, UR11, RZ ;  /* 0x0000000b00097c24 */ /* 0x000fe2000f8e02ff */
[----:B------:R-:W-:Y:S01]  /*0c00*/  UMOV UR8, 0x400 ;  /* 0x0000040000087882 */ /* 0x000fe20000000000 */
[----:B------:R-:W-:Y:S01]  /*0c10*/  USHF.L.U32 UR15, UR22, 0x3, URZ ;  /* 0x00000003160f7899 */ /* 0x000fe200080006ff */
[----:B------:R-:W-:Y:S01]  /*0c20*/  IADD3.X R13, PT, PT, R29, UR12, RZ, P1, !PT ;  /* 0x0000000c1d0d7c10 */ /* 0x000fe20008ffe4ff */
[----:B------:R-:W-:Y:S01]  /*0c30*/  UIADD3 UR8, UPT, UPT, UR8, 0x80, URZ ;  /* 0x0000008008087890 */ /* 0x000fe2000fffe0ff */
[C---:B------:R-:W-:Y:S01]  /*0c40*/  IMAD.SHL.U32 R12, R4.reuse, 0x8, RZ ;  /* 0x00000008040c7824 */ /* 0x040fe200078e00ff */
[----:B------:R-:W-:Y:S01]  /*0c50*/  USHF.L.U64.HI UR14, UR22, 0x3, UR12 ;  /* 0x00000003160e7899 */ /* 0x000fe2000801020c */
[----:B------:R-:W-:Y:S01]  /*0c60*/  SHF.L.U64.HI R13, R4, 0x3, R13 ;  /* 0x00000003040d7819 */ /* 0x000fe2000001020d */
[----:B------:R-:W-:Y:S01]  /*0c70*/  IMAD R9, R9, UR10, RZ ;  /* 0x0000000a09097c24 */ /* 0x000fe2000f8e02ff */
[----:B------:R-:W-:Y:S01]  /*0c80*/  UMOV UR5, URZ ;  /* 0x000000ff00057c82 */ /* 0x000fe20008000000 */
[----:B------:R-:W-:Y:S01]  /*0c90*/  IMAD.WIDE.U32 R12, R5, 0x18, R12 ;  /* 0x00000018050c7825 */ /* 0x000fe200078e000c */
[----:B--2---:R-:W-:-:S03]  /*0ca0*/  IADD3 R25, P2, PT, R6, UR16, RZ ;  /* 0x0000001006197c10 */ /* 0x004fc6000ff5e0ff */
[----:B------:R-:W-:Y:S01]  /*0cb0*/  VIADD R26, R13, UR5 ;  /* 0x000000050d1a7c36 */ /* 0x000fe20008000000 */
[----:B------:R-:W-:Y:S01]  /*0cc0*/  IADD3.X R7, PT, PT, R10, UR17, RZ, P2, !PT ;  /* 0x000000110a077c10 */ /* 0x000fe200097fe4ff */
[----:B-1----:R-:W-:Y:S01]  /*0cd0*/  ULEA UR8, UR9, UR8, 0x18 ;  /* 0x0000000809087291 */ /* 0x002fe2000f8ec0ff */
[----:B------:R-:W-:-:S04]  /*0ce0*/  LEA R10, P1, R28, UR15, 0x3 ;  /* 0x0000000f1c0a7c11 */ /* 0x000fc8000f8218ff */
[----:B------:R-:W-:Y:S01]  /*0cf0*/  LEA.HI.X R11, R28, UR14, R29, 0x3, P1 ;  /* 0x0000000e1c0b7c11 */ /* 0x000fe200088f1c1d */
[----:B------:R-:W-:Y:S01]  /*0d00*/  VIADD R15, R6, UR8 ;  /* 0x00000008060f7c36 */ /* 0x000fe20008000000 */
[----:B------:R-:W-:-:S03]  /*0d10*/  LEA R20, P1, R5, R10, 0x4 ;  /* 0x0000000a05147211 */ /* 0x000fc600078220ff */
[----:B------:R-:W-:Y:S01]  /*0d20*/  IMAD R8, R28, 0x8, R15 ;  /* 0x000000081c087824 */ /* 0x000fe200078e020f */
[C---:B------:R-:W-:Y:S01]  /*0d30*/  LEA.HI.X R24, R5.reuse, R11, RZ, 0x4, P1 ;  /* 0x0000000b05187211 */ /* 0x040fe200008f24ff */
[----:B------:R-:W-:-:S04]  /*0d40*/  IMAD.WIDE.U32 R14, R5, 0x8, R10 ;  /* 0x00000008050e7825 */ /* 0x000fc800078e000a */
[C-C-:B------:R-:W-:Y:S02]  /*0d50*/  IMAD R21, R9.reuse, 0x8, R8.reuse ;  /* 0x0000000809157824 */ /* 0x140fe400078e0208 */
[C-C-:B------:R-:W-:Y:S02]  /*0d60*/  IMAD R6, R9.reuse, 0x10, R8.reuse ;  /* 0x0000001009067824 */ /* 0x140fe400078e0208 */
[----:B------:R-:W-:-:S07]  /*0d70*/  IMAD R4, R9, 0x18, R8 ;  /* 0x0000001809047824 */ /* 0x000fce00078e0208 */
.L_x_433:
[----:B------:R-:W-:Y:S02]  /*0d80*/  IADD3 R16, P1, PT, R25, R10, RZ ;  /* 0x0000000a19107210 */ /* 0x000fe40007f3e0ff */
[----:B------:R-:W-:Y:S02]  /*0d90*/  IADD3 R22, P2, PT, R14, R25, RZ ;  /* 0x000000190e167210 */ /* 0x000fe40007f5e0ff */
[----:B------:R-:W-:-:S03]  /*0da0*/  IADD3.X R17, PT, PT, R7, R11, RZ, P1, !PT ;  /* 0x0000000b07117210 */ /* 0x000fc60000ffe4ff */
[----:B------:R-:W-:Y:S01]  /*0db0*/  IMAD.X R23, R15, 0x1, R7, P2 ;  /* 0x000000010f177824 */ /* 0x000fe200010e0607 */
[----:B------:R-:W-:Y:S01]  /*0dc0*/  IADD3 R18, P2, PT, R25, R12, RZ ;  /* 0x0000000c19127210 */ /* 0x000fe20007f5e0ff */
[----:B------:R-:W-:Y:S01]  /*0dd0*/  @!PT LDS RZ, [RZ] ;  /* 0x00000000fffff984 */ /* 0x000fe20000000800 */
[----:B------:R-:W-:Y:S01]  /*0de0*/  @!PT LDS RZ, [RZ] ;  /* 0x00000000fffff984 */ /* 0x000fe20000000800 */
[----:B------:R-:W-:Y:S01]  /*0df0*/  @!PT LDS RZ, [RZ] ;  /* 0x00000000fffff984 */ /* 0x000fe20000000800 */
[----:B------:R1:W-:Y:S04]  /*0e00*/  LDGSTS.E.64 [R8], desc[UR20][R16.64] ;  /* 0x0000000010087fae */ /* 0x0003e8000b9a1414 */
[----:B------:R-:W-:Y:S01]  /*0e10*/  IMAD.X R19, R7, 0x1, R26, P2 ;  /* 0x0000000107137824 */ /* 0x000fe200010e061a */
[----:B------:R2:W-:Y:S01]  /*0e20*/  LDGSTS.E.64 [R21], desc[UR20][R22.64] ;  /* 0x0000000016157fae */ /* 0x0005e2000b9a1414 */
[----:B-1----:R-:W-:Y:S01]  /*0e30*/  IADD3 R16, P1, PT, R25, R20, RZ ;  /* 0x0000001419107210 */ /* 0x002fe20007f3e0ff */
[----:B------:R-:W-:-:S04]  /*0e40*/  IMAD R8, R9, 0x20, R8 ;  /* 0x0000002009087824 */ /* 0x000fc800078e0208 */
[----:B------:R-:W-:Y:S02]  /*0e50*/  IMAD.X R17, R7, 0x1, R24, P1 ;  /* 0x0000000107117824 */ /* 0x000fe400008e0618 */
[----:B--2---:R-:W-:-:S03]  /*0e60*/  IMAD R21, R9, 0x20, R21 ;  /* 0x0000002009157824 */ /* 0x004fc600078e0215 */
[----:B------:R1:W-:Y:S04]  /*0e70*/  LDGSTS.E.64 [R6], desc[UR20][R16.64] ;  /* 0x0000000010067fae */ /* 0x0003e8000b9a1414 */
[----:B------:R2:W-:Y:S01]  /*0e80*/  LDGSTS.E.64 [R4], desc[UR20][R18.64] ;  /* 0x0000000012047fae */ /* 0x0005e2000b9a1414 */
[----:B-1----:R-:W-:Y:S02]  /*0e90*/  IMAD.MOV.U32 R16, RZ, RZ, R25 ;  /* 0x000000ffff107224 */ /* 0x002fe400078e0019 */
[----:B------:R-:W-:Y:S02]  /*0ea0*/  IMAD.MOV.U32 R17, RZ, RZ, R7 ;  /* 0x000000ffff117224 */ /* 0x000fe400078e0007 */
[----:B--2---:R-:W-:-:S04]  /*0eb0*/  IMAD.WIDE.U32 R18, R5, 0x4, R28 ;  /* 0x0000000405127825 */ /* 0x004fc800078e001c */
[----:B------:R-:W-:Y:S01]  /*0ec0*/  IMAD.WIDE.U32 R16, R5, 0x20, R16 ;  /* 0x0000002005107825 */ /* 0x000fe200078e0010 */
[----:B------:R-:W-:Y:S02]  /*0ed0*/  ISETP.GE.U32.AND P1, PT, R18, UR7, PT ;  /* 0x0000000712007c0c */ /* 0x000fe4000bf26070 */
[----:B------:R-:W-:Y:S01]  /*0ee0*/  MOV R29, R19 ;  /* 0x00000013001d7202 */ /* 0x000fe20000000f00 */
[----:B------:R-:W-:Y:S01]  /*0ef0*/  IMAD.MOV.U32 R28, RZ, RZ, R18 ;  /* 0x000000ffff1c7224 */ /* 0x000fe200078e0012 */
[----:B------:R-:W-:Y:S01]  /*0f00*/  ISETP.GE.U32.AND.EX P1, PT, R19, UR13, PT, P1 ;  /* 0x0000000d13007c0c */ /* 0x000fe2000bf26110 */
[----:B------:R-:W-:Y:S02]  /*0f10*/  IMAD.MOV.U32 R25, RZ, RZ, R16 ;  /* 0x000000ffff197224 */ /* 0x000fe400078e0010 */
[----:B------:R-:W-:Y:S02]  /*0f20*/  IMAD.MOV.U32 R7, RZ, RZ, R17 ;  /* 0x000000ffff077224 */ /* 0x000fe400078e0011 */
[----:B------:R-:W-:-:S02]  /*0f30*/  IMAD R6, R9, 0x20, R6 ;  /* 0x0000002009067824 */ /* 0x000fc400078e0206 */
[----:B------:R-:W-:-:S06]  /*0f40*/  IMAD R4, R9, 0x20, R4 ;  /* 0x0000002009047824 */ /* 0x000fcc00078e0204 */
[----:B------:R-:W-:Y:S05]  /*0f50*/  @!P1 BRA `(.L_x_433) ;  /* 0xfffffffc00889947 */ /* 0x000fea000383ffff */
.L_x_426:
[----:B------:R-:W-:Y:S05]  /*0f60*/  BSYNC.RECONVERGENT B0 ;  /* 0x0000000000007941 */ /* 0x000fea0003800200 */
.L_x_425:
[----:B------:R-:W0:Y:S01]  /*0f70*/  LDGDEPBAR ;  /* 0x00000000000079af */ /* 0x000e220000000000 */
[----:B------:R-:W-:Y:S04]  /*0f80*/  BSSY.RECONVERGENT B0, `(.L_x_434) ;  /* 0x000009c000007945 */ /* 0x000fe80003800200 */
[----:B------:R-:W-:Y:S05]  /*0f90*/  @!P0 BRA `(.L_x_435) ;  /* 0x0000000800688947 */ /* 0x000fea0003800000 */
[----:B------:R-:W-:Y:S01]  /*0fa0*/  IADD3 R9, PT, PT, R5, R2, RZ ;  /* 0x0000000205097210 */ /* 0x000fe20007ffe0ff */
[----:B------:R-:W-:Y:S01]  /*0fb0*/  IMAD.U32 R4, RZ, RZ, UR13 ;  /* 0x0000000dff047e24 */ /* 0x000fe2000f8e00ff */
[----:B------:R-:W-:Y:S01]  /*0fc0*/  BSSY.RECONVERGENT B1, `(.L_x_436) ;  /* 0x0000028000017945 */ /* 0x000fe20003800200 */
[----:B------:R-:W-:Y:S01]  /*0fd0*/  IMAD.U32 R7, RZ, RZ, UR13 ;  /* 0x0000000dff077e24 */ /* 0x000fe2000f8e00ff */
[C---:B------:R-:W-:Y:S01]  /*0fe0*/  ISETP.LT.U32.AND P0, PT, R9.reuse, UR7, PT ;  /* 0x0000000709007c0c */ /* 0x040fe2000bf01070 */
[----:B------:R-:W-:Y:S01]  /*0ff0*/  IMAD.U32 R6, RZ, RZ, UR7 ;  /* 0x00000007ff067e24 */ /* 0x000fe2000f8e00ff */
[----:B------:R-:W-:Y:S01]  /*1000*/  ISETP.LT.U32.AND P1, PT, R9, UR7, PT ;  /* 0x0000000709007c0c */ /* 0x000fe2000bf21070 */
[----:B------:R-:W-:Y:S01]  /*1010*/  IMAD.U32 R10, RZ, RZ, UR13 ;  /* 0x0000000dff0a7e24 */ /* 0x000fe2000f8e00ff */
[----:B------:R-:W-:Y:S02]  /*1020*/  ISETP.GT.U32.AND.EX P0, PT, R4, RZ, PT, P0 ;  /* 0x000000ff0400720c */ /* 0x000fe40003f04100 */
[----:B------:R-:W-:Y:S01]  /*1030*/  ISETP.GT.U32.AND.EX P1, PT, R7, RZ, PT, P1 ;  /* 0x000000ff0700720c */ /* 0x000fe20003f24110 */
[----:B------:R-:W-:Y:S01]  /*1040*/  IMAD.MOV.U32 R7, RZ, RZ, -0x1 ;  /* 0xffffffffff077424 */ /* 0x000fe200078e00ff */
        /* <DEDUP_REMOVED lines=12> */
[----:B-1----:R-:W-:-:S06]  /*1110*/  IADD3 R7, PT, PT, R10, 0xffffffe, RZ ;  /* 0x0ffffffe0a077810 */ /* 0x002fcc0007ffe0ff */
[----:B------:R-:W1:Y:S02]  /*1120*/  F2I.FTZ.U32.TRUNC.NTZ R7, R7 ;  /* 0x0000000700077305 */ /* 0x000e64000021f000 */
[----:B-1----:R-:W-:-:S04]  /*1130*/  IMAD R11, R11, R7, RZ ;  /* 0x000000070b0b7224 */ /* 0x002fc800078e02ff */
[----:B------:R-:W-:-:S06]  /*1140*/  IMAD.HI.U32 R6, R7, R11, R6 ;  /* 0x0000000b07067227 */ /* 0x000fcc00078e0006 */
[----:B------:R-:W-:-:S04]  /*1150*/  IMAD.HI.U32 R8, R6, R9, RZ ;  /* 0x0000000906087227 */ /* 0x000fc800078e00ff */
[----:B------:R-:W-:-:S04]  /*1160*/  IMAD.MOV R6, RZ, RZ, -R8 ;  /* 0x000000ffff067224 */ /* 0x000fc800078e0a08 */
[----:B------:R-:W-:Y:S02]  /*1170*/  IMAD R6, R5, R6, R9 ;  /* 0x0000000605067224 */ /* 0x000fe400078e0209 */
[----:B------:R-:W-:-:S03]  /*1180*/  IMAD.MOV.U32 R9, RZ, RZ, RZ ;  /* 0x000000ffff097224 */ /* 0x000fc600078e00ff */
[----:B------:R-:W-:-:S13]  /*1190*/  ISETP.GE.U32.AND P0, PT, R6, R5, PT ;  /* 0x000000050600720c */ /* 0x000fda0003f06070 */
[----:B------:R-:W-:Y:S02]  /*11a0*/  @P0 IMAD.IADD R6, R6, 0x1, -R5 ;  /* 0x0000000106060824 */ /* 0x000fe400078e0a05 */
[----:B------:R-:W-:-:S03]  /*11b0*/  @P0 VIADD R8, R8, 0x1 ;  /* 0x0000000108080836 */ /* 0x000fc60000000000 */
[----:B------:R-:W-:-:S13]  /*11c0*/  ISETP.GE.U32.AND P1, PT, R6, R5, PT ;  /* 0x000000050600720c */ /* 0x000fda0003f26070 */
[----:B------:R-:W-:Y:S02]  /*11d0*/  @P1 IADD3 R8, PT, PT, R8, 0x1, RZ ;  /* 0x0000000108081810 */ /* 0x000fe40007ffe0ff */
[----:B------:R-:W-:Y:S01]  /*11e0*/  @!P2 LOP3.LUT R8, RZ, R5, RZ, 0x33, !PT ;  /* 0x00000005ff08a212 */ /* 0x000fe200078e33ff */
[----:B------:R-:W-:Y:S06]  /*11f0*/  BRA `(.L_x_438) ;  /* 0x0000000000107947 */ /* 0x000fec0003800000 */
.L_x_437:
[----:B------:R-:W-:-:S07]  /*1200*/  MOV R8, 0x1220 ;  /* 0x0000122000087802 */ /* 0x000fce0000000f00 */
[----:B------:R-:W-:Y:S05]  /*1210*/  CALL.REL.NOINC `($__internal_3_$__cuda_sm20_div_u64) ;  /* 0x0000000800e47944 */ /* 0x000fea0003c00000 */
[----:B------:R-:W-:Y:S02]  /*1220*/  IMAD.MOV.U32 R8, RZ, RZ, R6 ;  /* 0x000000ffff087224 */ /* 0x000fe400078e0006 */
[----:B------:R-:W-:-:S07]  /*1230*/  IMAD.MOV.U32 R9, RZ, RZ, R7 ;  /* 0x000000ffff097224 */ /* 0x000fce00078e0007 */
.L_x_438:
[----:B------:R-:W-:Y:S05]  /*1240*/  BSYNC.RECONVERGENT B1 ;  /* 0x0000000000017941 */ /* 0x000fea0003800200 */
.L_x_436:
[----:B------:R-:W-:Y:S01]  /*1250*/  IADD3 R4, P0, PT, R8, R4, RZ ;  /* 0x0000000408047210 */ /* 0x000fe20007f1e0ff */
[----:B------:R-:W1:Y:S01]  /*1260*/  LDC R6, c[0x0][0x3b0] ;  /* 0x0000ec00ff067b82 */ /* 0x000e620000000800 */
[----:B------:R-:W-:Y:S02]  /*1270*/  BSSY.RECONVERGENT B1, `(.L_x_439) ;  /* 0x0000031000017945 */ /* 0x000fe40003800200 */
[C---:B------:R-:W-:Y:S01]  /*1280*/  LOP3.LUT R7, R4.reuse, 0x3, RZ, 0xc0, !PT ;  /* 0x0000000304077812 */ /* 0x040fe200078ec0ff */
[----:B------:R-:W-:Y:S01]  /*1290*/  IMAD.X R8, RZ, RZ, R9, P0 ;  /* 0x000000ffff087224 */ /* 0x000fe200000e0609 */
[----:B------:R-:W-:Y:S02]  /*12a0*/  ISETP.GE.U32.AND P0, PT, R4, 0x3, PT ;  /* 0x000000030400780c */ /* 0x000fe40003f06070 */
[----:B------:R-:W-:Y:S02]  /*12b0*/  ISETP.NE.U32.AND P1, PT, R7, 0x3, PT ;  /* 0x000000030700780c */ /* 0x000fe40003f25070 */
[----:B------:R-:W-:Y:S01]  /*12c0*/  ISETP.GE.U32.AND.EX P0, PT, R8, RZ, PT, P0 ;  /* 0x000000ff0800720c */ /* 0x000fe20003f06100 */
[----:B------:R-:W-:Y:S01]  /*12d0*/  IMAD.U32 R8, RZ, RZ, UR22 ;  /* 0x00000016ff087e24 */ /* 0x000fe2000f8e00ff */
[----:B------:R-:W-:-:S04]  /*12e0*/  ISETP.NE.AND.EX P1, PT, RZ, RZ, PT, P1 ;  /* 0x000000ffff00720c */ /* 0x000fc80003f25310 */
[----:B------:R-:W-:Y:S02]  /*12f0*/  SHF.R.S32.HI R8, RZ, 0x1f, R8 ;  /* 0x0000001fff087819 */ /* 0x000fe40000011408 */
[----:B-1----:R-:W-:-:S07]  /*1300*/  SHF.R.S32.HI R18, RZ, 0x1f, R6 ;  /* 0x0000001fff127819 */ /* 0x002fce0000011406 */
[----:B------:R-:W-:Y:S05]  /*1310*/  @!P1 BRA `(.L_x_440) ;  /* 0x0000000000989947 */ /* 0x000fea0003800000 */
[----:B------:R-:W1:Y:S01]  /*1320*/  S2UR UR8, SR_CgaCtaId ;  /* 0x00000000000879c3 */ /* 0x000e620000008800 */
[----:B------:R-:W2:Y:S01]  /*1330*/  LDCU.64 UR14, c[0x0][0x3a8] ;  /* 0x00007500ff0e77ac */ /* 0x000ea20008000a00 */
[----:B------:R-:W-:Y:S01]  /*1340*/  MOV R7, UR22 ;  /* 0x0000001600077c02 */ /* 0x000fe20008000f00 */
[----:B------:R-:W-:Y:S01]  /*1350*/  VIADD R9, R4, 0x1 ;  /* 0x0000000104097836 */ /* 0x000fe20000000000 */
[----:B------:R-:W-:Y:S01]  /*1360*/  UMOV UR5, 0x400 ;  /* 0x0000040000057882 */ /* 0x000fe20000000000 */
[----:B------:R-:W-:Y:S01]  /*1370*/  USHF.L.U32 UR9, UR22, 0x3, URZ ;  /* 0x0000000316097899 */ /* 0x000fe200080006ff */
[----:B------:R-:W-:Y:S02]  /*1380*/  SHF.L.U64.HI R4, R7, 0x3, R8 ;  /* 0x0000000307047819 */ /* 0x000fe40000010208 */
[----:B------:R-:W3:Y:S01]  /*1390*/  LDC R11, c[0x0][0x384] ;  /* 0x0000e100ff0b7b82 */ /* 0x000ee20000000800 */
[----:B------:R-:W-:Y:S01]  /*13a0*/  UIADD3 UR5, UPT, UPT, UR5, 0x80, URZ ;  /* 0x0000008005057890 */ /* 0x000fe2000fffe0ff */
[----:B------:R-:W-:Y:S01]  /*13b0*/  LOP3.LUT R9, R9, 0x3, RZ, 0xc0, !PT ;  /* 0x0000000309097812 */ /* 0x000fe200078ec0ff */
[----:B------:R-:W-:Y:S01]  /*13c0*/  IMAD R10, R0, UR11, RZ ;  /* 0x0000000b000a7c24 */ /* 0x000fe2000f8e02ff */
[----:B------:R-:W-:-:S02]  /*13d0*/  LEA R7, P1, R2, UR9, 0x3 ;  /* 0x0000000902077c11 */ /* 0x000fc4000f8218ff */
[----:B------:R-:W-:Y:S01]  /*13e0*/  IADD3 R9, P3, PT, RZ, -R9, RZ ;  /* 0x80000009ff097210 */ /* 0x000fe20007f7e0ff */
[----:B------:R-:W-:Y:S01]  /*13f0*/  IMAD R14, R10, UR10, RZ ;  /* 0x0000000a0a0e7c24 */ /* 0x000fe2000f8e02ff */
[----:B------:R-:W-:Y:S02]  /*1400*/  LEA.HI.X R13, R2, R4, R3, 0x3, P1 ;  /* 0x00000004020d7211 */ /* 0x000fe400008f1c03 */
[----:B--2---:R-:W-:-:S04]  /*1410*/  IADD3 R12, P1, P2, R7, UR14, R6 ;  /* 0x0000000e070c7c10 */ /* 0x004fc8000fa3e006 */
[----:B------:R-:W-:Y:S01]  /*1420*/  IADD3.X R13, PT, PT, R13, UR15, R18, P1, P2 ;  /* 0x0000000f0d0d7c10 */ /* 0x000fe20008fe4412 */
[----:B-1----:R-:W-:-:S06]  /*1430*/  ULEA UR5, UR8, UR5, 0x18 ;  /* 0x0000000508057291 */ /* 0x002fcc000f8ec0ff */
[----:B------:R-:W-:-:S04]  /*1440*/  VIADD R4, R6, UR5 ;  /* 0x0000000506047c36 */ /* 0x000fc80008000000 */
[----:B---3--:R-:W-:Y:S02]  /*1450*/  IMAD R7, R11, 0x400, R4 ;  /* 0x000004000b077824 */ /* 0x008fe400078e0204 */
[----:B------:R-:W-:Y:S02]  /*1460*/  IMAD.X R4, RZ, RZ, -0x1, P3 ;  /* 0xffffffffff047424 */ /* 0x000fe400018e06ff */
[----:B------:R-:W-:-:S07]  /*1470*/  IMAD R7, R2, 0x8, R7 ;  /* 0x0000000802077824 */ /* 0x000fce00078e0207 */
.L_x_441:
[----:B------:R-:W-:Y:S01]  /*1480*/  IADD3 R9, P1, PT, R9, 0x1, RZ ;  /* 0x0000000109097810 */ /* 0x000fe20007f3e0ff */
[----:B------:R-:W-:Y:S01]  /*1490*/  IMAD.MOV.U32 R11, RZ, RZ, R13 ;  /* 0x000000ffff0b7224 */ /* 0x000fe200078e000d */
[----:B------:R-:W-:Y:S02]  /*14a0*/  MOV R10, R12 ;  /* 0x0000000c000a7202 */ /* 0x000fe40000000f00 */
[----:B------:R-:W-:Y:S01]  /*14b0*/  IADD3 R2, P2, PT, R5, R2, RZ ;  /* 0x0000000205027210 */ /* 0x000fe20007f5e0ff */
[----:B------:R-:W-:Y:S01]  /*14c0*/  IMAD.X R4, RZ, RZ, R4, P1 ;  /* 0x000000ffff047224 */ /* 0x000fe200008e0604 */
[----:B------:R-:W-:Y:S01]  /*14d0*/  ISETP.NE.U32.AND P1, PT, R9, RZ, PT ;  /* 0x000000ff0900720c */ /* 0x000fe20003f25070 */
[----:B------:R-:W-:Y:S01]  /*14e0*/  @!PT LDS RZ, [RZ] ;  /* 0x00000000fffff984 */ /* 0x000fe20000000800 */
[----:B------:R-:W-:Y:S01]  /*14f0*/  @!PT LDS RZ, [RZ] ;  /* 0x00000000fffff984 */ /* 0x000fe20000000800 */
[----:B------:R-:W-:Y:S01]  /*1500*/  @!PT LDS RZ, [RZ] ;  /* 0x00000000fffff984 */ /* 0x000fe20000000800 */
[----:B------:R1:W-:Y:S01]  /*1510*/  LDGSTS.E.64 [R7+0x80], desc[UR20][R10.64] ;  /* 0x000800000a077fae */ /* 0x0003e2000b9a1414 */
[----:B------:R-:W-:Y:S01]  /*1520*/  LEA R12, P3, R5, R12, 0x3 ;  /* 0x0000000c050c7211 */ /* 0x000fe200078618ff */
[----:B------:R-:W-:Y:S01]  /*1530*/  IMAD.X R3, RZ, RZ, R3, P2 ;  /* 0x000000ffff037224 */ /* 0x000fe200010e0603 */
[----:B------:R-:W-:-:S02]  /*1540*/  ISETP.NE.AND.EX P1, PT, R4, RZ, PT, P1 ;  /* 0x000000ff0400720c */ /* 0x000fc40003f25310 */
[----:B------:R-:W-:Y:S01]  /*1550*/  LEA.HI.X R13, R5, R13, RZ, 0x3, P3 ;  /* 0x0000000d050d7211 */ /* 0x000fe200018f1cff */
[----:B-1----:R-:W-:-:S10]  /*1560*/  IMAD R7, R14, 0x8, R7 ;  /* 0x000000080e077824 */ /* 0x002fd400078e0207 */
[----:B------:R-:W-:Y:S05]  /*1570*/  @P1 BRA `(.L_x_441) ;  /* 0xfffffffc00c01947 */ /* 0x000fea000383ffff */
.L_x_440:
[----:B------:R-:W-:Y:S05]  /*1580*/  BSYNC.RECONVERGENT B1 ;  /* 0x0000000000017941 */ /* 0x000fea0003800200 */
.L_x_439:
[----:B------:R-:W-:Y:S05]  /*1590*/  @!P0 BRA `(.L_x_435) ;  /* 0x0000000000e88947 */ /* 0x000fea0003800000 */
[----:B------:R-:W1:Y:S01]  /*15a0*/  S2UR UR8, SR_CgaCtaId ;  /* 0x00000000000879c3 */ /* 0x000e620000008800 */
[----:B------:R-:W2:Y:S01]  /*15b0*/  LDCU.64 UR14, c[0x0][0x3a8] ;  /* 0x00007500ff0e77ac */ /* 0x000ea20008000a00 */
[----:B------:R-:W-:Y:S02]  /*15c0*/  IADD3 R9, P0, PT, R2, UR22, RZ ;  /* 0x0000001602097c10 */ /* 0x000fe4000ff1e0ff */
[----:B------:R-:W-:Y:S01]  /*15d0*/  MOV R11, UR22 ;  /* 0x00000016000b7c02 */ /* 0x000fe20008000f00 */
[----:B------:R-:W-:Y:S02]  /*15e0*/  UMOV UR5, 0x400 ;  /* 0x0000040000057882 */ /* 0x000fe40000000000 */
[----:B------:R-:W-:Y:S01]  /*15f0*/  UIADD3 UR5, UPT, UPT, UR5, 0x80, URZ ;  /* 0x0000008005057890 */ /* 0x000fe2000fffe0ff */
[----:B------:R-:W3:Y:S01]  /*1600*/  LDC R10, c[0x0][0x384] ;  /* 0x0000e100ff0a7b82 */ /* 0x000ee20000000800 */
[----:B--2---:R-:W-:-:S04]  /*1610*/  IADD3 R4, P1, PT, R6, UR14, RZ ;  /* 0x0000000e06047c10 */ /* 0x004fc8000ff3e0ff */
[----:B------:R-:W-:Y:S01]  /*1620*/  IADD3.X R18, PT, PT, R18, UR15, RZ, P1, !PT ;  /* 0x0000000f12127c10 */ /* 0x000fe20008ffe4ff */
[----:B-1----:R-:W-:Y:S02]  /*1630*/  ULEA UR5, UR8, UR5, 0x18 ;  /* 0x0000000508057291 */ /* 0x002fe4000f8ec0ff */
[----:B------:R-:W-:-:S04]  /*1640*/  USHF.L.U32 UR8, UR22, 0x3, URZ ;  /* 0x0000000316087899 */ /* 0x000fc800080006ff */
[----:B------:R-:W-:Y:S01]  /*1650*/  VIADD R7, R6, UR5 ;  /* 0x0000000506077c36 */ /* 0x000fe20008000000 */
[----:B------:R-:W-:Y:S01]  /*1660*/  UMOV UR5, URZ ;  /* 0x000000ff00057c82 */ /* 0x000fe20008000000 */
[----:B------:R-:W-:Y:S01]  /*1670*/  IMAD.X R6, R8, 0x1, R3, P0 ;  /* 0x0000000108067824 */ /* 0x000fe200000e0603 */
[----:B------:R-:W-:Y:S01]  /*1680*/  LEA R16, P0, R2, UR8, 0x3 ;  /* 0x0000000802107c11 */ /* 0x000fe2000f8018ff */
[----:B---3--:R-:W-:Y:S01]  /*1690*/  IMAD R21, R10, 0x400, R7 ;  /* 0x000004000a157824 */ /* 0x008fe200078e0207 */
[----:B------:R-:W-:Y:S01]  /*16a0*/  SHF.L.U64.HI R10, R11, 0x3, R8 ;  /* 0x000000030b0a7819 */ /* 0x000fe20000010208 */
[----:B------:R-:W-:Y:S01]  /*16b0*/  IMAD R8, R0, UR11, RZ ;  /* 0x0000000b00087c24 */ /* 0x000fe2000f8e02ff */
[C---:B------:R-:W-:Y:S01]  /*16c0*/  SHF.L.U64.HI R7, R9.reuse, 0x3, R6 ;  /* 0x0000000309077819 */ /* 0x040fe20000010206 */
[----:B------:R-:W-:Y:S01]  /*16d0*/  IMAD.SHL.U32 R6, R9, 0x8, RZ ;  /* 0x0000000809067824 */ /* 0x000fe200078e00ff */
[----:B------:R-:W-:Y:S01]  /*16e0*/  LEA.HI.X R0, R2, R10, R3, 0x3, P0 ;  /* 0x0000000a02007211 */ /* 0x000fe200000f1c03 */
[----:B------:R-:W-:Y:S01]  /*16f0*/  IMAD R24, R8, UR10, RZ ;  /* 0x0000000a08187c24 */ /* 0x000fe2000f8e02ff */
[CC--:B------:R-:W-:Y:S01]  /*1700*/  LEA R19, P0, R5.reuse, R16.reuse, 0x3 ;  /* 0x0000001005137211 */ /* 0x0c0fe200078018ff */
[----:B------:R-:W-:Y:S01]  /*1710*/  IMAD R21, R2, 0x8, R21 ;  /* 0x0000000802157824 */ /* 0x000fe200078e0215 */
[C---:B------:R-:W-:Y:S01]  /*1720*/  LEA R17, P1, R5.reuse, R16, 0x4 ;  /* 0x0000001005117211 */ /* 0x040fe200078220ff */
[C---:B------:R-:W-:Y:S01]  /*1730*/  IMAD.WIDE.U32 R6, R5.reuse, 0x18, R6 ;  /* 0x0000001805067825 */ /* 0x040fe200078e0006 */
[----:B------:R-:W-:-:S02]  /*1740*/  LEA.HI.X R29, R5, R0, RZ, 0x3, P0 ;  /* 0x00000000051d7211 */ /* 0x000fc400000f1cff */
[----:B------:R-:W-:Y:S01]  /*1750*/  LEA.HI.X R20, R5, R0, RZ, 0x4, P1 ;  /* 0x0000000005147211 */ /* 0x000fe200008f24ff */
[----:B------:R-:W-:Y:S01]  /*1760*/  VIADD R22, R7, UR5 ;  /* 0x0000000507167c36 */ /* 0x000fe20008000000 */
[C---:B------:R-:W-:Y:S01]  /*1770*/  LEA R23, R24.reuse, R21, 0x3 ;  /* 0x0000001518177211 */ /* 0x040fe200078e18ff */
[C-C-:B------:R-:W-:Y:S02]  /*1780*/  IMAD R25, R24.reuse, 0x10, R21.reuse ;  /* 0x0000001018197824 */ /* 0x140fe400078e0215 */
[----:B------:R-:W-:-:S07]  /*1790*/  IMAD R27, R24, 0x18, R21 ;  /* 0x00000018181b7824 */ /* 0x000fce00078e0215 */
.L_x_442:
[C---:B------:R-:W-:Y:S02]  /*17a0*/  IADD3 R8, P0, PT, R4.reuse, R16, RZ ;  /* 0x0000001004087210 */ /* 0x040fe40007f1e0ff */
[C---:B------:R-:W-:Y:S02]  /*17b0*/  IADD3 R10, P1, PT, R4.reuse, R19, RZ ;  /* 0x00000013040a7210 */ /* 0x040fe40007f3e0ff */
[----:B------:R-:W-:Y:S01]  /*17c0*/  IADD3 R14, P2, PT, R4, R6, RZ ;  /* 0x00000006040e7210 */ /* 0x000fe20007f5e0ff */
[----:B------:R-:W-:Y:S01]  /*17d0*/  IMAD.X R9, R18, 0x1, R0, P0 ;  /* 0x0000000112097824 */ /* 0x000fe200000e0600 */
[----:B------:R-:W-:Y:S01]  /*17e0*/  IADD3 R12, P0, PT, R4, R17, RZ ;  /* 0x00000011040c7210 */ /* 0x000fe20007f1e0ff */
[C---:B------:R-:W-:Y:S01]  /*17f0*/  IMAD.X R11, R18.reuse, 0x1, R29, P1 ;  /* 0x00000001120b7824 */ /* 0x040fe200008e061d */
[C---:B------:R-:W-:Y:S01]  /*1800*/  LEA R4, P1, R5.reuse, R4, 0x5 ;  /* 0x0000000405047211 */ /* 0x040fe200078228ff */
[C---:B------:R-:W-:Y:S01]  /*1810*/  IMAD.X R15, R18.reuse, 0x1, R22, P2 ;  /* 0x00000001120f7824 */ /* 0x040fe200010e0616 */
[----:B------:R-:W-:Y:S01]  /*1820*/  @!PT LDS RZ, [RZ] ;  /* 0x00000000fffff984 */ /* 0x000fe20000000800 */
[----:B------:R-:W-:Y:S01]  /*1830*/  @!PT LDS RZ, [RZ] ;  /* 0x00000000fffff984 */ /* 0x000fe20000000800 */
[----:B------:R-:W-:Y:S01]  /*1840*/  @!PT LDS RZ, [RZ] ;  /* 0x00000000fffff984 */ /* 0x000fe20000000800 */
[----:B------:R1:W-:Y:S01]  /*1850*/  LDGSTS.E.64 [R21+0x80], desc[UR20][R8.64] ;  /* 0x0008000008157fae */ /* 0x0003e2000b9a1414 */
[----:B------:R-:W-:Y:S01]  /*1860*/  IMAD.X R13, R18, 0x1, R20, P0 ;  /* 0x00000001120d7824 */ /* 0x000fe200000e0614 */
[----:B------:R-:W-:-:S02]  /*1870*/  LEA R2, P0, R5, R2, 0x2 ;  /* 0x0000000205027211 */ /* 0x000fc400078010ff */
[----:B------:R2:W-:Y:S01]  /*1880*/  LDGSTS.E.64 [R23+0x80], desc[UR20][R10.64] ;  /* 0x000800000a177fae */ /* 0x0005e2000b9a1414 */
[C---:B------:R-:W-:Y:S02]  /*1890*/  LEA.HI.X R18, R5.reuse, R18, RZ, 0x5, P1 ;  /* 0x0000001205127211 */ /* 0x040fe400008f2cff */
[----:B------:R-:W-:Y:S01]  /*18a0*/  LEA.HI.X R3, R5, R3, RZ, 0x2, P0 ;  /* 0x0000000305037211 */ /* 0x000fe200000f14ff */
[----:B------:R3:W-:Y:S01]  /*18b0*/  LDGSTS.E.64 [R25+0x80], desc[UR20][R12.64] ;  /* 0x000800000c197fae */ /* 0x0007e2000b9a1414 */
[----:B------:R-:W-:-:S03]  /*18c0*/  ISETP.GE.U32.AND P0, PT, R2, UR7, PT ;  /* 0x0000000702007c0c */ /* 0x000fc6000bf06070 */
[----:B------:R4:W-:Y:S01]  /*18d0*/  LDGSTS.E.64 [R27+0x80], desc[UR20][R14.64] ;  /* 0x000800000e1b7fae */ /* 0x0009e2000b9a1414 */
[----:B------:R-:W-:Y:S02]  /*18e0*/  ISETP.GE.U32.AND.EX P0, PT, R3, UR13, PT, P0 ;  /* 0x0000000d03007c0c */ /* 0x000fe4000bf06100 */
[C---:B-1----:R-:W-:Y:S01]  /*18f0*/  LEA R21, R24.reuse, R21, 0x5 ;  /* 0x0000001518157211 */ /* 0x042fe200078e28ff */
[C---:B--2---:R-:W-:Y:S02]  /*1900*/  IMAD R23, R24.reuse, 0x20, R23 ;  /* 0x0000002018177824 */ /* 0x044fe400078e0217 */
[C---:B---3--:R-:W-:Y:S02]  /*1910*/  IMAD R25, R24.reuse, 0x20, R25 ;  /* 0x0000002018197824 */ /* 0x048fe400078e0219 */
[----:B----4-:R-:W-:-:S06]  /*1920*/  IMAD R27, R24, 0x20, R27 ;  /* 0x00000020181b7824 */ /* 0x010fcc00078e021b */
[----:B------:R-:W-:Y:S05]  /*1930*/  @!P0 BRA `(.L_x_442) ;  /* 0xfffffffc00988947 */ /* 0x000fea000383ffff */
.L_x_435:
[----:B------:R-:W-:Y:S05]  /*1940*/  BSYNC.RECONVERGENT B0 ;  /* 0x0000000000007941 */ /* 0x000fea0003800200 */
.L_x_434:
[----:B------:R-:W0:Y:S01]  /*1950*/  LDGDEPBAR ;  /* 0x00000000000079af */ /* 0x000e220000000000 */
[----:B------:R-:W-:-:S04]  /*1960*/  DEPBAR.LE SB0, 0x0 ;  /* 0x000080000000791a */ /* 0x000fc80000000000 */
[----:B------:R-:W-:Y:S06]  /*1970*/  BAR.SYNC.DEFER_BLOCKING 0x0 ;  /* 0x0000000000007b1d */ /* 0x000fec0000010000 */
.L_x_424:
[----:B------:R-:W-:-:S09]  /*1980*/  UISETP.GT.AND UP0, UPT, UR24, UR6, UPT ;  /* 0x000000061800728c */ /* 0x000fd2000bf04270 */
[----:B------:R-:W-:Y:S05]  /*1990*/  BRA.U UP0, `(.L_x_443) ;  /* 0x0000000100807547 */ /* 0x000fea000b800000 */
        /* <DEDUP_REMOVED lines=10> */
[----:B----4-:R-:W-:Y:S01]  /*1a40*/  UIMAD.WIDE UR4, UR22, 0x8, UR4 ;  /* 0x00000008160478a5 */ /* 0x010fe2000f8e0204 */
[----:B--2---:R-:W-:-:S03]  /*1a50*/  IMAD R0, R3, 0x400, R0 ;  /* 0x0000040003007824 */ /* 0x004fc600078e0200 */
[----:B-1----:R-:W-:Y:S02]  /*1a60*/  LEA R5, R5, R2, 0x18 ;  /* 0x0000000205057211 */ /* 0x002fe400078ec0ff */
[C---:B---3--:R-:W-:Y:S02]  /*1a70*/  LEA R2, R9.reuse, UR6, 0x3 ;  /* 0x0000000609027c11 */ /* 0x048fe4000f8e18ff */
[----:B------:R-:W-:-:S03]  /*1a80*/  LEA R0, R9, R0, 0x3 ;  /* 0x0000000009007211 */ /* 0x000fc600078e18ff */
[----:B------:R-:W-:Y:S01]  /*1a90*/  IMAD.IADD R10, R5, 0x1, R2 ;  /* 0x00000001050a7824 */ /* 0x000fe200078e0202 */
[----:B------:R-:W-:Y:S01]  /*1aa0*/  IADD3 R8, PT, PT, R0, 0x80, R5 ;  /* 0x0000008000087810 */ /* 0x000fe20007ffe005 */
[----:B------:R-:W-:-:S07]  /*1ab0*/  IMAD.MOV R0, RZ, RZ, -R3 ;  /* 0x000000ffff007224 */ /* 0x000fce00078e0a03 */
.L_x_444:
[----:B-1----:R-:W-:Y:S01]  /*1ac0*/  LDS.64 R2, [R10] ;  /* 0x000000000a027984 */ /* 0x002fe20000000a00 */
[----:B------:R-:W-:Y:S02]  /*1ad0*/  VIADD R0, R0, 0x1 ;  /* 0x0000000100007836 */ /* 0x000fe40000000000 */
[----:B------:R-:W-:Y:S01]  /*1ae0*/  IMAD.U32 R6, RZ, RZ, UR4 ;  /* 0x00000004ff067e24 */ /* 0x000fe2000f8e00ff */
[----:B------:R-:W1:Y:S01]  /*1af0*/  LDS.64 R4, [R8] ;  /* 0x0000000008047984 */ /* 0x000e620000000a00 */
[----:B------:R-:W-:Y:S01]  /*1b00*/  IMAD.U32 R7, RZ, RZ, UR5 ;  /* 0x00000005ff077e24 */ /* 0x000fe2000f8e00ff */
[----:B------:R-:W-:Y:S01]  /*1b10*/  ISETP.NE.AND P0, PT, R0, RZ, PT ;  /* 0x000000ff0000720c */ /* 0x000fe20003f05270 */
[----:B-1----:R-:W-:Y:S01]  /*1b20*/  DADD R4, R2, -R4 ;  /* 0x0000000002047229 */ /* 0x002fe20000000804 */
[----:B------:R-:W-:-:S06]  /*1b30*/  IMAD.WIDE R2, R9, 0x8, R6 ;  /* 0x0000000809027825 */ /* 0x000fcc00078e0206 */
[----:B------:R1:W-:Y:S05]  /*1b40*/  STG.E.64 desc[UR20][R2.64], R4 ;  /* 0x0000000402007986 */ /* 0x0003ea000c101b14 */
[----:B------:R-:W-:Y:S05]  /*1b50*/  @!P0 EXIT ;  /* 0x000000000000894d */ /* 0x000fea0003800000 */
[----:B------:R-:W-:Y:S01]  /*1b60*/  IADD3 R8, PT, PT, R8, 0x400, RZ ;  /* 0x0000040008087810 */ /* 0x000fe20007ffe0ff */
[----:B------:R-:W-:Y:S02]  /*1b70*/  VIADD R10, R10, 0x400 ;  /* 0x000004000a0a7836 */ /* 0x000fe40000000000 */
[----:B------:R-:W-:Y:S01]  /*1b80*/  VIADD R9, R9, 0x80 ;  /* 0x0000008009097836 */ /* 0x000fe20000000000 */
[----:B------:R-:W-:Y:S06]  /*1b90*/  BRA `(.L_x_444) ;  /* 0xfffffffc00c87947 */ /* 0x000fec000383ffff */
.L_x_443:
[----:B------:R-:W1:Y:S02]  /*1ba0*/  LDC R0, c[0x0][0x384] ;  /* 0x0000e100ff007b82 */ /* 0x000e640000000800 */
[----:B-1----:R-:W-:-:S13]  /*1bb0*/  ISETP.GE.AND P0, PT, R0, 0x1, PT ;  /* 0x000000010000780c */ /* 0x002fda0003f06270 */
[----:B------:R-:W-:Y:S05]  /*1bc0*/  @!P0 EXIT ;  /* 0x000000000000894d */ /* 0x000fea0003800000 */
[----:B------:R-:W1:Y:S01]  /*1bd0*/  S2R R9, SR_TID.X ;  /* 0x0000000000097919 */ /* 0x000e620000002100 */
[----:B------:R-:W2:Y:S01]  /*1be0*/  LDC R3, c[0x0][0x3b0] ;  /* 0x0000ec00ff037b82 */ /* 0x000ea20000000800 */
[----:B------:R-:W3:Y:S01]  /*1bf0*/  LDCU UR6, c[0x0][0x3a0] ;  /* 0x00007400ff0677ac */ /* 0x000ee20008000800 */
[----:B------:R-:W-:Y:S01]  /*1c00*/  MOV R2, 0x400 ;  /* 0x0000040000027802 */ /* 0x000fe20000000f00 */
[----:B------:R-:W4:Y:S01]  /*1c10*/  S2R R5, SR_CgaCtaId ;  /* 0x0000000000057919 */ /* 0x000f220000008800 */
[----:B------:R-:W5:Y:S03]  /*1c20*/  LDCU.64 UR4, c[0x0][0x390] ;  /* 0x00007200ff0477ac */ /* 0x000f660008000a00 */
[----:B------:R-:W-:Y:S01]  /*1c30*/  VIADD R4, R2, 0x80 ;  /* 0x0000008002047836 */ /* 0x000fe20000000000 */
[----:B-----5:R-:W-:Y:S01]  /*1c40*/  UIMAD.WIDE UR4, UR22, 0x8, UR4 ;  /* 0x00000008160478a5 */ /* 0x020fe2000f8e0204 */
[----:B--2---:R-:W-:-:S02]  /*1c50*/  IMAD R2, R0, 0x400, R3 ;  /* 0x0000040000027824 */ /* 0x004fc400078e0203 */
[----:B------:R-:W-:Y:S02]  /*1c60*/  IMAD.MOV R0, RZ, RZ, -R0 ;  /* 0x000000ffff007224 */ /* 0x000fe400078e0a00 */
[C---:B-1----:R-:W-:Y:S01]  /*1c70*/  IMAD R2, R9.reuse, 0x8, R2 ;  /* 0x0000000809027824 */ /* 0x042fe200078e0202 */
[----:B---3--:R-:W-:Y:S02]  /*1c80*/  LEA R10, R9, UR6, 0x3 ;  /* 0x00000006090a7c11 */ /* 0x008fe4000f8e18ff */
[----:B----4-:R-:W-:-:S04]  /*1c90*/  LEA R5, R5, R4, 0x18 ;  /* 0x0000000405057211 */ /* 0x010fc800078ec0ff */
[----:B------:R-:W-:Y:S02]  /*1ca0*/  IADD3 R10, PT, PT, R5, R10, RZ ;  /* 0x0000000a050a7210 */ /* 0x000fe40007ffe0ff */
[----:B------:R-:W-:-:S07]  /*1cb0*/  IADD3 R8, PT, PT, R2, 0x80, R5 ;  /* 0x0000008002087810 */ /* 0x000fce0007ffe005 */
.L_x_445:
[----:B------:R-:W-:Y:S01]  /*1cc0*/  ISETP.GE.AND P0, PT, R9, UR23, PT ;  /* 0x0000001709007c0c */ /* 0x000fe2000bf06270 */
[----:B------:R-:W-:Y:S02]  /*1cd0*/  IMAD.U32 R6, RZ, RZ, UR4 ;  /* 0x00000004ff067e24 */ /* 0x000fe4000f8e00ff */
[----:B------:R-:W-:Y:S02]  /*1ce0*/  IMAD.U32 R7, RZ, RZ, UR5 ;  /* 0x00000005ff077e24 */ /* 0x000fe4000f8e00ff */
[----:B------:R-:W-:-:S08]  /*1cf0*/  VIADD R0, R0, 0x1 ;  /* 0x0000000100007836 */ /* 0x000fd00000000000 */
[----:B------:R1:W-:Y:S04]  /*1d00*/  @!P0 LDS.64 R2, [R10] ;  /* 0x000000000a028984 */ /* 0x0003e80000000a00 */
[----:B------:R2:W3:Y:S01]  /*1d10*/  @!P0 LDS.64 R4, [R8] ;  /* 0x0000000008048984 */ /* 0x0004e20000000a00 */
[----:B-1----:R-:W-:Y:S01]  /*1d20*/  IADD3 R10, PT, PT, R10, 0x400, RZ ;  /* 0x000004000a0a7810 */ /* 0x002fe20007ffe0ff */
        /* <DEDUP_REMOVED lines=8> */
        .weak           $__internal_3_$__cuda_sm20_div_u64
        .type           $__internal_3_$__cuda_sm20_div_u64,@function
        .size           $__internal_3_$__cuda_sm20_div_u64,(.L_x_453 - $__internal_3_$__cuda_sm20_div_u64)
$__internal_3_$__cuda_sm20_div_u64:
[----:B------:R-:W-:Y:S02]  /*1db0*/  IMAD.U32 R15, RZ, RZ, UR4 ;  /* 0x00000004ff0f7e24 */ /* 0x000fe4000f8e00ff */
[----:B------:R-:W-:-:S04]  /*1dc0*/  IMAD.MOV.U32 R14, RZ, RZ, R5 ;  /* 0x000000ffff0e7224 */ /* 0x000fc800078e0005 */
        /* <DEDUP_REMOVED lines=9> */
[----:B------:R-:W-:Y:S01]  /*1e60*/  IMAD.X R19, RZ, RZ, ~R13, P1 ;  /* 0x000000ffff137224 */ /* 0x000fe200008e0e0d */
[----:B------:R-:W-:-:S03]  /*1e70*/  MOV R13, R6 ;  /* 0x00000006000d7202 */ /* 0x000fc60000000f00 */
[-C--:B------:R-:W-:Y:S02]  /*1e80*/  IMAD R15, R7, R19.reuse, RZ ;  /* 0x00000013070f7224 */ /* 0x080fe400078e02ff */
[----:B------:R-:W-:-:S04]  /*1e90*/  IMAD.WIDE.U32 R12, P1, R6, R19, R12 ;  /* 0x00000013060c7225 */ /* 0x000fc8000782000c */
[----:B------:R-:W-:-:S04]  /*1ea0*/  IMAD.HI.U32 R11, R7, R19, RZ ;  /* 0x00000013070b7227 */ /* 0x000fc800078e00ff */
[----:B------:R-:W-:-:S04]  /*1eb0*/  IMAD.HI.U32 R12, P2, R7, R17, R12 ;  /* 0x00000011070c7227 */ /* 0x000fc8000784000c */
[----:B------:R-:W-:Y:S01]  /*1ec0*/  IMAD.X R11, R11, 0x1, R7, P1 ;  /* 0x000000010b0b7824 */ /* 0x000fe200008e0607 */
[----:B------:R-:W-:-:S04]  /*1ed0*/  IADD3 R13, P3, PT, R15, R12, RZ ;  /* 0x0000000c0f0d7210 */ /* 0x000fc80007f7e0ff */
[----:B------:R-:W-:Y:S01]  /*1ee0*/  IADD3.X R11, PT, PT, RZ, RZ, R11, P3, P2 ;  /* 0x000000ffff0b7210 */ /* 0x000fe20001fe440b */
[----:B------:R-:W-:-:S04]  /*1ef0*/  IMAD.WIDE.U32 R6, R13, R5, RZ ;  /* 0x000000050d067225 */ /* 0x000fc800078e00ff */
        /* <DEDUP_REMOVED lines=20> */
[----:B------:R-:W-:-:S03]  /*2040*/  IMAD.WIDE.U32 R6, R12, R5, RZ ;  /* 0x000000050c067225 */ /* 0x000fc600078e00ff */
[----:B------:R-:W-:Y:S01]  /*2050*/  IADD3.X R14, PT, PT, RZ, R11, RZ, P2, !PT ;  /* 0x0000000bff0e7210 */ /* 0x000fe200017fe4ff */
[----:B------:R-:W-:Y:S01]  /*2060*/  IMAD R7, R12, UR4, R7 ;  /* 0x000000040c077c24 */ /* 0x000fe2000f8e0207 */
[----:B------:R-:W-:Y:S02]  /*2070*/  IADD3 R16, P2, PT, -R6, R9, RZ ;  /* 0x0000000906107210 */ /* 0x000fe40007f5e1ff */
[----:B------:R-:W-:Y:S01]  /*2080*/  IADD3 R9, P3, PT, R12, 0x1, RZ ;  /* 0x000000010c097810 */ /* 0x000fe20007f7e0ff */
[-C--:B------:R-:W-:Y:S01]  /*2090*/  IMAD R7, R14, R5.reuse, R7 ;  /* 0x000000050e077224 */ /* 0x080fe200078e0207 */
[----:B------:R-:W-:-:S03]  /*20a0*/  ISETP.GE.U32.AND P1, PT, R16, R5, PT ;  /* 0x000000051000720c */ /* 0x000fc60003f26070 */
[----:B------:R-:W-:Y:S01]  /*20b0*/  IMAD.X R11, R10, 0x1, ~R7, P2 ;  /* 0x000000010a0b7824 */ /* 0x000fe200010e0e07 */
[----:B------:R-:W-:Y:S01]  /*20c0*/  IADD3 R6, P2, PT, -R5, R16, RZ ;  /* 0x0000001005067210 */ /* 0x000fe20007f5e1ff */
[----:B------:R-:W-:-:S03]  /*20d0*/  IMAD.X R7, RZ, RZ, R14, P3 ;  /* 0x000000ffff077224 */ /* 0x000fc600018e060e */
[C---:B------:R-:W-:Y:S02]  /*20e0*/  ISETP.GE.U32.AND.EX P1, PT, R11.reuse, UR4, PT, P1 ;  /* 0x000000040b007c0c */ /* 0x040fe4000bf26110 */
[----:B------:R-:W-:Y:S02]  /*20f0*/  IADD3.X R10, PT, PT, R11, ~UR4, RZ, P2, !PT ;  /* 0x800000040b0a7c10 */ /* 0x000fe400097fe4ff */
[----:B------:R-:W-:Y:S02]  /*2100*/  SEL R6, R6, R16, P1 ;  /* 0x0000001006067207 */ /* 0x000fe40000800000 */
[----:B------:R-:W-:Y:S02]  /*2110*/  SEL R9, R9, R12, P1 ;  /* 0x0000000c09097207 */ /* 0x000fe40000800000 */
[----:B------:R-:W-:Y:S02]  /*2120*/  SEL R10, R10, R11, P1 ;  /* 0x0000000b0a0a7207 */ /* 0x000fe40000800000 */
[----:B------:R-:W-:-:S02]  /*2130*/  SEL R14, R7, R14, P1 ;  /* 0x0000000e070e7207 */ /* 0x000fc40000800000 */
[----:B------:R-:W-:Y:S02]  /*2140*/  ISETP.GE.U32.AND P1, PT, R6, R5, PT ;  /* 0x000000050600720c */ /* 0x000fe40003f26070 */
[----:B------:R-:W-:Y:S02]  /*2150*/  IADD3 R6, P3, PT, R9, 0x1, RZ ;  /* 0x0000000109067810 */ /* 0x000fe40007f7e0ff */
[----:B------:R-:W-:Y:S02]  /*2160*/  ISETP.GE.U32.AND.EX P1, PT, R10, UR4, PT, P1 ;  /* 0x000000040a007c0c */ /* 0x000fe4000bf26110 */
[----:B------:R-:W-:Y:S01]  /*2170*/  ISETP.NE.U32.AND P2, PT, R5, RZ, PT ;  /* 0x000000ff0500720c */ /* 0x000fe20003f45070 */
[----:B------:R-:W-:Y:S01]  /*2180*/  IMAD.X R7, RZ, RZ, R14, P3 ;  /* 0x000000ffff077224 */ /* 0x000fe200018e060e */
[----:B------:R-:W-:Y:S01]  /*2190*/  SEL R6, R6, R9, P1 ;  /* 0x0000000906067207 */ /* 0x000fe20000800000 */
[----:B------:R-:W-:Y:S01]  /*21a0*/  IMAD.MOV.U32 R9, RZ, RZ, 0x0 ;  /* 0x00000000ff097424 */ /* 0x000fe200078e00ff */
[----:B------:R-:W-:-:S02]  /*21b0*/  ISETP.NE.AND.EX P2, PT, RZ, UR4, PT, P2 ;  /* 0x00000004ff007c0c */ /* 0x000fc4000bf45320 */
[----:B------:R-:W-:Y:S02]  /*21c0*/  SEL R7, R7, R14, P1 ;  /* 0x0000000e07077207 */ /* 0x000fe40000800000 */
[----:B------:R-:W-:Y:S02]  /*21d0*/  SEL R6, R6, 0xffffffff, P2 ;  /* 0xffffffff06067807 */ /* 0x000fe40001000000 */
[----:B------:R-:W-:Y:S01]  /*21e0*/  SEL R7, R7, 0xffffffff, P2 ;  /* 0xffffffff07077807 */ /* 0x000fe20001000000 */
[----:B------:R-:W-:Y:S06]  /*21f0*/  RET.REL.NODEC R8 `(_ZN3cub18CUB_300001_SM_10006detail9transform16transform_kernelINS2_10policy_hubILb0EN4cuda3std3__45tupleIJN6thrust24THRUST_300001_SM_1000_NS6detail15normal_iteratorINSA_10device_ptrIdEEEESF_EEEE10policy1000EiNS7_5minusIdEESF_JPdSL_EEEvT0_iT1_T2_DpNS2_10kernel_argIT3_EE) ;  /* 0xffffffdc08807950 */ /* 0x000fec0003c3ffff */
.L_x_446:
        /* <DEDUP_REMOVED lines=16> */
.L_x_453:


//--------------------- .text._ZN3cub18CUB_300001_SM_10006detail8for_each13static_kernelINS2_12policy_hub_t12policy_500_tEmN6thrust24THRUST_300001_SM_1000_NS8cuda_cub20__uninitialized_fill7functorINS7_10device_ptrIdEEdEEEEvT0_T1_ --------------------------
	.section	.text._ZN3cub18CUB_300001_SM_10006detail8for_each13static_kernelINS2_12policy_hub_t12policy_500_tEmN6thrust24THRUST_300001_SM_1000_NS8cuda_cub20__uninitialized_fill7functorINS7_10device_ptrIdEEdEEEEvT0_T1_,"ax",@progbits
	.align	128
        .global         _ZN3cub18CUB_300001_SM_10006detail8for_each13static_kernelINS2_12policy_hub_t12policy_500_tEmN6thrust24THRUST_300001_SM_1000_NS8cuda_cub20__uninitialized_fill7functorINS7_10device_ptrIdEEdEEEEvT0_T1_
        .type           _ZN3cub18CUB_300001_SM_10006detail8for_each13static_kernelINS2_12policy_hub_t12policy_500_tEmN6thrust24THRUST_300001_SM_1000_NS8cuda_cub20__uninitialized_fill7functorINS7_10device_ptrIdEEdEEEEvT0_T1_,@function
        .size           _ZN3cub18CUB_300001_SM_10006detail8for_each13static_kernelINS2_12policy_hub_t12policy_500_tEmN6thrust24THRUST_300001_SM_1000_NS8cuda_cub20__uninitialized_fill7functorINS7_10device_ptrIdEEdEEEEvT0_T1_,(.L_x_464 - _ZN3cub18CUB_300001_SM_10006detail8for_each13static_kernelINS2_12policy_hub_t12policy_500_tEmN6thrust24THRUST_300001_SM_1000_NS8cuda_cub20__uninitialized_fill7functorINS7_10device_ptrIdEEdEEEEvT0_T1_)
        .other          _ZN3cub18CUB_300001_SM_10006detail8for_each13static_kernelINS2_12policy_hub_t12policy_500_tEmN6thrust24THRUST_300001_SM_1000_NS8cuda_cub20__uninitialized_fill7functorINS7_10device_ptrIdEEdEEEEvT0_T1_,@"STO_CUDA_ENTRY STV_DEFAULT"
_ZN3cub18CUB_300001_SM_10006detail8for_each13static_kernelINS2_12policy_hub_t12policy_500_tEmN6thrust24THRUST_300001_SM_1000_NS8cuda_cub20__uninitialized_fill7functorINS7_10device_ptrIdEEdEEEEvT0_T1_:
.text._ZN3cub18CUB_300001_SM_10006detail8for_each13static_kernelINS2_12policy_hub_t12policy_500_tEmN6thrust24THRUST_300001_SM_1000_NS8cuda_cub20__uninitialized_fill7functorINS7_10device_ptrIdEEdEEEEvT0_T1_:
[----:B------:R-:W-:Y:S08]  /*0000*/  LDC R1, c[0x0][0x37c] ;  /* 0x0000df00ff017b82 */ /* 0x000ff00000000800 */
[----:B------:R-:W0:Y:S01]  /*0010*/  S2UR UR4, SR_CTAID.X ;  /* 0x00000000000479c3 */ /* 0x000e220000002500 */
[----:B------:R-:W1:Y:S01]  /*0020*/  LDCU.64 UR6, c[0x0][0x380] ;  /* 0x00007000ff0677ac */ /* 0x000e620008000a00 */
[----:B------:R-:W2:Y:S01]  /*0030*/  LDCU.64 UR8, c[0x0][0x358] ;  /* 0x00006b00ff0877ac */ /* 0x000ea20008000a00 */
[----:B0-----:R-:W-:-:S04]  /*0040*/  UIMAD.WIDE.U32 UR4, UR4, 0x200, URZ ;  /* 0x00000200040478a5 */ /* 0x001fc8000f8e00ff */
[----:B-1----:R-:W-:-:S04]  /*0050*/  UIADD3 UR6, UP0, UPT, -UR4, UR6, URZ ;  /* 0x0000000604067290 */ /* 0x002fc8000ff1e1ff */
[----:B------:R-:W-:Y:S02]  /*0060*/  UIADD3.X UR7, UPT, UPT, ~UR5, UR7, URZ, UP0, !UPT ;  /* 0x0000000705077290 */ /* 0x000fe400087fe5ff */
[----:B------:R-:W-:-:S04]  /*0070*/  UISETP.GE.U32.AND UP0, UPT, UR6, 0x200, UPT ;  /* 0x000002000600788c */ /* 0x000fc8000bf06070 */
[----:B------:R-:W-:-:S09]  /*0080*/  UISETP.GE.U32.AND.EX UP0, UPT, UR7, URZ, UPT, UP0 ;  /* 0x000000ff0700728c */ /* 0x000fd2000bf06100 */
[----:B--2---:R-:W-:Y:S05]  /*0090*/  BRA.U !UP0, `(.L_x_447) ;  /* 0x0000000108287547 */ /* 0x004fea000b800000 */
[----:B------:R-:W0:Y:S01]  /*00a0*/  S2R R0, SR_TID.X ;  /* 0x0000000000007919 */ /* 0x000e220000002100 */
[----:B------:R-:W1:Y:S01]  /*00b0*/  LDCU.64 UR6, c[0x0][0x388] ;  /* 0x00007100ff0677ac */ /* 0x000e620008000a00 */
[----:B------:R-:W2:Y:S01]  /*00c0*/  LDC.64 R4, c[0x0][0x390] ;  /* 0x0000e400ff047b82 */ /* 0x000ea20000000a00 */
[----:B0-----:R-:W-:-:S05]  /*00d0*/  IADD3 R0, P0, PT, R0, UR4, RZ ;  /* 0x0000000400007c10 */ /* 0x001fca000ff1e0ff */
[----:B------:R-:W-:Y:S01]  /*00e0*/  IMAD.X R3, RZ, RZ, UR5, P0 ;  /* 0x00000005ff037e24 */ /* 0x000fe200080e06ff */
[----:B-1----:R-:W-:-:S04]  /*00f0*/  LEA R2, P0, R0, UR6, 0x3 ;  /* 0x0000000600027c11 */ /* 0x002fc8000f8018ff */
[----:B------:R-:W-:-:S05]  /*0100*/  LEA.HI.X R3, R0, UR7, R3, 0x3, P0 ;  /* 0x0000000700037c11 */ /* 0x000fca00080f1c03 */
[----:B--2---:R-:W-:Y:S04]  /*0110*/  STG.E.64 desc[UR8][R2.64], R4 ;  /* 0x0000000402007986 */ /* 0x004fe8000c101b08 */
[----:B------:R-:W-:Y:S01]  /*0120*/  STG.E.64 desc[UR8][R2.64+0x800], R4 ;  /* 0x0008000402007986 */ /* 0x000fe2000c101b08 */
[----:B------:R-:W-:Y:S05]  /*0130*/  EXIT ;  /* 0x000000000000794d */ /* 0x000fea0003800000 */
.L_x_447:
[----:B------:R-:W0:Y:S01]  /*0140*/  S2R R0, SR_TID.X ;  /* 0x0000000000007919 */ /* 0x000e220000002100 */
[----:B------:R-:W-:Y:S01]  /*0150*/  IMAD.U32 R2, RZ, RZ, UR7 ;  /* 0x00000007ff027e24 */ /* 0x000fe2000f8e00ff */
[----:B------:R-:W1:Y:S01]  /*0160*/  LDCU.64 UR10, c[0x0][0x388] ;  /* 0x00007100ff0a77ac */ /* 0x000e620008000a00 */
[----:B------:R-:W-:Y:S01]  /*0170*/  IMAD.U32 R6, RZ, RZ, UR7 ;  /* 0x00000007ff067e24 */ /* 0x000fe2000f8e00ff */
[----:B0-----:R-:W-:-:S04]  /*0180*/  ISETP.LT.U32.AND P0, PT, R0, UR6, PT ;  /* 0x0000000600007c0c */ /* 0x001fc8000bf01070 */
[----:B------:R-:W-:Y:S01]  /*0190*/  ISETP.GT.U32.AND.EX P0, PT, R2, RZ, PT, P0 ;  /* 0x000000ff0200720c */ /* 0x000fe20003f04100 */
[C---:B------:R-:W-:Y:S01]  /*01a0*/  VIADD R2, R0.reuse, 0x100 ;  /* 0x0000010000027836 */ /* 0x040fe20000000000 */
[----:B------:R-:W-:-:S04]  /*01b0*/  IADD3 R0, P2, PT, R0, UR4, RZ ;  /* 0x0000000400007c10 */ /* 0x000fc8000ff5e0ff */
[----:B------:R-:W-:Y:S01]  /*01c0*/  ISETP.LT.U32.AND P1, PT, R2, UR6, PT ;  /* 0x0000000602007c0c */ /* 0x000fe2000bf21070 */
[----:B------:R-:W-:Y:S01]  /*01d0*/  IMAD.X R3, RZ, RZ, UR5, P2 ;  /* 0x00000005ff037e24 */ /* 0x000fe200090e06ff */
[----:B-1----:R-:W-:Y:S02]  /*01e0*/  LEA R2, P2, R0, UR10, 0x3 ;  /* 0x0000000a00027c11 */ /* 0x002fe4000f8418ff */
[----:B------:R-:W-:Y:S02]  /*01f0*/  ISETP.GT.U32.AND.EX P1, PT, R6, RZ, PT, P1 ;  /* 0x000000ff0600720c */ /* 0x000fe40003f24110 */
[----:B------:R-:W-:Y:S01]  /*0200*/  LEA.HI.X R3, R0, UR11, R3, 0x3, P2 ;  /* 0x0000000b00037c11 */ /* 0x000fe200090f1c03 */
[----:B------:R-:W0:Y:S04]  /*0210*/  @P0 LDC.64 R4, c[0x0][0x390] ;  /* 0x0000e400ff040b82 */ /* 0x000e280000000a00 */
[----:B0-----:R0:W-:Y:S06]  /*0220*/  @P0 STG.E.64 desc[UR8][R2.64], R4 ;  /* 0x0000000402000986 */ /* 0x0011ec000c101b08 */
[----:B------:R-:W-:Y:S05]  /*0230*/  @!P1 EXIT ;  /* 0x000000000000994d */ /* 0x000fea0003800000 */
[----:B0-----:R-:W0:Y:S02]  /*0240*/  LDC.64 R4, c[0x0][0x390] ;  /* 0x0000e400ff047b82 */ /* 0x001e240000000a00 */
[----:B0-----:R-:W-:Y:S01]  /*0250*/  STG.E.64 desc[UR8][R2.64+0x800], R4 ;  /* 0x0008000402007986 */ /* 0x001fe2000c101b08 */
[----:B------:R-:W-:Y:S05]  /*0260*/  EXIT ;  /* 0x000000000000794d */ /* 0x000fea0003800000 */
.L_x_448:
        /* <DEDUP_REMOVED lines=9> */
.L_x_464:


//--------------------- .text._ZN3cub18CUB_300001_SM_10006detail11EmptyKernelIvEEvv --------------------------
	.section	.text._ZN3cub18CUB_300001_SM_10006detail11EmptyKernelIvEEvv,"ax",@progbits
	.align	128
        .global         _ZN3cub18CUB_300001_SM_10006detail11EmptyKernelIvEEvv
        .type           _ZN3cub18CUB_300001_SM_10006detail11EmptyKernelIvEEvv,@function
        .size           _ZN3cub18CUB_300001_SM_10006detail11EmptyKernelIvEEvv,(.L_x_465 - _ZN3cub18CUB_300001_SM_10006detail11EmptyKernelIvEEvv)
        .other          _ZN3cub18CUB_300001_SM_10006detail11EmptyKernelIvEEvv,@"STO_CUDA_ENTRY STV_DEFAULT"
_ZN3cub18CUB_300001_SM_10006detail11EmptyKernelIvEEvv:
.text._ZN3cub18CUB_300001_SM_10006detail11EmptyKernelIvEEvv:
[----:B------:R-:W-:Y:S01]  /*0000*/  LDC R1, c[0x0][0x37c] ;  /* 0x0000df00ff017b82 */ /* 0x000fe20000000800 */
[----:B------:R-:W-:Y:S05]  /*0010*/  EXIT ;  /* 0x000000000000794d */ /* 0x000fea0003800000 */
.L_x_449:
        /* <DEDUP_REMOVED lines=14> */
.L_x_465:


//--------------------- .nv.shared._ZN3cub18CUB_300001_SM_10006detail6reduce28DeviceReduceSingleTileKernelINS2_10policy_hubIdyN4cuda3std3__44plusIdEEE10Policy1000EPdSC_iS9_ddNS7_10__identityEEEvT0_T1_T2_T3_T4_T6_ --------------------------
	.section	.nv.shared._ZN3cub18CUB_300001_SM_10006detail6reduce28DeviceReduceSingleTileKernelINS2_10policy_hubIdyN4cuda3std3__44plusIdEEE10Policy1000EPdSC_iS9_ddNS7_10__identityEEEvT0_T1_T2_T3_T4_T6_,"aw",@nobits
	.sectionflags	@""
	.align	128
.nv.shared._ZN3cub18CUB_300001_SM_10006detail6reduce28DeviceReduceSingleTileKernelINS2_10policy_hubIdyN4cuda3std3__44plusIdEEE10Policy1000EPdSC_iS9_ddNS7_10__identityEEEvT0_T1_T2_T3_T4_T6_:
	.zero		1280


//--------------------- .nv.shared.reserved.0     --------------------------
	.section	.nv.shared.reserved.0,"aw",@nobits
	.weak		__nv_reservedSMEM_offset_0_alias
	.size		__nv_reservedSMEM_offset_0_alias, 0, 64
	.other		__nv_reservedSMEM_offset_0_alias,@"STO_CUDA_RESERVED_SHARED STV_DEFAULT"
__nv_reservedSMEM_offset_0_alias:
	.zero		0
	.zero		64


//--------------------- .nv.global                --------------------------
	.section	.nv.global,"aw",@nobits
.nv.global:
	.type		_ZN30_INTERNAL_0d9e734e_4_k_cu_main6thrust24THRUST_300001_SM_1000_NS3seqE,@object
	.size		_ZN30_INTERNAL_0d9e734e_4_k_cu_main6thrust24THRUST_300001_SM_1000_NS3seqE,(_ZN30_INTERNAL_0d9e734e_4_k_cu_main4cuda3std3__48in_placeE - _ZN30_INTERNAL_0d9e734e_4_k_cu_main6thrust24THRUST_300001_SM_1000_NS3seqE)
_ZN30_INTERNAL_0d9e734e_4_k_cu_main6thrust24THRUST_300001_SM_1000_NS3seqE:
	.zero		1
	.type		_ZN30_INTERNAL_0d9e734e_4_k_cu_main4cuda3std3__48in_placeE,@object
	.size		_ZN30_INTERNAL_0d9e734e_4_k_cu_main4cuda3std3__48in_placeE,(_ZN30_INTERNAL_0d9e734e_4_k_cu_main4cuda3std6ranges3__45__cpo4sizeE - _ZN30_INTERNAL_0d9e734e_4_k_cu_main4cuda3std3__48in_placeE)
_ZN30_INTERNAL_0d9e734e_4_k_cu_main4cuda3std3__48in_placeE:
	.zero		1
	.type		_ZN30_INTERNAL_0d9e734e_4_k_cu_main4cuda3std6ranges3__45__cpo4sizeE,@object
	.size		_ZN30_INTERNAL_0d9e734e_4_k_cu_main4cuda3std6ranges3__45__cpo4sizeE,(_ZN30_INTERNAL_0d9e734e_4_k_cu_main6thrust24THRUST_300001_SM_1000_NS12placeholders2_3E - _ZN30_INTERNAL_0d9e734e_4_k_cu_main4cuda3std6ranges3__45__cpo4sizeE)
_ZN30_INTERNAL_0d9e734e_4_k_cu_main4cuda3std6ranges3__45__cpo4sizeE:
	.zero		1
	.type		_ZN30_INTERNAL_0d9e734e_4_k_cu_main6thrust24THRUST_300001_SM_1000_NS12placeholders2_3E,@object
	.size		_ZN30_INTERNAL_0d9e734e_4_k_cu_main6thrust24THRUST_300001_SM_1000_NS12placeholders2_3E,(_ZN30_INTERNAL_0d9e734e_4_k_cu_main4cuda3std3__45__cpo6cbeginE - _ZN30_INTERNAL_0d9e734e_4_k_cu_main6thrust24THRUST_300001_SM_1000_NS12placeholders2_3E)
_ZN30_INTERNAL_0d9e734e_4_k_cu_main6thrust24THRUST_300001_SM_1000_NS12placeholders2_3E:
	.zero		1
	.type		_ZN30_INTERNAL_0d9e734e_4_k_cu_main4cuda3std3__45__cpo6cbeginE,@object
	.size		_ZN30_INTERNAL_0d9e734e_4_k_cu_main4cuda3std3__45__cpo6cbeginE,(_ZN30_INTERNAL_0d9e734e_4_k_cu_main4cuda3std6ranges3__45__cpo6cbeginE - _ZN30_INTERNAL_0d9e734e_4_k_cu_main4cuda3std3__45__cpo6cbeginE)
_ZN30_INTERNAL_0d9e734e_4_k_cu_main4cuda3std3__45__cpo6cbeginE:
	.zero		1
	.type		_ZN30_INTERNAL_0d9e734e_4_k_cu_main4cuda3std6ranges3__45__cpo6cbeginE,@object
	.size		_ZN30_INTERNAL_0d9e734e_4_k_cu_main4cuda3std6ranges3__45__cpo6cbeginE,(_ZN30_INTERNAL_0d9e734e_4_k_cu_main6thrust24THRUST_300001_SM_1000_NS12placeholders2_7E - _ZN30_INTERNAL_0d9e734e_4_k_cu_main4cuda3std6ranges3__45__cpo6cbeginE)
_ZN30_INTERNAL_0d9e734e_4_k_cu_main4cuda3std6ranges3__45__cpo6cbeginE:
	.zero		1
	.type		_ZN30_INTERNAL_0d9e734e_4_k_cu_main6thrust24THRUST_300001_SM_1000_NS12placeholders2_7E,@object
	.size		_ZN30_INTERNAL_0d9e734e_4_k_cu_main6thrust24THRUST_300001_SM_1000_NS12placeholders2_7E,(_ZN30_INTERNAL_0d9e734e_4_k_cu_main4cuda3std3__45__cpo7crbeginE - _ZN30_INTERNAL_0d9e734e_4_k_cu_main6thrust24THRUST_300001_SM_1000_NS12placeholders2_7E)
_ZN30_INTERNAL_0d9e734e_4_k_cu_main6thrust24THRUST_300001_SM_1000_NS12placeholders2_7E:
	.zero		1
	.type		_ZN30_INTERNAL_0d9e734e_4_k_cu_main4cuda3std3__45__cpo7crbeginE,@object
	.size		_ZN30_INTERNAL_0d9e734e_4_k_cu_main4cuda3std3__45__cpo7crbeginE,(_ZN30_INTERNAL_0d9e734e_4_k_cu_main4cuda3std6ranges3__45__cpo4nextE - _ZN30_INTERNAL_0d9e734e_4_k_cu_main4cuda3std3__45__cpo7crbeginE)
_ZN30_INTERNAL_0d9e734e_4_k_cu_main4cuda3std3__45__cpo7crbeginE:
	.zero		1
	.type		_ZN30_INTERNAL_0d9e734e_4_k_cu_main4cuda3std6ranges3__45__cpo4nextE,@object
	.size		_ZN30_INTERNAL_0d9e734e_4_k_cu_main4cuda3std6ranges3__45__cpo4nextE,(_ZN30_INTERNAL_0d9e734e_4_k_cu_main4cuda3std6ranges3__45__cpo4swapE - _ZN30_INTERNAL_0d9e734e_4_k_cu_main4cuda3std6ranges3__45__cpo4nextE)
_ZN30_INTERNAL_0d9e734e_4_k_cu_main4cuda3std6ranges3__45__cpo4nextE:
	.zero		1
	.type		_ZN30_INTERNAL_0d9e734e_4_k_cu_main4cuda3std6ranges3__45__cpo4swapE,@object
	.size		_ZN30_INTERNAL_0d9e734e_4_k_cu_main4cuda3std6ranges3__45__cpo4swapE,(_ZN30_INTERNAL_0d9e734e_4_k_cu_main6thrust24THRUST_300001_SM_1000_NS8cuda_cub10par_nosyncE - _ZN30_INTERNAL_0d9e734e_4_k_cu_main4cuda3std6ranges3__45__cpo4swapE)
_ZN30_INTERNAL_0d9e734e_4_k_cu_main4cuda3std6ranges3__45__cpo4swapE:
	.zero		1
	.type		_ZN30_INTERNAL_0d9e734e_4_k_cu_main6thrust24THRUST_300001_SM_1000_NS8cuda_cub10par_nosyncE,@object
	.size		_ZN30_INTERNAL_0d9e734e_4_k_cu_main6thrust24THRUST_300001_SM_1000_NS8cuda_cub10par_nosyncE,(_ZN30_INTERNAL_0d9e734e_4_k_cu_main6thrust24THRUST_300001_SM_1000_NS12placeholders2_9E - _ZN30_INTERNAL_0d9e734e_4_k_cu_main6thrust24THRUST_300001_SM_1000_NS8cuda_cub10par_nosyncE)
_ZN30_INTERNAL_0d9e734e_4_k_cu_main6thrust24THRUST_300001_SM_1000_NS8cuda_cub10par_nosyncE:
	.zero		1
	.type		_ZN30_INTERNAL_0d9e734e_4_k_cu_main6thrust24THRUST_300001_SM_1000_NS12placeholders2_9E,@object
	.size		_ZN30_INTERNAL_0d9e734e_4_k_cu_main6thrust24THRUST_300001_SM_1000_NS12placeholders2_9E,(_ZN30_INTERNAL_0d9e734e_4_k_cu_main4cuda3std3__432_GLOBAL__N__0d9e734e_4_k_cu_main6ignoreE - _ZN30_INTERNAL_0d9e734e_4_k_cu_main6thrust24THRUST_300001_SM_1000_NS12placeholders2_9E)
_ZN30_INTERNAL_0d9e734e_4_k_cu_main6thrust24THRUST_300001_SM_1000_NS12placeholders2_9E:
	.zero		1
	.type		_ZN30_INTERNAL_0d9e734e_4_k_cu_main4cuda3std3__432_GLOBAL__N__0d9e734e_4_k_cu_main6ignoreE,@object
	.size		_ZN30_INTERNAL_0d9e734e_4_k_cu_main4cuda3std3__432_GLOBAL__N__0d9e734e_4_k_cu_main6ignoreE,(_ZN30_INTERNAL_0d9e734e_4_k_cu_main4cuda3std6ranges3__45__cpo4dataE - _ZN30_INTERNAL_0d9e734e_4_k_cu_main4cuda3std3__432_GLOBAL__N__0d9e734e_4_k_cu_main6ignoreE)
_ZN30_INTERNAL_0d9e734e_4_k_cu_main4cuda3std3__432_GLOBAL__N__0d9e734e_4_k_cu_main6ignoreE:
	.zero		1
	.type		_ZN30_INTERNAL_0d9e734e_4_k_cu_main4cuda3std6ranges3__45__cpo4dataE,@object
	.size		_ZN30_INTERNAL_0d9e734e_4_k_cu_main4cuda3std6ranges3__45__cpo4dataE,(_ZN30_INTERNAL_0d9e734e_4_k_cu_main6thrust24THRUST_300001_SM_1000_NS12placeholders2_1E - _ZN30_INTERNAL_0d9e734e_4_k_cu_main4cuda3std6ranges3__45__cpo4dataE)
_ZN30_INTERNAL_0d9e734e_4_k_cu_main4cuda3std6ranges3__45__cpo4dataE:
	.zero		1
	.type		_ZN30_INTERNAL_0d9e734e_4_k_cu_main6thrust24THRUST_300001_SM_1000_NS12placeholders2_1E,@object
	.size		_ZN30_INTERNAL_0d9e734e_4_k_cu_main6thrust24THRUST_300001_SM_1000_NS12placeholders2_1E,(_ZN30_INTERNAL_0d9e734e_4_k_cu_main4cuda3std3__45__cpo5beginE - _ZN30_INTERNAL_0d9e734e_4_k_cu_main6thrust24THRUST_300001_SM_1000_NS12placeholders2_1E)
_ZN30_INTERNAL_0d9e734e_4_k_cu_main6thrust24THRUST_300001_SM_1000_NS12placeholders2_1E:
	.zero		1
	.type		_ZN30_INTERNAL_0d9e734e_4_k_cu_main4cuda3std3__45__cpo5beginE,@object
	.size		_ZN30_INTERNAL_0d9e734e_4_k_cu_main4cuda3std3__45__cpo5beginE,(_ZN30_INTERNAL_0d9e734e_4_k_cu_main4cuda3std6ranges3__45__cpo5beginE - _ZN30_INTERNAL_0d9e734e_4_k_cu_main4cuda3std3__45__cpo5beginE)
_ZN30_INTERNAL_0d9e734e_4_k_cu_main4cuda3std3__45__cpo5beginE:
	.zero		1
	.type		_ZN30_INTERNAL_0d9e734e_4_k_cu_main4cuda3std6ranges3__45__cpo5beginE,@object
	.size		_ZN30_INTERNAL_0d9e734e_4_k_cu_main4cuda3std6ranges3__45__cpo5beginE,(_ZN30_INTERNAL_0d9e734e_4_k_cu_main6thrust24THRUST_300001_SM_1000_NS12placeholders2_5E - _ZN30_INTERNAL_0d9e734e_4_k_cu_main4cuda3std6ranges3__45__cpo5beginE)
_ZN30_INTERNAL_0d9e734e_4_k_cu_main4cuda3std6ranges3__45__cpo5beginE:
	.zero		1
	.type		_ZN30_INTERNAL_0d9e734e_4_k_cu_main6thrust24THRUST_300001_SM_1000_NS12placeholders2_5E,@object
	.size		_ZN30_INTERNAL_0d9e734e_4_k_cu_main6thrust24THRUST_300001_SM_1000_NS12placeholders2_5E,(_ZN30_INTERNAL_0d9e734e_4_k_cu_main4cuda3std3__45__cpo6rbeginE - _ZN30_INTERNAL_0d9e734e_4_k_cu_main6thrust24THRUST_300001_SM_1000_NS12placeholders2_5E)
_ZN30_INTERNAL_0d9e734e_4_k_cu_main6thrust24THRUST_300001_SM_1000_NS12placeholders2_5E:
	.zero		1
	.type		_ZN30_INTERNAL_0d9e734e_4_k_cu_main4cuda3std3__45__cpo6rbeginE,@object
	.size		_ZN30_INTERNAL_0d9e734e_4_k_cu_main4cuda3std3__45__cpo6rbeginE,(_ZN30_INTERNAL_0d9e734e_4_k_cu_main4cuda3std6ranges3__45__cpo7advanceE - _ZN30_INTERNAL_0d9e734e_4_k_cu_main4cuda3std3__45__cpo6rbeginE)
_ZN30_INTERNAL_0d9e734e_4_k_cu_main4cuda3std3__45__cpo6rbeginE:
	.zero		1
	.type		_ZN30_INTERNAL_0d9e734e_4_k_cu_main4cuda3std6ranges3__45__cpo7advanceE,@object
	.size		_ZN30_INTERNAL_0d9e734e_4_k_cu_main4cuda3std6ranges3__45__cpo7advanceE,(_ZN30_INTERNAL_0d9e734e_4_k_cu_main4cuda3std3__47nulloptE - _ZN30_INTERNAL_0d9e734e_4_k_cu_main4cuda3std6ranges3__45__cpo7advanceE)
_ZN30_INTERNAL_0d9e734e_4_k_cu_main4cuda3std6ranges3__45__cpo7advanceE:
	.zero		1
	.type		_ZN30_INTERNAL_0d9e734e_4_k_cu_main4cuda3std3__47nulloptE,@object
	.size		_ZN30_INTERNAL_0d9e734e_4_k_cu_main4cuda3std3__47nulloptE,(_ZN30_INTERNAL_0d9e734e_4_k_cu_main4cuda3std6ranges3__45__cpo8distanceE - _ZN30_INTERNAL_0d9e734e_4_k_cu_main4cuda3std3__47nulloptE)
_ZN30_INTERNAL_0d9e734e_4_k_cu_main4cuda3std3__47nulloptE:
	.zero		1
	.type		_ZN30_INTERNAL_0d9e734e_4_k_cu_main4cuda3std6ranges3__45__cpo8distanceE,@object
	.size		_ZN30_INTERNAL_0d9e734e_4_k_cu_main4cuda3std6ranges3__45__cpo8distanceE,(_ZN30_INTERNAL_0d9e734e_4_k_cu_main6thrust24THRUST_300001_SM_1000_NS12placeholders3_10E - _ZN30_INTERNAL_0d9e734e_4_k_cu_main4cuda3std6ranges3__45__cpo8distanceE)
_ZN30_INTERNAL_0d9e734e_4_k_cu_main4cuda3std6ranges3__45__cpo8distanceE:
	.zero		1
	.type		_ZN30_INTERNAL_0d9e734e_4_k_cu_main6thrust24THRUST_300001_SM_1000_NS12placeholders3_10E,@object
	.size		_ZN30_INTERNAL_0d9e734e_4_k_cu_main6thrust24THRUST_300001_SM_1000_NS12placeholders3_10E,(_ZN30_INTERNAL_0d9e734e_4_k_cu_main4cuda3std3__419piecewise_constructE - _ZN30_INTERNAL_0d9e734e_4_k_cu_main6thrust24THRUST_300001_SM_1000_NS12placeholders3_10E)
_ZN30_INTERNAL_0d9e734e_4_k_cu_main6thrust24THRUST_300001_SM_1000_NS12placeholders3_10E:
	.zero		1
	.type		_ZN30_INTERNAL_0d9e734e_4_k_cu_main4cuda3std3__419piecewise_constructE,@object
	.size		_ZN30_INTERNAL_0d9e734e_4_k_cu_main4cuda3std3__419piecewise_constructE,(_ZN30_INTERNAL_0d9e734e_4_k_cu_main4cuda3std6ranges3__45__cpo5cdataE - _ZN30_INTERNAL_0d9e734e_4_k_cu_main4cuda3std3__419piecewise_constructE)
_ZN30_INTERNAL_0d9e734e_4_k_cu_main4cuda3std3__419piecewise_constructE:
	.zero		1
	.type		_ZN30_INTERNAL_0d9e734e_4_k_cu_main4cuda3std6ranges3__45__cpo5cdataE,@object
	.size		_ZN30_INTERNAL_0d9e734e_4_k_cu_main4cuda3std6ranges3__45__cpo5cdataE,(_ZN30_INTERNAL_0d9e734e_4_k_cu_main6thrust24THRUST_300001_SM_1000_NS12placeholders2_2E - _ZN30_INTERNAL_0d9e734e_4_k_cu_main4cuda3std6ranges3__45__cpo5cdataE)
_ZN30_INTERNAL_0d9e734e_4_k_cu_main4cuda3std6ranges3__45__cpo5cdataE:
	.zero		1
	.type		_ZN30_INTERNAL_0d9e734e_4_k_cu_main6thrust24THRUST_300001_SM_1000_NS12placeholders2_2E,@object
	.size		_ZN30_INTERNAL_0d9e734e_4_k_cu_main6thrust24THRUST_300001_SM_1000_NS12placeholders2_2E,(_ZN30_INTERNAL_0d9e734e_4_k_cu_main4cuda3std3__45__cpo3endE - _ZN30_INTERNAL_0d9e734e_4_k_cu_main6thrust24THRUST_300001_SM_1000_NS12placeholders2_2E)
_ZN30_INTERNAL_0d9e734e_4_k_cu_main6thrust24THRUST_300001_SM_1000_NS12placeholders2_2E:
	.zero		1
	.type		_ZN30_INTERNAL_0d9e734e_4_k_cu_main4cuda3std3__45__cpo3endE,@object
	.size		_ZN30_INTERNAL_0d9e734e_4_k_cu_main4cuda3std3__45__cpo3endE,(_ZN30_INTERNAL_0d9e734e_4_k_cu_main4cuda3std6ranges3__45__cpo3endE - _ZN30_INTERNAL_0d9e734e_4_k_cu_main4cuda3std3__45__cpo3endE)
_ZN30_INTERNAL_0d9e734e_4_k_cu_main4cuda3std3__45__cpo3endE:
	.zero		1
	.type		_ZN30_INTERNAL_0d9e734e_4_k_cu_main4cuda3std6ranges3__45__cpo3endE,@object
	.size		_ZN30_INTERNAL_0d9e734e_4_k_cu_main4cuda3std6ranges3__45__cpo3endE,(_ZN30_INTERNAL_0d9e734e_4_k_cu_main6thrust24THRUST_300001_SM_1000_NS12placeholders2_6E - _ZN30_INTERNAL_0d9e734e_4_k_cu_main4cuda3std6ranges3__45__cpo3endE)
_ZN30_INTERNAL_0d9e734e_4_k_cu_main4cuda3std6ranges3__45__cpo3endE:
	.zero		1
	.type		_ZN30_INTERNAL_0d9e734e_4_k_cu_main6thrust24THRUST_300001_SM_1000_NS12placeholders2_6E,@object
	.size		_ZN30_INTERNAL_0d9e734e_4_k_cu_main6thrust24THRUST_300001_SM_1000_NS12placeholders2_6E,(_ZN30_INTERNAL_0d9e734e_4_k_cu_main4cuda3std3__45__cpo4rendE - _ZN30_INTERNAL_0d9e734e_4_k_cu_main6thrust24THRUST_300001_SM_1000_NS12placeholders2_6E)
_ZN30_INTERNAL_0d9e734e_4_k_cu_main6thrust24THRUST_300001_SM_1000_NS12placeholders2_6E:
	.zero		1
	.type		_ZN30_INTERNAL_0d9e734e_4_k_cu_main4cuda3std3__45__cpo4rendE,@object
	.size		_ZN30_INTERNAL_0d9e734e_4_k_cu_main4cuda3std3__45__cpo4rendE,(_ZN30_INTERNAL_0d9e734e_4_k_cu_main4cuda3std6ranges3__45__cpo9iter_swapE - _ZN30_INTERNAL_0d9e734e_4_k_cu_main4cuda3std3__45__cpo4rendE)
_ZN30_INTERNAL_0d9e734e_4_k_cu_main4cuda3std3__45__cpo4rendE:
	.zero		1
	.type		_ZN30_INTERNAL_0d9e734e_4_k_cu_main4cuda3std6ranges3__45__cpo9iter_swapE,@object
	.size		_ZN30_INTERNAL_0d9e734e_4_k_cu_main4cuda3std6ranges3__45__cpo9iter_swapE,(_ZN30_INTERNAL_0d9e734e_4_k_cu_main4cuda3std3__48unexpectE - _ZN30_INTERNAL_0d9e734e_4_k_cu_main4cuda3std6ranges3__45__cpo9iter_swapE)
_ZN30_INTERNAL_0d9e734e_4_k_cu_main4cuda3std6ranges3__45__cpo9iter_swapE:
	.zero		1
	.type		_ZN30_INTERNAL_0d9e734e_4_k_cu_main4cuda3std3__48unexpectE,@object
	.size		_ZN30_INTERNAL_0d9e734e_4_k_cu_main4cuda3std3__48unexpectE,(_ZN30_INTERNAL_0d9e734e_4_k_cu_main6thrust24THRUST_300001_SM_1000_NS8cuda_cub3parE - _ZN30_INTERNAL_0d9e734e_4_k_cu_main4cuda3std3__48unexpectE)
_ZN30_INTERNAL_0d9e734e_4_k_cu_main4cuda3std3__48unexpectE:
	.zero		1
	.type		_ZN30_INTERNAL_0d9e734e_4_k_cu_main6thrust24THRUST_300001_SM_1000_NS8cuda_cub3parE,@object
	.size		_ZN30_INTERNAL_0d9e734e_4_k_cu_main6thrust24THRUST_300001_SM_1000_NS8cuda_cub3parE,(_ZN30_INTERNAL_0d9e734e_4_k_cu_main6thrust24THRUST_300001_SM_1000_NS12placeholders2_4E - _ZN30_INTERNAL_0d9e734e_4_k_cu_main6thrust24THRUST_300001_SM_1000_NS8cuda_cub3parE)
_ZN30_INTERNAL_0d9e734e_4_k_cu_main6thrust24THRUST_300001_SM_1000_NS8cuda_cub3parE:
	.zero		1
	.type		_ZN30_INTERNAL_0d9e734e_4_k_cu_main6thrust24THRUST_300001_SM_1000_NS12placeholders2_4E,@object
	.size		_ZN30_INTERNAL_0d9e734e_4_k_cu_main6thrust24THRUST_300001_SM_1000_NS12placeholders2_4E,(_ZN30_INTERNAL_0d9e734e_4_k_cu_main4cuda3std3__45__cpo4cendE - _ZN30_INTERNAL_0d9e734e_4_k_cu_main6thrust24THRUST_300001_SM_1000_NS12placeholders2_4E)
_ZN30_INTERNAL_0d9e734e_4_k_cu_main6thrust24THRUST_300001_SM_1000_NS12placeholders2_4E:
	.zero		1
	.type		_ZN30_INTERNAL_0d9e734e_4_k_cu_main4cuda3std3__45__cpo4cendE,@object
	.size		_ZN30_INTERNAL_0d9e734e_4_k_cu_main4cuda3std3__45__cpo4cendE,(_ZN30_INTERNAL_0d9e734e_4_k_cu_main4cuda3std6ranges3__45__cpo4cendE - _ZN30_INTERNAL_0d9e734e_4_k_cu_main4cuda3std3__45__cpo4cendE)
_ZN30_INTERNAL_0d9e734e_4_k_cu_main4cuda3std3__45__cpo4cendE:
	.zero		1
	.type		_ZN30_INTERNAL_0d9e734e_4_k_cu_main4cuda3std6ranges3__45__cpo4cendE,@object
	.size		_ZN30_INTERNAL_0d9e734e_4_k_cu_main4cuda3std6ranges3__45__cpo4cendE,(_ZN30_INTERNAL_0d9e734e_4_k_cu_main4cuda3std3__420unreachable_sentinelE - _ZN30_INTERNAL_0d9e734e_4_k_cu_main4cuda3std6ranges3__45__cpo4cendE)
_ZN30_INTERNAL_0d9e734e_4_k_cu_main4cuda3std6ranges3__45__cpo4cendE:
	.zero		1
	.type		_ZN30_INTERNAL_0d9e734e_4_k_cu_main4cuda3std3__420unreachable_sentinelE,@object
	.size		_ZN30_INTERNAL_0d9e734e_4_k_cu_main4cuda3std3__420unreachable_sentinelE,(_ZN30_INTERNAL_0d9e734e_4_k_cu_main4cuda3std6ranges3__45__cpo5ssizeE - _ZN30_INTERNAL_0d9e734e_4_k_cu_main4cuda3std3__420unreachable_sentinelE)
_ZN30_INTERNAL_0d9e734e_4_k_cu_main4cuda3std3__420unreachable_sentinelE:
	.zero		1
	.type		_ZN30_INTERNAL_0d9e734e_4_k_cu_main4cuda3std6ranges3__45__cpo5ssizeE,@object
	.size		_ZN30_INTERNAL_0d9e734e_4_k_cu_main4cuda3std6ranges3__45__cpo5ssizeE,(_ZN30_INTERNAL_0d9e734e_4_k_cu_main6thrust24THRUST_300001_SM_1000_NS12placeholders2_8E - _ZN30_INTERNAL_0d9e734e_4_k_cu_main4cuda3std6ranges3__45__cpo5ssizeE)
_ZN30_INTERNAL_0d9e734e_4_k_cu_main4cuda3std6ranges3__45__cpo5ssizeE:
	.zero		1
	.type		_ZN30_INTERNAL_0d9e734e_4_k_cu_main6thrust24THRUST_300001_SM_1000_NS12placeholders2_8E,@object
	.size		_ZN30_INTERNAL_0d9e734e_4_k_cu_main6thrust24THRUST_300001_SM_1000_NS12placeholders2_8E,(_ZN30_INTERNAL_0d9e734e_4_k_cu_main4cuda3std3__45__cpo5crendE - _ZN30_INTERNAL_0d9e734e_4_k_cu_main6thrust24THRUST_300001_SM_1000_NS12placeholders2_8E)
_ZN30_INTERNAL_0d9e734e_4_k_cu_main6thrust24THRUST_300001_SM_1000_NS12placeholders2_8E:
	.zero		1
	.type		_ZN30_INTERNAL_0d9e734e_4_k_cu_main4cuda3std3__45__cpo5crendE,@object
	.size		_ZN30_INTERNAL_0d9e734e_4_k_cu_main4cuda3std3__45__cpo5crendE,(_ZN30_INTERNAL_0d9e734e_4_k_cu_main4cuda3std6ranges3__45__cpo4prevE - _ZN30_INTERNAL_0d9e734e_4_k_cu_main4cuda3std3__45__cpo5crendE)
_ZN30_INTERNAL_0d9e734e_4_k_cu_main4cuda3std3__45__cpo5crendE:
	.zero		1
	.type		_ZN30_INTERNAL_0d9e734e_4_k_cu_main4cuda3std6ranges3__45__cpo4prevE,@object
	.size		_ZN30_INTERNAL_0d9e734e_4_k_cu_main4cuda3std6ranges3__45__cpo4prevE,(_ZN30_INTERNAL_0d9e734e_4_k_cu_main4cuda3std6ranges3__45__cpo9iter_moveE - _ZN30_INTERNAL_0d9e734e_4_k_cu_main4cuda3std6ranges3__45__cpo4prevE)
_ZN30_INTERNAL_0d9e734e_4_k_cu_main4cuda3std6ranges3__45__cpo4prevE:
	.zero		1
	.type		_ZN30_INTERNAL_0d9e734e_4_k_cu_main4cuda3std6ranges3__45__cpo9iter_moveE,@object
	.size		_ZN30_INTERNAL_0d9e734e_4_k_cu_main4cuda3std6ranges3__45__cpo9iter_moveE,(_ZN30_INTERNAL_0d9e734e_4_k_cu_main6thrust24THRUST_300001_SM_1000_NS6system6detail10sequential3seqE - _ZN30_INTERNAL_0d9e734e_4_k_cu_main4cuda3std6ranges3__45__cpo9iter_moveE)
_ZN30_INTERNAL_0d9e734e_4_k_cu_main4cuda3std6ranges3__45__cpo9iter_moveE:
	.zero		1
	.type		_ZN30_INTERNAL_0d9e734e_4_k_cu_main6thrust24THRUST_300001_SM_1000_NS6system6detail10sequential3seqE,@object
	.size		_ZN30_INTERNAL_0d9e734e_4_k_cu_main6thrust24THRUST_300001_SM_1000_NS6system6detail10sequential3seqE,(.L_31 - _ZN30_INTERNAL_0d9e734e_4_k_cu_main6thrust24THRUST_300001_SM_1000_NS6system6detail10sequential3seqE)
_ZN30_INTERNAL_0d9e734e_4_k_cu_main6thrust24THRUST_300001_SM_1000_NS6system6detail10sequential3seqE:
	.zero		1
.L_31:


//--------------------- .nv.shared._ZN3cub18CUB_300001_SM_10006detail6reduce18DeviceReduceKernelINS2_10policy_hubIdyN4cuda3std3__44plusIdEEE10Policy1000EN6thrust24THRUST_300001_SM_1000_NS6detail15normal_iteratorINSD_10device_ptrIdEEEEyS9_dNS7_10__identityEEEvT0_PT3_T1_NS0_13GridEvenShareISN_EET2_T4_ --------------------------
	.section	.nv.shared._ZN3cub18CUB_300001_SM_10006detail6reduce18DeviceReduceKernelINS2_10policy_hubIdyN4cuda3std3__44plusIdEEE10Policy1000EN6thrust24THRUST_300001_SM_1000_NS6detail15normal_iteratorINSD_10device_ptrIdEEEEyS9_dNS7_10__identityEEEvT0_PT3_T1_NS0_13GridEvenShareISN_EET2_T4_,"aw",@nobits
	.sectionflags	@""
	.align	128
.nv.shared._ZN3cub18CUB_300001_SM_10006detail6reduce18DeviceReduceKernelINS2_10policy_hubIdyN4cuda3std3__44plusIdEEE10Policy1000EN6thrust24THRUST_300001_SM_1000_NS6detail15normal_iteratorINSD_10device_ptrIdEEEEyS9_dNS7_10__identityEEEvT0_PT3_T1_NS0_13GridEvenShareISN_EET2_T4_:
	.zero		1280


//--------------------- .nv.shared._ZN3cub18CUB_300001_SM_10006detail6reduce28DeviceReduceSingleTileKernelINS2_10policy_hubIdyN4cuda3std3__44plusIdEEE10Policy1000EN6thrust24THRUST_300001_SM_1000_NS6detail15normal_iteratorINSD_10device_ptrIdEEEEPdyS9_ddNS7_10__identityEEEvT0_T1_T2_T3_T4_T6_ --------------------------
	.section	.nv.shared._ZN3cub18CUB_300001_SM_10006detail6reduce28DeviceReduceSingleTileKernelINS2_10policy_hubIdyN4cuda3std3__44plusIdEEE10Policy1000EN6thrust24THRUST_300001_SM_1000_NS6detail15normal_iteratorINSD_10device_ptrIdEEEEPdyS9_ddNS7_10__identityEEEvT0_T1_T2_T3_T4_T6_,"aw",@nobits
	.sectionflags	@""
	.align	128
.nv.shared._ZN3cub18CUB_300001_SM_10006detail6reduce28DeviceReduceSingleTileKernelINS2_10policy_hubIdyN4cuda3std3__44plusIdEEE10Policy1000EN6thrust24THRUST_300001_SM_1000_NS6detail15normal_iteratorINSD_10device_ptrIdEEEEPdyS9_ddNS7_10__identityEEEvT0_T1_T2_T3_T4_T6_:
	.zero		1280


//--------------------- .nv.shared._ZN3cub18CUB_300001_SM_10006detail6reduce28DeviceReduceSingleTileKernelINS2_10policy_hubIdjN4cuda3std3__44plusIdEEE10Policy1000EPdSC_iS9_ddNS7_10__identityEEEvT0_T1_T2_T3_T4_T6_ --------------------------
	.section	.nv.shared._ZN3cub18CUB_300001_SM_10006detail6reduce28DeviceReduceSingleTileKernelINS2_10policy_hubIdjN4cuda3std3__44plusIdEEE10Policy1000EPdSC_iS9_ddNS7_10__identityEEEvT0_T1_T2_T3_T4_T6_,"aw",@nobits
	.sectionflags	@""
	.align	128
.nv.shared._ZN3cub18CUB_300001_SM_10006detail6reduce28DeviceReduceSingleTileKernelINS2_10policy_hubIdjN4cuda3std3__44plusIdEEE10Policy1000EPdSC_iS9_ddNS7_10__identityEEEvT0_T1_T2_T3_T4_T6_:
	.zero		1280


//--------------------- .nv.shared._ZN3cub18CUB_300001_SM_10006detail6reduce18DeviceReduceKernelINS2_10policy_hubIdjN4cuda3std3__44plusIdEEE10Policy1000EN6thrust24THRUST_300001_SM_1000_NS6detail15normal_iteratorINSD_10device_ptrIdEEEEjS9_dNS7_10__identityEEEvT0_PT3_T1_NS0_13GridEvenShareISN_EET2_T4_ --------------------------
	.section	.nv.shared._ZN3cub18CUB_300001_SM_10006detail6reduce18DeviceReduceKernelINS2_10policy_hubIdjN4cuda3std3__44plusIdEEE10Policy1000EN6thrust24THRUST_300001_SM_1000_NS6detail15normal_iteratorINSD_10device_ptrIdEEEEjS9_dNS7_10__identityEEEvT0_PT3_T1_NS0_13GridEvenShareISN_EET2_T4_,"aw",@nobits
	.sectionflags	@""
	.align	128
.nv.shared._ZN3cub18CUB_300001_SM_10006detail6reduce18DeviceReduceKernelINS2_10policy_hubIdjN4cuda3std3__44plusIdEEE10Policy1000EN6thrust24THRUST_300001_SM_1000_NS6detail15normal_iteratorINSD_10device_ptrIdEEEEjS9_dNS7_10__identityEEEvT0_PT3_T1_NS0_13GridEvenShareISN_EET2_T4_:
	.zero		1280


//--------------------- .nv.shared._ZN3cub18CUB_300001_SM_10006detail6reduce28DeviceReduceSingleTileKernelINS2_10policy_hubIdjN4cuda3std3__44plusIdEEE10Policy1000EN6thrust24THRUST_300001_SM_1000_NS6detail15normal_iteratorINSD_10device_ptrIdEEEEPdjS9_ddNS7_10__identityEEEvT0_T1_T2_T3_T4_T6_ --------------------------
	.section	.nv.shared._ZN3cub18CUB_300001_SM_10006detail6reduce28DeviceReduceSingleTileKernelINS2_10policy_hubIdjN4cuda3std3__44plusIdEEE10Policy1000EN6thrust24THRUST_300001_SM_1000_NS6detail15normal_iteratorINSD_10device_ptrIdEEEEPdjS9_ddNS7_10__identityEEEvT0_T1_T2_T3_T4_T6_,"aw",@nobits
	.sectionflags	@""
	.align	128
.nv.shared._ZN3cub18CUB_300001_SM_10006detail6reduce28DeviceReduceSingleTileKernelINS2_10policy_hubIdjN4cuda3std3__44plusIdEEE10Policy1000EN6thrust24THRUST_300001_SM_1000_NS6detail15normal_iteratorINSD_10device_ptrIdEEEEPdjS9_ddNS7_10__identityEEEvT0_T1_T2_T3_T4_T6_:
	.zero		1280


//--------------------- .nv.shared._ZN3cub18CUB_300001_SM_10006detail9transform16transform_kernelINS2_10policy_hubILb1EN4cuda3std3__45tupleIJN6thrust24THRUST_300001_SM_1000_NS6detail15normal_iteratorINSA_10device_ptrIdEEEEEEEE10policy1000El12calcular_varSF_JPdEEEvT0_iT1_T2_DpNS2_10kernel_argIT3_EE --------------------------
	.section	.nv.shared._ZN3cub18CUB_300001_SM_10006detail9transform16transform_kernelINS2_10policy_hubILb1EN4cuda3std3__45tupleIJN6thrust24THRUST_300001_SM_1000_NS6detail15normal_iteratorINSA_10device_ptrIdEEEEEEEE10policy1000El12calcular_varSF_JPdEEEvT0_iT1_T2_DpNS2_10kernel_argIT3_EE,"aw",@nobits
	.sectionflags	@""
	.align	128
	.zero		1024


//--------------------- .nv.shared._ZN3cub18CUB_300001_SM_10006detail9transform16transform_kernelINS2_10policy_hubILb1EN4cuda3std3__45tupleIJN6thrust24THRUST_300001_SM_1000_NS6detail15normal_iteratorINSA_10device_ptrIdEEEEEEEE10policy1000Ei12calcular_varSF_JPdEEEvT0_iT1_T2_DpNS2_10kernel_argIT3_EE --------------------------
	.section	.nv.shared._ZN3cub18CUB_300001_SM_10006detail9transform16transform_kernelINS2_10policy_hubILb1EN4cuda3std3__45tupleIJN6thrust24THRUST_300001_SM_1000_NS6detail15normal_iteratorINSA_10device_ptrIdEEEEEEEE10policy1000Ei12calcular_varSF_JPdEEEvT0_iT1_T2_DpNS2_10kernel_argIT3_EE,"aw",@nobits
	.sectionflags	@""
	.align	128
	.zero		1024


//--------------------- .nv.shared._ZN3cub18CUB_300001_SM_10006detail9transform16transform_kernelINS2_10policy_hubILb0EN4cuda3std3__45tupleIJN6thrust24THRUST_300001_SM_1000_NS6detail15normal_iteratorINSA_10device_ptrIdEEEESF_EEEE10policy1000ElNS7_5minusIdEESF_JPdSL_EEEvT0_iT1_T2_DpNS2_10kernel_argIT3_EE --------------------------
	.section	.nv.shared._ZN3cub18CUB_300001_SM_10006detail9transform16transform_kernelINS2_10policy_hubILb0EN4cuda3std3__45tupleIJN6thrust24THRUST_300001_SM_1000_NS6detail15normal_iteratorINSA_10device_ptrIdEEEESF_EEEE10policy1000ElNS7_5minusIdEESF_JPdSL_EEEvT0_iT1_T2_DpNS2_10kernel_argIT3_EE,"aw",@nobits
	.sectionflags	@""
	.align	128
.nv.shared._ZN3cub18CUB_300001_SM_10006detail9transform16transform_kernelINS2_10policy_hubILb0EN4cuda3std3__45tupleIJN6thrust24THRUST_300001_SM_1000_NS6detail15normal_iteratorINSA_10device_ptrIdEEEESF_EEEE10policy1000ElNS7_5minusIdEESF_JPdSL_EEEvT0_iT1_T2_DpNS2_10kernel_argIT3_EE:
	.zero		1152


//--------------------- .nv.shared._ZN3cub18CUB_300001_SM_10006detail9transform16transform_kernelINS2_10policy_hubILb0EN4cuda3std3__45tupleIJN6thrust24THRUST_300001_SM_1000_NS6detail15normal_iteratorINSA_10device_ptrIdEEEESF_EEEE10policy1000EiNS7_5minusIdEESF_JPdSL_EEEvT0_iT1_T2_DpNS2_10kernel_argIT3_EE --------------------------
	.section	.nv.shared._ZN3cub18CUB_300001_SM_10006detail9transform16transform_kernelINS2_10policy_hubILb0EN4cuda3std3__45tupleIJN6thrust24THRUST_300001_SM_1000_NS6detail15normal_iteratorINSA_10device_ptrIdEEEESF_EEEE10policy1000EiNS7_5minusIdEESF_JPdSL_EEEvT0_iT1_T2_DpNS2_10kernel_argIT3_EE,"aw",@nobits
	.sectionflags	@""
	.align	128
.nv.shared._ZN3cub18CUB_300001_SM_10006detail9transform16transform_kernelINS2_10policy_hubILb0EN4cuda3std3__45tupleIJN6thrust24THRUST_300001_SM_1000_NS6detail15normal_iteratorINSA_10device_ptrIdEEEESF_EEEE10policy1000EiNS7_5minusIdEESF_JPdSL_EEEvT0_iT1_T2_DpNS2_10kernel_argIT3_EE:
	.zero		1152


//--------------------- .nv.shared._ZN3cub18CUB_300001_SM_10006detail8for_each13static_kernelINS2_12policy_hub_t12policy_500_tEmN6thrust24THRUST_300001_SM_1000_NS8cuda_cub20__uninitialized_fill7functorINS7_10device_ptrIdEEdEEEEvT0_T1_ --------------------------
	.section	.nv.shared._ZN3cub18CUB_300001_SM_10006detail8for_each13static_kernelINS2_12policy_hub_t12policy_500_tEmN6thrust24THRUST_300001_SM_1000_NS8cuda_cub20__uninitialized_fill7functorINS7_10device_ptrIdEEdEEEEvT0_T1_,"aw",@nobits
	.sectionflags	@""
	.align	128
	.zero		1024


//--------------------- .nv.shared._ZN3cub18CUB_300001_SM_10006detail11EmptyKernelIvEEvv --------------------------
	.section	.nv.shared._ZN3cub18CUB_300001_SM_10006detail11EmptyKernelIvEEvv,"aw",@nobits
	.sectionflags	@""
	.align	128
	.zero		1024


//--------------------- .nv.constant0._ZN3cub18CUB_300001_SM_10006detail6reduce28DeviceReduceSingleTileKernelINS2_10policy_hubIdyN4cuda3std3__44plusIdEEE10Policy1000EPdSC_iS9_ddNS7_10__identityEEEvT0_T1_T2_T3_T4_T6_ --------------------------
	.section	.nv.constant0._ZN3cub18CUB_300001_SM_10006detail6reduce28DeviceReduceSingleTileKernelINS2_10policy_hubIdyN4cuda3std3__44plusIdEEE10Policy1000EPdSC_iS9_ddNS7_10__identityEEEvT0_T1_T2_T3_T4_T6_,"a",@progbits
	.sectionflags	@""
	.align	4
.nv.constant0._ZN3cub18CUB_300001_SM_10006detail6reduce28DeviceReduceSingleTileKernelINS2_10policy_hubIdyN4cuda3std3__44plusIdEEE10Policy1000EPdSC_iS9_ddNS7_10__identityEEEvT0_T1_T2_T3_T4_T6_:
	.zero		929


//--------------------- .nv.constant0._ZN3cub18CUB_300001_SM_10006detail6reduce18DeviceReduceKernelINS2_10policy_hubIdyN4cuda3std3__44plusIdEEE10Policy1000EN6thrust24THRUST_300001_SM_1000_NS6detail15normal_iteratorINSD_10device_ptrIdEEEEyS9_dNS7_10__identityEEEvT0_PT3_T1_NS0_13GridEvenShareISN_EET2_T4_ --------------------------
	.section	.nv.constant0._ZN3cub18CUB_300001_SM_10006detail6reduce18DeviceReduceKernelINS2_10policy_hubIdyN4cuda3std3__44plusIdEEE10Policy1000EN6thrust24THRUST_300001_SM_1000_NS6detail15normal_iteratorINSD_10device_ptrIdEEEEyS9_dNS7_10__identityEEEvT0_PT3_T1_NS0_13GridEvenShareISN_EET2_T4_,"a",@progbits
	.sectionflags	@""
	.align	4
.nv.constant0._ZN3cub18CUB_300001_SM_10006detail6reduce18DeviceReduceKernelINS2_10policy_hubIdyN4cuda3std3__44plusIdEEE10Policy1000EN6thrust24THRUST_300001_SM_1000_NS6detail15normal_iteratorINSD_10device_ptrIdEEEEyS9_dNS7_10__identityEEEvT0_PT3_T1_NS0_13GridEvenShareISN_EET2_T4_:
	.zero		994


//--------------------- .nv.constant0._ZN3cub18CUB_300001_SM_10006detail6reduce28DeviceReduceSingleTileKernelINS2_10policy_hubIdyN4cuda3std3__44plusIdEEE10Policy1000EN6thrust24THRUST_300001_SM_1000_NS6detail15normal_iteratorINSD_10device_ptrIdEEEEPdyS9_ddNS7_10__identityEEEvT0_T1_T2_T3_T4_T6_ --------------------------
	.section	.nv.constant0._ZN3cub18CUB_300001_SM_10006detail6reduce28DeviceReduceSingleTileKernelINS2_10policy_hubIdyN4cuda3std3__44plusIdEEE10Policy1000EN6thrust24THRUST_300001_SM_1000_NS6detail15normal_iteratorINSD_10device_ptrIdEEEEPdyS9_ddNS7_10__identityEEEvT0_T1_T2_T3_T4_T6_,"a",@progbits
	.sectionflags	@""
	.align	4
.nv.constant0._ZN3cub18CUB_300001_SM_10006detail6reduce28DeviceReduceSingleTileKernelINS2_10policy_hubIdyN4cuda3std3__44plusIdEEE10Policy1000EN6thrust24THRUST_300001_SM_1000_NS6detail15normal_iteratorINSD_10device_ptrIdEEEEPdyS9_ddNS7_10__identityEEEvT0_T1_T2_T3_T4_T6_:
	.zero		937


//--------------------- .nv.constant0._ZN3cub18CUB_300001_SM_10006detail6reduce28DeviceReduceSingleTileKernelINS2_10policy_hubIdjN4cuda3std3__44plusIdEEE10Policy1000EPdSC_iS9_ddNS7_10__identityEEEvT0_T1_T2_T3_T4_T6_ --------------------------
	.section	.nv.constant0._ZN3cub18CUB_300001_SM_10006detail6reduce28DeviceReduceSingleTileKernelINS2_10policy_hubIdjN4cuda3std3__44plusIdEEE10Policy1000EPdSC_iS9_ddNS7_10__identityEEEvT0_T1_T2_T3_T4_T6_,"a",@progbits
	.sectionflags	@""
	.align	4
.nv.constant0._ZN3cub18CUB_300001_SM_10006detail6reduce28DeviceReduceSingleTileKernelINS2_10policy_hubIdjN4cuda3std3__44plusIdEEE10Policy1000EPdSC_iS9_ddNS7_10__identityEEEvT0_T1_T2_T3_T4_T6_:
	.zero		929


//--------------------- .nv.constant0._ZN3cub18CUB_300001_SM_10006detail6reduce18DeviceReduceKernelINS2_10policy_hubIdjN4cuda3std3__44plusIdEEE10Policy1000EN6thrust24THRUST_300001_SM_1000_NS6detail15normal_iteratorINSD_10device_ptrIdEEEEjS9_dNS7_10__identityEEEvT0_PT3_T1_NS0_13GridEvenShareISN_EET2_T4_ --------------------------
	.section	.nv.constant0._ZN3cub18CUB_300001_SM_10006detail6reduce18DeviceReduceKernelINS2_10policy_hubIdjN4cuda3std3__44plusIdEEE10Policy1000EN6thrust24THRUST_300001_SM_1000_NS6detail15normal_iteratorINSD_10device_ptrIdEEEEjS9_dNS7_10__identityEEEvT0_PT3_T1_NS0_13GridEvenShareISN_EET2_T4_,"a",@progbits
	.sectionflags	@""
	.align	4
.nv.constant0._ZN3cub18CUB_300001_SM_10006detail6reduce18DeviceReduceKernelINS2_10policy_hubIdjN4cuda3std3__44plusIdEEE10Policy1000EN6thrust24THRUST_300001_SM_1000_NS6detail15normal_iteratorINSD_10device_ptrIdEEEEjS9_dNS7_10__identityEEEvT0_PT3_T1_NS0_13GridEvenShareISN_EET2_T4_:
	.zero		958


//--------------------- .nv.constant0._ZN3cub18CUB_300001_SM_10006detail6reduce28DeviceReduceSingleTileKernelINS2_10policy_hubIdjN4cuda3std3__44plusIdEEE10Policy1000EN6thrust24THRUST_300001_SM_1000_NS6detail15normal_iteratorINSD_10device_ptrIdEEEEPdjS9_ddNS7_10__identityEEEvT0_T1_T2_T3_T4_T6_ --------------------------
	.section	.nv.constant0._ZN3cub18CUB_300001_SM_10006detail6reduce28DeviceReduceSingleTileKernelINS2_10policy_hubIdjN4cuda3std3__44plusIdEEE10Policy1000EN6thrust24THRUST_300001_SM_1000_NS6detail15normal_iteratorINSD_10device_ptrIdEEEEPdjS9_ddNS7_10__identityEEEvT0_T1_T2_T3_T4_T6_,"a",@progbits
	.sectionflags	@""
	.align	4
.nv.constant0._ZN3cub18CUB_300001_SM_10006detail6reduce28DeviceReduceSingleTileKernelINS2_10policy_hubIdjN4cuda3std3__44plusIdEEE10Policy1000EN6thrust24THRUST_300001_SM_1000_NS6detail15normal_iteratorINSD_10device_ptrIdEEEEPdjS9_ddNS7_10__identityEEEvT0_T1_T2_T3_T4_T6_:
	.zero		929


//--------------------- .nv.constant0._ZN3cub18CUB_300001_SM_10006detail9transform16transform_kernelINS2_10policy_hubILb1EN4cuda3std3__45tupleIJN6thrust24THRUST_300001_SM_1000_NS6detail15normal_iteratorINSA_10device_ptrIdEEEEEEEE10policy1000El12calcular_varSF_JPdEEEvT0_iT1_T2_DpNS2_10kernel_argIT3_EE --------------------------
	.section	.nv.constant0._ZN3cub18CUB_300001_SM_10006detail9transform16transform_kernelINS2_10policy_hubILb1EN4cuda3std3__45tupleIJN6thrust24THRUST_300001_SM_1000_NS6detail15normal_iteratorINSA_10device_ptrIdEEEEEEEE10policy1000El12calcular_varSF_JPdEEEvT0_iT1_T2_DpNS2_10kernel_argIT3_EE,"a",@progbits
	.sectionflags	@""
	.align	4
.nv.constant0._ZN3cub18CUB_300001_SM_10006detail9transform16transform_kernelINS2_10policy_hubILb1EN4cuda3std3__45tupleIJN6thrust24THRUST_300001_SM_1000_NS6detail15normal_iteratorINSA_10device_ptrIdEEEEEEEE10policy1000El12calcular_varSF_JPdEEEvT0_iT1_T2_DpNS2_10kernel_argIT3_EE:
	.zero		952


//--------------------- .nv.constant0._ZN3cub18CUB_300001_SM_10006detail9transform16transform_kernelINS2_10policy_hubILb1EN4cuda3std3__45tupleIJN6thrust24THRUST_300001_SM_1000_NS6detail15normal_iteratorINSA_10device_ptrIdEEEEEEEE10policy1000Ei12calcular_varSF_JPdEEEvT0_iT1_T2_DpNS2_10kernel_argIT3_EE --------------------------
	.section	.nv.constant0._ZN3cub18CUB_300001_SM_10006detail9transform16transform_kernelINS2_10policy_hubILb1EN4cuda3std3__45tupleIJN6thrust24THRUST_300001_SM_1000_NS6detail15normal_iteratorINSA_10device_ptrIdEEEEEEEE10policy1000Ei12calcular_varSF_JPdEEEvT0_iT1_T2_DpNS2_10kernel_argIT3_EE,"a",@progbits
	.sectionflags	@""
	.align	4
.nv.constant0._ZN3cub18CUB_300001_SM_10006detail9transform16transform_kernelINS2_10policy_hubILb1EN4cuda3std3__45tupleIJN6thrust24THRUST_300001_SM_1000_NS6detail15normal_iteratorINSA_10device_ptrIdEEEEEEEE10policy1000Ei12calcular_varSF_JPdEEEvT0_iT1_T2_DpNS2_10kernel_argIT3_EE:
	.zero		944


//--------------------- .nv.constant0._ZN3cub18CUB_300001_SM_10006detail9transform16transform_kernelINS2_10policy_hubILb0EN4cuda3std3__45tupleIJN6thrust24THRUST_300001_SM_1000_NS6detail15normal_iteratorINSA_10device_ptrIdEEEESF_EEEE10policy1000ElNS7_5minusIdEESF_JPdSL_EEEvT0_iT1_T2_DpNS2_10kernel_argIT3_EE --------------------------
	.section	.nv.constant0._ZN3cub18CUB_300001_SM_10006detail9transform16transform_kernelINS2_10policy_hubILb0EN4cuda3std3__45tupleIJN6thrust24THRUST_300001_SM_1000_NS6detail15normal_iteratorINSA_10device_ptrIdEEEESF_EEEE10policy1000ElNS7_5minusIdEESF_JPdSL_EEEvT0_iT1_T2_DpNS2_10kernel_argIT3_EE,"a",@progbits
	.sectionflags	@""
	.align	4
.nv.constant0._ZN3cub18CUB_300001_SM_10006detail9transform16transform_kernelINS2_10policy_hubILb0EN4cuda3std3__45tupleIJN6thrust24THRUST_300001_SM_1000_NS6detail15normal_iteratorINSA_10device_ptrIdEEEESF_EEEE10policy1000ElNS7_5minusIdEESF_JPdSL_EEEvT0_iT1_T2_DpNS2_10kernel_argIT3_EE:
	.zero		952


//--------------------- .nv.constant0._ZN3cub18CUB_300001_SM_10006detail9transform16transform_kernelINS2_10policy_hubILb0EN4cuda3std3__45tupleIJN6thrust24THRUST_300001_SM_1000_NS6detail15normal_iteratorINSA_10device_ptrIdEEEESF_EEEE10policy1000EiNS7_5minusIdEESF_JPdSL_EEEvT0_iT1_T2_DpNS2_10kernel_argIT3_EE --------------------------
	.section	.nv.constant0._ZN3cub18CUB_300001_SM_10006detail9transform16transform_kernelINS2_10policy_hubILb0EN4cuda3std3__45tupleIJN6thrust24THRUST_300001_SM_1000_NS6detail15normal_iteratorINSA_10device_ptrIdEEEESF_EEEE10policy1000EiNS7_5minusIdEESF_JPdSL_EEEvT0_iT1_T2_DpNS2_10kernel_argIT3_EE,"a",@progbits
	.sectionflags	@""
	.align	4
.nv.constant0._ZN3cub18CUB_300001_SM_10006detail9transform16transform_kernelINS2_10policy_hubILb0EN4cuda3std3__45tupleIJN6thrust24THRUST_300001_SM_1000_NS6detail15normal_iteratorINSA_10device_ptrIdEEEESF_EEEE10policy1000EiNS7_5minusIdEESF_JPdSL_EEEvT0_iT1_T2_DpNS2_10kernel_argIT3_EE:
	.zero		952


//--------------------- .nv.constant0._ZN3cub18CUB_300001_SM_10006detail8for_each13static_kernelINS2_12policy_hub_t12policy_500_tEmN6thrust24THRUST_300001_SM_1000_NS8cuda_cub20__uninitialized_fill7functorINS7_10device_ptrIdEEdEEEEvT0_T1_ --------------------------
	.section	.nv.constant0._ZN3cub18CUB_300001_SM_10006detail8for_each13static_kernelINS2_12policy_hub_t12policy_500_tEmN6thrust24THRUST_300001_SM_1000_NS8cuda_cub20__uninitialized_fill7functorINS7_10device_ptrIdEEdEEEEvT0_T1_,"a",@progbits
	.sectionflags	@""
	.align	4
.nv.constant0._ZN3cub18CUB_300001_SM_10006detail8for_each13static_kernelINS2_12policy_hub_t12policy_500_tEmN6thrust24THRUST_300001_SM_1000_NS8cuda_cub20__uninitialized_fill7functorINS7_10device_ptrIdEEdEEEEvT0_T1_:
	.zero		920


//--------------------- .nv.constant0._ZN3cub18CUB_300001_SM_10006detail11EmptyKernelIvEEvv --------------------------
	.section	.nv.constant0._ZN3cub18CUB_300001_SM_10006detail11EmptyKernelIvEEvv,"a",@progbits
	.sectionflags	@""
	.align	4
.nv.constant0._ZN3cub18CUB_300001_SM_10006detail11EmptyKernelIvEEvv:
	.zero		896


//--------------------- SYMBOLS --------------------------

	.type		.nv.reservedSmem.offset0,@object
	.size		.nv.reservedSmem.offset0,0x4
	.type		.nv.reservedSmem.cap,@object
	.size		.nv.reservedSmem.cap,0x4
